def attn_fwd(
    Q,
    K,
    V,
    Out,
    Lse,
    sm_scale,
    stride_qz,
    stride_qh,
    stride_qm,
    stride_qk,
    stride_kz,
    stride_kh,
    stride_kn,
    stride_kk,
    stride_vz,
    stride_vh,
    stride_vn,
    stride_vk,
    stride_oz,
    stride_oh,
    stride_om,
    stride_ok,
    seqlen_q,
    seqlen_k,
    BLOCK_M: tl.constexpr,
    BLOCK_N: tl.constexpr,
    HEAD_DIM: tl.constexpr,
    CAUSAL: tl.constexpr,
):
    start_m = tl.program_id(0)
    off_hz = tl.program_id(1)
    q_off = off_hz * stride_qh
    k_off = off_hz * stride_kh
    v_off = off_hz * stride_vh
    offs_m = start_m * BLOCK_M + tl.arange(0, BLOCK_M)
    offs_d = tl.arange(0, HEAD_DIM)
    offs_n = tl.arange(0, BLOCK_N)
    q_ptrs = Q + q_off + offs_m[:, None] * stride_qm + offs_d[None, :] * stride_qk
    k_ptrs = K + k_off + offs_d[:, None] * stride_kk + offs_n[None, :] * stride_kn
    v_ptrs = V + v_off + offs_n[:, None] * stride_vn + offs_d[None, :] * stride_vk
    m_i = tl.full([BLOCK_M], float("-inf"), dtype=tl.float32)
    l_i = tl.zeros([BLOCK_M], dtype=tl.float32) + 1.0
    acc = tl.zeros([BLOCK_M, HEAD_DIM], dtype=tl.float32)
    q = tl.load(q_ptrs)
    acc, l_i, m_i = _attn_fwd_inner(
        acc,
        l_i,
        m_i,
        q,
        k_ptrs,
        v_ptrs,
        sm_scale,
        stride_kn,
        stride_vn,
        start_m,
        seqlen_k,
        BLOCK_M,
        BLOCK_N,
        HEAD_DIM,
        CAUSAL,
    )
    acc = acc / l_i[:, None]
    lse = m_i + tl.math.log2(l_i) / 1.4426950408889634
    o_ptrs = (
        Out
        + off_hz * stride_oh
        + offs_m[:, None] * stride_om
        + offs_d[None, :] * stride_ok
    )
    tl.store(o_ptrs, acc.to(Out.dtype.element_ty))
    tl.store(Lse + off_hz * seqlen_q + offs_m, lse)

# config = {"BLOCK_M": 128, "BLOCK_N": 64, "HEAD_DIM": 256, "arch": "sm_90", "causal": true, "dtype": "fp8e4m3", "num_stages": 2, "num_warps": 8}
# arch = sm_90


// ===== COMPILED SASS (sm_90a) =====

	.target	sm_90a

	.elftype	@"ET_EXEC"


//--------------------- .note.nv.tkinfo           --------------------------
	.section	.note.nv.tkinfo,"",@"SHT_NOTE"
	.sectionflags	@"SHF_NOTE_NV_TKINFO"
	.tkinfo
        /*0018*/ 	.word	0x00000002
        /*0030*/ 	.string	""
        /*0030*/ 	.string	"ptxas"
        /*0030*/ 	.string	"Cuda compilation tools, release 13.0, V13.0.88"
        /*0030*/ 	.string	"Build cuda_13.0.r13.0/compiler.36424714_0"
        /*0030*/ 	.string	"-v  -suppress-debug-info  -lineinfo  -arch sm_90a "



//--------------------- .note.nv.cuinfo           --------------------------
	.section	.note.nv.cuinfo,"",@"SHT_NOTE"
	.sectionflags	@"SHF_NOTE_NV_CUINFO"
        /*0018*/ 	.short	0x0002
        /*001a*/ 	.short	0x005a
        /*001c*/ 	.short	0x0082
	.zero		2


//--------------------- .nv.info                  --------------------------
	.section	.nv.info,"",@"SHT_CUDA_INFO"
	.align	4


	//----- nvinfo : EIATTR_REGCOUNT
	.align		4
        /*0000*/ 	.byte	0x04, 0x2f
        /*0002*/ 	.short	(.L_2 - .L_1)
	.align		4
.L_1:
        /*0004*/ 	.word	index@(attn_fwd)
        /*0008*/ 	.word	0x000000ff


	//----- nvinfo : EIATTR_FRAME_SIZE
	.align		4
.L_2:
        /*000c*/ 	.byte	0x04, 0x11
        /*000e*/ 	.short	(.L_4 - .L_3)
	.align		4
.L_3:
        /*0010*/ 	.word	index@(attn_fwd)
        /*0014*/ 	.word	0x000003f8


	//----- nvinfo : EIATTR_MIN_STACK_SIZE
	.align		4
.L_4:
        /*0018*/ 	.byte	0x04, 0x12
        /*001a*/ 	.short	(.L_6 - .L_5)
	.align		4
.L_5:
        /*001c*/ 	.word	index@(attn_fwd)
        /*0020*/ 	.word	0x000003f8
.L_6:


//--------------------- .nv.compat                --------------------------
	.section	.nv.compat,"",@"SHT_CUDA_COMPAT_INFO"
	.align	4
        /*0000*/ 	.byte	0x02, 0x09, 0x01, 0x00, 0x02, 0x02, 0x04, 0x00, 0x02, 0x05, 0x05, 0x00, 0x03, 0x07, 0x01, 0x01
        /*0010*/ 	.byte	0x02, 0x03, 0x00, 0x00, 0x02, 0x06, 0x01, 0x00, 0x04, 0x0b, 0x08, 0x00, 0x00, 0x00, 0x00, 0x00
        /*0020*/ 	.byte	0x00, 0x00, 0x00, 0x00


//--------------------- .nv.info.attn_fwd         --------------------------
	.section	.nv.info.attn_fwd,"",@"SHT_CUDA_INFO"
	.sectionflags	@""
	.align	4


	//----- nvinfo : EIATTR_CUDA_API_VERSION
	.align		4
        /*0000*/ 	.byte	0x04, 0x37
        /*0002*/ 	.short	(.L_8 - .L_7)
.L_7:
        /*0004*/ 	.word	0x00000082


	//----- nvinfo : EIATTR_KPARAM_INFO
	.align		4
.L_8:
        /*0008*/ 	.byte	0x04, 0x17
        /*000a*/ 	.short	(.L_10 - .L_9)
.L_9:
        /*000c*/ 	.word	0x00000000
        /*0010*/ 	.short	0x0019
        /*0012*/ 	.short	0x0080
        /*0014*/ 	.byte	0x00, 0xf4, 0x21, 0x00


	//----- nvinfo : EIATTR_KPARAM_INFO
	.align		4
.L_10:
        /*0018*/ 	.byte	0x04, 0x17
        /*001a*/ 	.short	(.L_12 - .L_11)
.L_11:
        /*001c*/ 	.word	0x00000000
        /*0020*/ 	.short	0x0018
        /*0022*/ 	.short	0x0078
        /*0024*/ 	.byte	0x00, 0xf4, 0x21, 0x00


	//----- nvinfo : EIATTR_KPARAM_INFO
	.align		4
.L_12:
        /*0028*/ 	.byte	0x04, 0x17
        /*002a*/ 	.short	(.L_14 - .L_13)
.L_13:
        /*002c*/ 	.word	0x00000000
        /*0030*/ 	.short	0x0017
        /*0032*/ 	.short	0x0070
        /*0034*/ 	.byte	0x00, 0xf0, 0x11, 0x00


	//----- nvinfo : EIATTR_KPARAM_INFO
	.align		4
.L_14:
        /*0038*/ 	.byte	0x04, 0x17
        /*003a*/ 	.short	(.L_16 - .L_15)
.L_15:
        /*003c*/ 	.word	0x00000000
        /*0040*/ 	.short	0x0016
        /*0042*/ 	.short	0x006c
        /*0044*/ 	.byte	0x00, 0xf0, 0x11, 0x00


	//----- nvinfo : EIATTR_KPARAM_INFO
	.align		4
.L_16:
        /*0048*/ 	.byte	0x04, 0x17
        /*004a*/ 	.short	(.L_18 - .L_17)
.L_17:
        /*004c*/ 	.word	0x00000000
        /*0050*/ 	.short	0x0015
        /*0052*/ 	.short	0x0068
        /*0054*/ 	.byte	0x00, 0xf0, 0x11, 0x00


	//----- nvinfo : EIATTR_KPARAM_INFO
	.align		4
.L_18:
        /*0058*/ 	.byte	0x04, 0x17
        /*005a*/ 	.short	(.L_20 - .L_19)
.L_19:
        /*005c*/ 	.word	0x00000000
        /*0060*/ 	.short	0x0014
        /*0062*/ 	.short	0x0064
        /*0064*/ 	.byte	0x00, 0xf0, 0x11, 0x00


	//----- nvinfo : EIATTR_KPARAM_INFO
	.align		4
.L_20:
        /*0068*/ 	.byte	0x04, 0x17
        /*006a*/ 	.short	(.L_22 - .L_21)
.L_21:
        /*006c*/ 	.word	0x00000000
        /*0070*/ 	.short	0x0013
        /*0072*/ 	.short	0x0060
        /*0074*/ 	.byte	0x00, 0xf0, 0x11, 0x00


	//----- nvinfo : EIATTR_KPARAM_INFO
	.align		4
.L_22:
        /*0078*/ 	.byte	0x04, 0x17
        /*007a*/ 	.short	(.L_24 - .L_23)
.L_23:
        /*007c*/ 	.word	0x00000000
        /*0080*/ 	.short	0x0012
        /*0082*/ 	.short	0x005c
        /*0084*/ 	.byte	0x00, 0xf0, 0x11, 0x00


	//----- nvinfo : EIATTR_KPARAM_INFO
	.align		4
.L_24:
        /*0088*/ 	.byte	0x04, 0x17
        /*008a*/ 	.short	(.L_26 - .L_25)
.L_25:
        /*008c*/ 	.word	0x00000000
        /*0090*/ 	.short	0x0011
        /*0092*/ 	.short	0x0058
        /*0094*/ 	.byte	0x00, 0xf0, 0x11, 0x00


	//----- nvinfo : EIATTR_KPARAM_INFO
	.align		4
.L_26:
        /*0098*/ 	.byte	0x04, 0x17
        /*009a*/ 	.short	(.L_28 - .L_27)
.L_27:
        /*009c*/ 	.word	0x00000000
        /*00a0*/ 	.short	0x0010
        /*00a2*/ 	.short	0x0054
        /*00a4*/ 	.byte	0x00, 0xf0, 0x11, 0x00


	//----- nvinfo : EIATTR_KPARAM_INFO
	.align		4
.L_28:
        /*00a8*/ 	.byte	0x04, 0x17
        /*00aa*/ 	.short	(.L_30 - .L_29)
.L_29:
        /*00ac*/ 	.word	0x00000000
        /*00b0*/ 	.short	0x000f
        /*00b2*/ 	.short	0x0050
        /*00b4*/ 	.byte	0x00, 0xf0, 0x11, 0x00


	//----- nvinfo : EIATTR_KPARAM_INFO
	.align		4
.L_30:
        /*00b8*/ 	.byte	0x04, 0x17
        /*00ba*/ 	.short	(.L_32 - .L_31)
.L_31:
        /*00bc*/ 	.word	0x00000000
        /*00c0*/ 	.short	0x000e
        /*00c2*/ 	.short	0x004c
        /*00c4*/ 	.byte	0x00, 0xf0, 0x11, 0x00


	//----- nvinfo : EIATTR_KPARAM_INFO
	.align		4
.L_32:
        /*00c8*/ 	.byte	0x04, 0x17
        /*00ca*/ 	.short	(.L_34 - .L_33)
.L_33:
        /*00cc*/ 	.word	0x00000000
        /*00d0*/ 	.short	0x000d
        /*00d2*/ 	.short	0x0048
        /*00d4*/ 	.byte	0x00, 0xf0, 0x11, 0x00


	//----- nvinfo : EIATTR_KPARAM_INFO
	.align		4
.L_34:
        /*00d8*/ 	.byte	0x04, 0x17
        /*00da*/ 	.short	(.L_36 - .L_35)
.L_35:
        /*00dc*/ 	.word	0x00000000
        /*00e0*/ 	.short	0x000c
        /*00e2*/ 	.short	0x0044
        /*00e4*/ 	.byte	0x00, 0xf0, 0x11, 0x00


	//----- nvinfo : EIATTR_KPARAM_INFO
	.align		4
.L_36:
        /*00e8*/ 	.byte	0x04, 0x17
        /*00ea*/ 	.short	(.L_38 - .L_37)
.L_37:
        /*00ec*/ 	.word	0x00000000
        /*00f0*/ 	.short	0x000b
        /*00f2*/ 	.short	0x0040
        /*00f4*/ 	.byte	0x00, 0xf0, 0x11, 0x00


	//----- nvinfo : EIATTR_KPARAM_INFO
	.align		4
.L_38:
        /*00f8*/ 	.byte	0x04, 0x17
        /*00fa*/ 	.short	(.L_40 - .L_39)
.L_39:
        /*00fc*/ 	.word	0x00000000
        /*0100*/ 	.short	0x000a
        /*0102*/ 	.short	0x003c
        /*0104*/ 	.byte	0x00, 0xf0, 0x11, 0x00


	//----- nvinfo : EIATTR_KPARAM_INFO
	.align		4
.L_40:
        /*0108*/ 	.byte	0x04, 0x17
        /*010a*/ 	.short	(.L_42 - .L_41)
.L_41:
        /*010c*/ 	.word	0x00000000
        /*0110*/ 	.short	0x0009
        /*0112*/ 	.short	0x0038
        /*0114*/ 	.byte	0x00, 0xf0, 0x11, 0x00


	//----- nvinfo : EIATTR_KPARAM_INFO
	.align		4
.L_42:
        /*0118*/ 	.byte	0x04, 0x17
        /*011a*/ 	.short	(.L_44 - .L_43)
.L_43:
        /*011c*/ 	.word	0x00000000
        /*0120*/ 	.short	0x0008
        /*0122*/ 	.short	0x0034
        /*0124*/ 	.byte	0x00, 0xf0, 0x11, 0x00


	//----- nvinfo : EIATTR_KPARAM_INFO
	.align		4
.L_44:
        /*0128*/ 	.byte	0x04, 0x17
        /*012a*/ 	.short	(.L_46 - .L_45)
.L_45:
        /*012c*/ 	.word	0x00000000
        /*0130*/ 	.short	0x0007
        /*0132*/ 	.short	0x0030
        /*0134*/ 	.byte	0x00, 0xf0, 0x11, 0x00


	//----- nvinfo : EIATTR_KPARAM_INFO
	.align		4
.L_46:
        /*0138*/ 	.byte	0x04, 0x17
        /*013a*/ 	.short	(.L_48 - .L_47)
.L_47:
        /*013c*/ 	.word	0x00000000
        /*0140*/ 	.short	0x0006
        /*0142*/ 	.short	0x002c
        /*0144*/ 	.byte	0x00, 0xf0, 0x11, 0x00


	//----- nvinfo : EIATTR_KPARAM_INFO
	.align		4
.L_48:
        /*0148*/ 	.byte	0x04, 0x17
        /*014a*/ 	.short	(.L_50 - .L_49)
.L_49:
        /*014c*/ 	.word	0x00000000
        /*0150*/ 	.short	0x0005
        /*0152*/ 	.short	0x0028
        /*0154*/ 	.byte	0x00, 0xf0, 0x11, 0x00


	//----- nvinfo : EIATTR_KPARAM_INFO
	.align		4
.L_50:
        /*0158*/ 	.byte	0x04, 0x17
        /*015a*/ 	.short	(.L_52 - .L_51)
.L_51:
        /*015c*/ 	.word	0x00000000
        /*0160*/ 	.short	0x0004
        /*0162*/ 	.short	0x0020
        /*0164*/ 	.byte	0x00, 0xf4, 0x21, 0x00


	//----- nvinfo : EIATTR_KPARAM_INFO
	.align		4
.L_52:
        /*0168*/ 	.byte	0x04, 0x17
        /*016a*/ 	.short	(.L_54 - .L_53)
.L_53:
        /*016c*/ 	.word	0x00000000
        /*0170*/ 	.short	0x0003
        /*0172*/ 	.short	0x0018
        /*0174*/ 	.byte	0x00, 0xf4, 0x21, 0x00


	//----- nvinfo : EIATTR_KPARAM_INFO
	.align		4
.L_54:
        /*0178*/ 	.byte	0x04, 0x17
        /*017a*/ 	.short	(.L_56 - .L_55)
.L_55:
        /*017c*/ 	.word	0x00000000
        /*0180*/ 	.short	0x0002
        /*0182*/ 	.short	0x0010
        /*0184*/ 	.byte	0x00, 0xf4, 0x21, 0x00


	//----- nvinfo : EIATTR_KPARAM_INFO
	.align		4
.L_56:
        /*0188*/ 	.byte	0x04, 0x17
        /*018a*/ 	.short	(.L_58 - .L_57)
.L_57:
        /*018c*/ 	.word	0x00000000
        /*0190*/ 	.short	0x0001
        /*0192*/ 	.short	0x0008
        /*0194*/ 	.byte	0x00, 0xf4, 0x21, 0x00


	//----- nvinfo : EIATTR_KPARAM_INFO
	.align		4
.L_58:
        /*0198*/ 	.byte	0x04, 0x17
        /*019a*/ 	.short	(.L_60 - .L_59)
.L_59:
        /*019c*/ 	.word	0x00000000
        /*01a0*/ 	.short	0x0000
        /*01a2*/ 	.short	0x0000
        /*01a4*/ 	.byte	0x00, 0xf4, 0x21, 0x00


	//----- nvinfo : EIATTR_SPARSE_MMA_MASK
	.align		4
.L_60:
        /*01a8*/ 	.byte	0x03, 0x50
        /*01aa*/ 	.short	0x0000


	//----- nvinfo : EIATTR_MAXREG_COUNT
	.align		4
        /*01ac*/ 	.byte	0x03, 0x1b
        /*01ae*/ 	.short	0x00ff


	//----- nvinfo : EIATTR_NUM_BARRIERS
	.align		4
        /*01b0*/ 	.byte	0x02, 0x4c
        /*01b2*/ 	.byte	0x01
	.zero		1


	//----- nvinfo : EIATTR_ANNOTATIONS
	.align		4
        /*01b4*/ 	.byte	0x04, 0x55
        /*01b6*/ 	.short	(.L_62 - .L_61)


	//   ....[0]....
.L_61:
        /*01b8*/ 	.word	0x00000001
        /*01bc*/ 	.byte	0xe0, 0x32, 0x00, 0x00, 0x01, 0x00, 0x00, 0x00, 0x20, 0x33, 0x00, 0x00, 0x01, 0x00, 0x00, 0x00
        /* <DEDUP_REMOVED lines=247> */
        /*113c*/ 	.byte	0x20, 0x91, 0x00, 0x00, 0x01, 0x00, 0x00, 0x00, 0x60, 0x91, 0x00, 0x00


	//----- nvinfo : EIATTR_MERCURY_ISA_VERSION
	.align		4
.L_62:
        /*1148*/ 	.byte	0x03, 0x5f
        /*114a*/ 	.short	0x0101


	//----- nvinfo : EIATTR_COOP_GROUP_MASK_REGIDS
	.align		4
        /*114c*/ 	.byte	0x04, 0x29
        /*114e*/ 	.short	(.L_64 - .L_63)


	//   ....[0]....
.L_63:
        /*1150*/ 	.word	0xffffffff


	//   ....[1]....
        /*1154*/ 	.word	0xffffffff


	//   ....[2]....
        /*1158*/ 	.word	0xffffffff


	//   ....[3]....
        /*115c*/ 	.word	0xffffffff


	//   ....[4]....
        /*1160*/ 	.word	0xffffffff


	//   ....[5]....
        /*1164*/ 	.word	0xffffffff


	//   ....[6]....
        /*1168*/ 	.word	0xffffffff


	//   ....[7]....
        /*116c*/ 	.word	0xffffffff


	//   ....[8]....
        /*1170*/ 	.word	0xffffffff


	//   ....[9]....
        /*1174*/ 	.word	0xffffffff


	//   ....[10]....
        /*1178*/ 	.word	0xffffffff


	//   ....[11]....
        /*117c*/ 	.word	0xffffffff


	//   ....[12]....
        /*1180*/ 	.word	0xffffffff


	//   ....[13]....
        /*1184*/ 	.word	0xffffffff


	//   ....[14]....
        /*1188*/ 	.word	0xffffffff


	//   ....[15]....
        /*118c*/ 	.word	0xffffffff


	//----- nvinfo : EIATTR_COOP_GROUP_INSTR_OFFSETS
	.align		4
.L_64:
        /*1190*/ 	.byte	0x04, 0x28
        /*1192*/ 	.short	(.L_66 - .L_65)


	//   ....[0]....
.L_65:
        /*1194*/ 	.word	0x00009790


	//   ....[1]....
        /*1198*/ 	.word	0x00009800


	//   ....[2]....
        /*119c*/ 	.word	0x00009a30


	//   ....[3]....
        /*11a0*/ 	.word	0x00009af0


	//   ....[4]....
        /*11a4*/ 	.word	0x0000a5c0


	//   ....[5]....
        /*11a8*/ 	.word	0x0000a600


	//   ....[6]....
        /*11ac*/ 	.word	0x0000a620


	//   ....[7]....
        /*11b0*/ 	.word	0x0000a640


	//   ....[8]....
        /*11b4*/ 	.word	0x0000a660


	//   ....[9]....
        /*11b8*/ 	.word	0x0000a670


	//   ....[10]....
        /*11bc*/ 	.word	0x0000a680


	//   ....[11]....
        /*11c0*/ 	.word	0x0000a690


	//   ....[12]....
        /*11c4*/ 	.word	0x0000b190


	//   ....[13]....
        /*11c8*/ 	.word	0x0000b1a0


	//   ....[14]....
        /*11cc*/ 	.word	0x0000b210


	//   ....[15]....
        /*11d0*/ 	.word	0x0000b220


	//----- nvinfo : EIATTR_EXIT_INSTR_OFFSETS
	.align		4
.L_66:
        /*11d4*/ 	.byte	0x04, 0x1c
        /*11d6*/ 	.short	(.L_68 - .L_67)


	//   ....[0]....
.L_67:
        /*11d8*/ 	.word	0x00011a20


	//   ....[1]....
        /*11dc*/ 	.word	0x00011a50


	//----- nvinfo : EIATTR_REQNTID
	.align		4
.L_68:
        /*11e0*/ 	.byte	0x04, 0x10
        /*11e2*/ 	.short	(.L_70 - .L_69)
.L_69:
        /*11e4*/ 	.word	0x00000100
        /*11e8*/ 	.word	0x00000001
        /*11ec*/ 	.word	0x00000001


	//----- nvinfo : EIATTR_CBANK_PARAM_SIZE
	.align		4
.L_70:
        /*11f0*/ 	.byte	0x03, 0x19
        /*11f2*/ 	.short	0x0088


	//----- nvinfo : EIATTR_PARAM_CBANK
	.align		4
        /*11f4*/ 	.byte	0x04, 0x0a
        /*11f6*/ 	.short	(.L_72 - .L_71)
	.align		4
.L_71:
        /*11f8*/ 	.word	index@(.nv.constant0.attn_fwd)
        /*11fc*/ 	.short	0x0210
        /*11fe*/ 	.short	0x0088


	//----- nvinfo : EIATTR_SW_WAR
	.align		4
.L_72:
        /*1200*/ 	.byte	0x04, 0x36
        /*1202*/ 	.short	(.L_74 - .L_73)
.L_73:
        /*1204*/ 	.word	0x00000008
.L_74:


//--------------------- .nv.callgraph             --------------------------
	.section	.nv.callgraph,"",@"SHT_CUDA_CALLGRAPH"
	.align	4
	.sectionentsize	8
	.align		4
        /*0000*/ 	.word	0x00000000
	.align		4
        /*0004*/ 	.word	0xffffffff
	.align		4
        /*0008*/ 	.word	0x00000000
	.align		4
        /*000c*/ 	.word	0xfffffffe
	.align		4
        /*0010*/ 	.word	0x00000000
	.align		4
        /*0014*/ 	.word	0xfffffffd
	.align		4
        /*0018*/ 	.word	0x00000000
	.align		4
        /*001c*/ 	.word	0xfffffffc


//--------------------- .nv.constant4             --------------------------
	.section	.nv.constant4,"a",@progbits
	.align	8
	.align		8
.nv.constant4:
        /*0000*/ 	.dword	_$_str


//--------------------- .text.attn_fwd            --------------------------
	.section	.text.attn_fwd,"ax",@progbits
	.align	128
        .global         attn_fwd
        .type           attn_fwd,@function
        .size           attn_fwd,(.L_x_3 - attn_fwd)
        .other          attn_fwd,@"STO_CUDA_ENTRY STV_DEFAULT"
attn_fwd:
.text.attn_fwd:
[----:B------:R-:W0:Y:S01]  /*0000*/  LDC R1, c[0x0][0x28] ;  /* 0x00000a00ff017b82 */ /* 0x000e220000000800 */
[----:B------:R-:W1:Y:S07]  /*0010*/  S2R R5, SR_CTAID.X ;  /* 0x0000000000057919 */ /* 0x000e6e0000002500 */
[----:B------:R-:W2:Y:S01]  /*0020*/  S2UR UR49, SR_CTAID.Y ;  /* 0x00000000003179c3 */ /* 0x000ea20000002600 */
[----:B------:R-:W-:Y:S01]  /*0030*/  ULDC.64 UR4, c[0x0][0x240] ;  /* 0x0000900000047ab9 */ /* 0x000fe20000000a00 */
[----:B------:R-:W-:Y:S01]  /*0040*/  ULDC.64 UR50, c[0x0][0x208] ;  /* 0x0000820000327ab9 */ /* 0x000fe20000000a00 */
[----:B------:R-:W3:Y:S01]  /*0050*/  S2R R184, SR_TID.X ;  /* 0x0000000000b87919 */ /* 0x000ee20000002100 */
[----:B0-----:R-:W-:-:S04]  /*0060*/  VIADD R1, R1, 0xfffffc08 ;  /* 0xfffffc0801017836 */ /* 0x001fc80000000000 */
[----:B------:R-:W0:Y:S08]  /*0070*/  LDC R9, c[0x0][0x248] ;  /* 0x00009200ff097b82 */ /* 0x000e300000000800 */
[----:B------:R-:W4:Y:S01]  /*0080*/  LDC.64 R10, c[0x0][0x210] ;  /* 0x00008400ff0a7b82 */ /* 0x000f220000000a00 */
[----:B--2---:R-:W-:Y:S01]  /*0090*/  UIMAD UR4, UR49, UR4, URZ ;  /* 0x00000004310472a4 */ /* 0x004fe2000f8e023f */
[----:B-1----:R-:W-:Y:S01]  /*00a0*/  IMAD.SHL.U32 R5, R5, 0x80, RZ ;  /* 0x0000008005057824 */ /* 0x002fe200078e00ff */
[----:B---3--:R-:W-:-:S04]  /*00b0*/  SHF.R.U32.HI R0, RZ, 0x7, R184 ;  /* 0x00000007ff007819 */ /* 0x008fc800000116b8 */
[----:B------:R-:W-:Y:S02]  /*00c0*/  LOP3.LUT R2, R5, 0x7f, R184, 0xf8, !PT ;  /* 0x0000007f05027812 */ /* 0x000fe400078ef8b8 */
[----:B------:R-:W-:-:S03]  /*00d0*/  SGXT.U32 R0, R0, 0x1 ;  /* 0x000000010000781a */ /* 0x000fc60000000000 */
[----:B------:R-:W-:Y:S01]  /*00e0*/  IMAD R3, R2, UR5, RZ ;  /* 0x0000000502037c24 */ /* 0x000fe2000f8e02ff */
[----:B------:R-:W-:Y:S01]  /*00f0*/  USHF.R.S32.HI UR5, URZ, 0x1f, UR4 ;  /* 0x0000001f3f057899 */ /* 0x000fe20008011404 */
[----:B0-----:R-:W-:-:S03]  /*0100*/  IMAD R7, R0, R9, RZ ;  /* 0x0000000900077224 */ /* 0x001fc600078e02ff */
[----:B----4-:R-:W-:Y:S02]  /*0110*/  IADD3 R6, P0, P1, R3, UR4, R10 ;  /* 0x0000000403067c10 */ /* 0x010fe4000f91e00a */
[----:B------:R-:W-:Y:S01]  /*0120*/  SHF.R.S32.HI R2, RZ, 0x1f, R3 ;  /* 0x0000001fff027819 */ /* 0x000fe20000011403 */
[----:B------:R-:W-:-:S03]  /*0130*/  IMAD R3, R9, 0x2, R7 ;  /* 0x0000000209037824 */ /* 0x000fc600078e0207 */
[----:B------:R-:W-:Y:S01]  /*0140*/  IADD3.X R2, R2, UR5, R11, P0, P1 ;  /* 0x0000000502027c10 */ /* 0x000fe200087e240b */
[----:B------:R-:W-:Y:S01]  /*0150*/  IMAD R15, R9, 0x2, R3 ;  /* 0x00000002090f7824 */ /* 0x000fe200078e0203 */
[-C--:B------:R-:W-:Y:S02]  /*0160*/  IADD3 R10, P0, R7, R6.reuse, RZ ;  /* 0x00000006070a7210 */ /* 0x080fe40007f1e0ff */
[----:B------:R-:W-:Y:S02]  /*0170*/  IADD3 R12, P1, R3, R6, RZ ;  /* 0x00000006030c7210 */ /* 0x000fe40007f3e0ff */
[-C--:B------:R-:W-:Y:S01]  /*0180*/  LEA.HI.X.SX32 R11, R7, R2.reuse, 0x1, P0 ;  /* 0x00000002070b7211 */ /* 0x080fe200000f0eff */
[----:B------:R-:W-:Y:S01]  /*0190*/  IMAD R7, R9, 0x2, R15 ;  /* 0x0000000209077824 */ /* 0x000fe200078e020f */
[----:B------:R-:W-:-:S03]  /*01a0*/  LEA.HI.X.SX32 R13, R3, R2, 0x1, P1 ;  /* 0x00000002030d7211 */ /* 0x000fc600008f0eff */
[----:B------:R-:W-:Y:S01]  /*01b0*/  IMAD R19, R9, 0x2, R7 ;  /* 0x0000000209137824 */ /* 0x000fe200078e0207 */
[-C--:B------:R-:W-:Y:S01]  /*01c0*/  IADD3 R14, P0, R15, R6.reuse, RZ ;  /* 0x000000060f0e7210 */ /* 0x080fe20007f1e0ff */
[----:B------:R0:W2:Y:S01]  /*01d0*/  LDG.E.U8 R3, desc[UR50][R10.64] ;  /* 0x000000320a037981 */ /* 0x0000a2000c1e1100 */
[----:B------:R-:W-:Y:S01]  /*01e0*/  IADD3 R16, P1, R7, R6, RZ ;  /* 0x0000000607107210 */ /* 0x000fe20007f3e0ff */
[----:B------:R-:W-:Y:S01]  /*01f0*/  IMAD R21, R9, 0x2, R19 ;  /* 0x0000000209157824 */ /* 0x000fe200078e0213 */
[----:B------:R-:W-:Y:S01]  /*0200*/  LEA.HI.X.SX32 R15, R15, R2, 0x1, P0 ;  /* 0x000000020f0f7211 */ /* 0x000fe200000f0eff */
[----:B------:R1:W3:Y:S01]  /*0210*/  LDG.E.U8 R4, desc[UR50][R12.64] ;  /* 0x000000320c047981 */ /* 0x0002e2000c1e1100 */
[----:B------:R-:W-:Y:S02]  /*0220*/  IADD3 R18, P0, R19, R6, RZ ;  /* 0x0000000613127210 */ /* 0x000fe40007f1e0ff */
[-C--:B------:R-:W-:Y:S01]  /*0230*/  LEA.HI.X.SX32 R17, R7, R2.reuse, 0x1, P1 ;  /* 0x0000000207117211 */ /* 0x080fe200008f0eff */
[----:B0-----:R-:W-:Y:S01]  /*0240*/  IMAD R11, R9, 0x2, R21 ;  /* 0x00000002090b7824 */ /* 0x001fe200078e0215 */
[----:B------:R-:W-:Y:S01]  /*0250*/  LEA.HI.X.SX32 R19, R19, R2, 0x1, P0 ;  /* 0x0000000213137211 */ /* 0x000fe200000f0eff */
[----:B------:R0:W4:Y:S01]  /*0260*/  LDG.E.U8 R7, desc[UR50][R14.64] ;  /* 0x000000320e077981 */ /* 0x000122000c1e1100 */
[----:B------:R-:W-:Y:S01]  /*0270*/  IADD3 R20, P0, R21, R6, RZ ;  /* 0x0000000615147210 */ /* 0x000fe20007f1e0ff */
[----:B------:R-:W-:-:S02]  /*0280*/  IMAD R25, R9, 0x2, R11 ;  /* 0x0000000209197824 */ /* 0x000fc400078e020b */
[----:B------:R5:W4:Y:S01]  /*0290*/  LDG.E.U8 R8, desc[UR50][R16.64] ;  /* 0x0000003210087981 */ /* 0x000b22000c1e1100 */
[----:B------:R-:W-:Y:S01]  /*02a0*/  LEA.HI.X.SX32 R21, R21, R2, 0x1, P0 ;  /* 0x0000000215157211 */ /* 0x000fe200000f0eff */
[----:B-1----:R-:W-:Y:S01]  /*02b0*/  IMAD R13, R9, 0x2, R25 ;  /* 0x00000002090d7824 */ /* 0x002fe200078e0219 */
[-C--:B------:R-:W-:Y:S01]  /*02c0*/  IADD3 R22, P0, R11, R6.reuse, RZ ;  /* 0x000000060b167210 */ /* 0x080fe20007f1e0ff */
[----:B------:R1:W4:Y:S01]  /*02d0*/  LDG.E.U8 R10, desc[UR50][R18.64] ;  /* 0x00000032120a7981 */ /* 0x000322000c1e1100 */
[----:B------:R-:W-:Y:S01]  /*02e0*/  IADD3 R24, P1, R25, R6, RZ ;  /* 0x0000000619187210 */ /* 0x000fe20007f3e0ff */
[----:B0-----:R-:W-:Y:S01]  /*02f0*/  IMAD R15, R9, 0x2, R13 ;  /* 0x00000002090f7824 */ /* 0x001fe200078e020d */
[----:B------:R-:W-:Y:S02]  /*0300*/  LEA.HI.X.SX32 R23, R11, R2, 0x1, P0 ;  /* 0x000000020b177211 */ /* 0x000fe400000f0eff */
[----:B------:R-:W-:Y:S01]  /*0310*/  IADD3 R26, P0, R13, R6, RZ ;  /* 0x000000060d1a7210 */ /* 0x000fe20007f1e0ff */
[----:B-----5:R-:W-:Y:S01]  /*0320*/  IMAD R17, R9, 0x2, R15 ;  /* 0x0000000209117824 */ /* 0x020fe200078e020f */
[-C--:B------:R-:W-:Y:S01]  /*0330*/  LEA.HI.X.SX32 R25, R25, R2.reuse, 0x1, P1 ;  /* 0x0000000219197211 */ /* 0x080fe200008f0eff */
[----:B------:R0:W5:Y:S01]  /*0340*/  LDG.E.U8 R11, desc[UR50][R20.64] ;  /* 0x00000032140b7981 */ /* 0x000162000c1e1100 */
[----:B------:R-:W-:Y:S01]  /*0350*/  LEA.HI.X.SX32 R27, R13, R2, 0x1, P0 ;  /* 0x000000020d1b7211 */ /* 0x000fe200000f0eff */
[----:B------:R-:W-:Y:S01]  /*0360*/  IMAD R29, R9, 0x2, R17 ;  /* 0x00000002091d7824 */ /* 0x000fe200078e0211 */
[----:B-1----:R-:W-:Y:S01]  /*0370*/  IADD3 R18, P0, R15, R6, RZ ;  /* 0x000000060f127210 */ /* 0x002fe20007f1e0ff */
[----:B------:R1:W5:Y:S02]  /*0380*/  LDG.E.U8 R13, desc[UR50][R24.64] ;  /* 0x00000032180d7981 */ /* 0x000364000c1e1100 */
[----:B------:R-:W-:Y:S01]  /*0390*/  IMAD R31, R9, 0x2, R29 ;  /* 0x00000002091f7824 */ /* 0x000fe200078e021d */
[----:B------:R-:W-:Y:S01]  /*03a0*/  LEA.HI.X.SX32 R19, R15, R2, 0x1, P0 ;  /* 0x000000020f137211 */ /* 0x000fe200000f0eff */
[----:B------:R1:W5:Y:S01]  /*03b0*/  LDG.E.U8 R12, desc[UR50][R22.64] ;  /* 0x00000032160c7981 */ /* 0x000362000c1e1100 */
[----:B0-----:R-:W-:-:S03]  /*03c0*/  IADD3 R20, P0, R17, R6, RZ ;  /* 0x0000000611147210 */ /* 0x001fc60007f1e0ff */
[----:B------:R0:W5:Y:S01]  /*03d0*/  LDG.E.U8 R14, desc[UR50][R26.64] ;  /* 0x000000321a0e7981 */ /* 0x000162000c1e1100 */
[----:B-1----:R-:W-:Y:S01]  /*03e0*/  IMAD R25, R9, 0x2, R31 ;  /* 0x0000000209197824 */ /* 0x002fe200078e021f */
[----:B------:R-:W-:Y:S02]  /*03f0*/  LEA.HI.X.SX32 R21, R17, R2, 0x1, P0 ;  /* 0x0000000211157211 */ /* 0x000fe400000f0eff */
[----:B------:R-:W5:Y:S01]  /*0400*/  LDG.E.U8 R15, desc[UR50][R18.64] ;  /* 0x00000032120f7981 */ /* 0x000f62000c1e1100 */
[-C--:B------:R-:W-:Y:S02]  /*0410*/  IADD3 R22, P0, R31, R6.reuse, RZ ;  /* 0x000000061f167210 */ /* 0x080fe40007f1e0ff */
[----:B------:R-:W-:Y:S01]  /*0420*/  IADD3 R28, P1, R29, R6, RZ ;  /* 0x000000061d1c7210 */ /* 0x000fe20007f3e0ff */
[----:B------:R-:W5:Y:S01]  /*0430*/  LDG.E.U8 R16, desc[UR50][R20.64] ;  /* 0x0000003214107981 */ /* 0x000f62000c1e1100 */
[----:B0-----:R-:W-:Y:S01]  /*0440*/  IMAD R27, R9, 0x2, R25 ;  /* 0x00000002091b7824 */ /* 0x001fe200078e0219 */
[----:B------:R-:W-:-:S03]  /*0450*/  LEA.HI.X.SX32 R23, R31, R2, 0x1, P0 ;  /* 0x000000021f177211 */ /* 0x000fc600000f0eff */
[----:B------:R-:W-:Y:S01]  /*0460*/  IMAD R31, R9, 0x2, R27 ;  /* 0x00000002091f7824 */ /* 0x000fe200078e021b */
[----:B------:R-:W-:Y:S01]  /*0470*/  LEA.HI.X.SX32 R29, R29, R2, 0x1, P1 ;  /* 0x000000021d1d7211 */ /* 0x000fe200008f0eff */
[----:B------:R-:W5:Y:S02]  /*0480*/  LDG.E.U8 R18, desc[UR50][R22.64] ;  /* 0x0000003216127981 */ /* 0x000f64000c1e1100 */
[----:B------:R-:W-:Y:S01]  /*0490*/  IMAD R33, R9, 0x2, R31 ;  /* 0x0000000209217824 */ /* 0x000fe200078e021f */
[C---:B------:R-:W-:Y:S01]  /*04a0*/  IADD3 R24, P0, R25.reuse, R6, RZ ;  /* 0x0000000619187210 */ /* 0x040fe20007f1e0ff */
[----:B------:R0:W5:Y:S03]  /*04b0*/  LDG.E.U8 R17, desc[UR50][R28.64] ;  /* 0x000000321c117981 */ /* 0x000166000c1e1100 */
[----:B------:R-:W-:Y:S02]  /*04c0*/  LEA.HI.X.SX32 R25, R25, R2, 0x1, P0 ;  /* 0x0000000219197211 */ /* 0x000fe400000f0eff */
[----:B------:R-:W-:-:S03]  /*04d0*/  IADD3 R26, P0, R27, R6, RZ ;  /* 0x000000061b1a7210 */ /* 0x000fc60007f1e0ff */
[----:B------:R1:W5:Y:S01]  /*04e0*/  LDG.E.U8 R19, desc[UR50][R24.64] ;  /* 0x0000003218137981 */ /* 0x000362000c1e1100 */
[----:B0-----:R-:W-:-:S04]  /*04f0*/  IMAD R29, R9, 0x2, R33 ;  /* 0x00000002091d7824 */ /* 0x001fc800078e0221 */
[----:B------:R-:W-:Y:S01]  /*0500*/  IMAD R23, R9, 0x2, R29 ;  /* 0x0000000209177824 */ /* 0x000fe200078e021d */
[----:B------:R-:W-:-:S03]  /*0510*/  LEA.HI.X.SX32 R27, R27, R2, 0x1, P0 ;  /* 0x000000021b1b7211 */ /* 0x000fc600000f0eff */
[----:B------:R-:W-:Y:S01]  /*0520*/  IMAD R37, R9, 0x2, R23 ;  /* 0x0000000209257824 */ /* 0x000fe200078e0217 */
[----:B------:R-:W-:Y:S01]  /*0530*/  IADD3 R32, P0, R33, R6, RZ ;  /* 0x0000000621207210 */ /* 0x000fe20007f1e0ff */
[----:B------:R0:W5:Y:S02]  /*0540*/  LDG.E.U8 R20, desc[UR50][R26.64] ;  /* 0x000000321a147981 */ /* 0x000164000c1e1100 */
[----:B-1----:R-:W-:Y:S01]  /*0550*/  IMAD R25, R9, 0x2, R37 ;  /* 0x0000000209197824 */ /* 0x002fe200078e0225 */
[----:B------:R-:W-:Y:S02]  /*0560*/  LEA.HI.X.SX32 R33, R33, R2, 0x1, P0 ;  /* 0x0000000221217211 */ /* 0x000fe400000f0eff */
[-C--:B------:R-:W-:Y:S02]  /*0570*/  IADD3 R28, P0, R29, R6.reuse, RZ ;  /* 0x000000061d1c7210 */ /* 0x080fe40007f1e0ff */
[----:B------:R-:W-:Y:S01]  /*0580*/  IADD3 R30, P1, R31, R6, RZ ;  /* 0x000000061f1e7210 */ /* 0x000fe20007f3e0ff */
[----:B------:R1:W5:Y:S01]  /*0590*/  LDG.E.U8 R22, desc[UR50][R32.64] ;  /* 0x0000003220167981 */ /* 0x000362000c1e1100 */
[----:B0-----:R-:W-:Y:S01]  /*05a0*/  IMAD R27, R9, 0x2, R25 ;  /* 0x00000002091b7824 */ /* 0x001fe200078e0219 */
[----:B------:R-:W-:-:S02]  /*05b0*/  LEA.HI.X.SX32 R29, R29, R2, 0x1, P0 ;  /* 0x000000021d1d7211 */ /* 0x000fc400000f0eff */
[----:B------:R-:W-:Y:S02]  /*05c0*/  LEA.HI.X.SX32 R31, R31, R2, 0x1, P1 ;  /* 0x000000021f1f7211 */ /* 0x000fe400008f0eff */
[-C--:B------:R-:W-:Y:S01]  /*05d0*/  IADD3 R34, P0, R23, R6.reuse, RZ ;  /* 0x0000000617227210 */ /* 0x080fe20007f1e0ff */
[----:B-1----:R-:W-:Y:S01]  /*05e0*/  IMAD R33, R9, 0x2, R27 ;  /* 0x0000000209217824 */ /* 0x002fe200078e021b */
[----:B------:R-:W-:Y:S01]  /*05f0*/  IADD3 R36, P1, R37, R6, RZ ;  /* 0x0000000625247210 */ /* 0x000fe20007f3e0ff */
[----:B------:R-:W5:Y:S01]  /*0600*/  LDG.E.U8 R21, desc[UR50][R30.64] ;  /* 0x000000321e157981 */ /* 0x000f62000c1e1100 */
[-C--:B------:R-:W-:Y:S01]  /*0610*/  LEA.HI.X.SX32 R35, R23, R2.reuse, 0x1, P0 ;  /* 0x0000000217237211 */ /* 0x080fe200000f0eff */
[----:B------:R-:W-:Y:S01]  /*0620*/  IMAD R41, R9, 0x2, R33 ;  /* 0x0000000209297824 */ /* 0x000fe200078e0221 */
[----:B------:R-:W-:Y:S01]  /*0630*/  LEA.HI.X.SX32 R37, R37, R2, 0x1, P1 ;  /* 0x0000000225257211 */ /* 0x000fe200008f0eff */
[----:B------:R0:W5:Y:S01]  /*0640*/  LDG.E.U8 R23, desc[UR50][R28.64] ;  /* 0x000000321c177981 */ /* 0x000162000c1e1100 */
[----:B------:R-:W-:-:S03]  /*0650*/  IADD3 R38, P0, R25, R6, RZ ;  /* 0x0000000619267210 */ /* 0x000fc60007f1e0ff */
[----:B------:R-:W5:Y:S01]  /*0660*/  LDG.E.U8 R24, desc[UR50][R34.64] ;  /* 0x0000003222187981 */ /* 0x000f62000c1e1100 */
[----:B------:R-:W-:Y:S01]  /*0670*/  LEA.HI.X.SX32 R39, R25, R2, 0x1, P0 ;  /* 0x0000000219277211 */ /* 0x000fe200000f0eff */
[----:B0-----:R-:W-:Y:S02]  /*0680*/  IMAD R29, R9, 0x2, R41 ;  /* 0x00000002091d7824 */ /* 0x001fe400078e0229 */
[----:B------:R0:W5:Y:S01]  /*0690*/  LDG.E.U8 R25, desc[UR50][R36.64] ;  /* 0x0000003224197981 */ /* 0x000162000c1e1100 */
[----:B------:R-:W-:-:S03]  /*06a0*/  IADD3 R30, P0, R27, R6, RZ ;  /* 0x000000061b1e7210 */ /* 0x000fc60007f1e0ff */
[----:B------:R1:W5:Y:S01]  /*06b0*/  LDG.E.U8 R26, desc[UR50][R38.64] ;  /* 0x00000032261a7981 */ /* 0x000362000c1e1100 */
[----:B------:R-:W-:Y:S01]  /*06c0*/  LEA.HI.X.SX32 R31, R27, R2, 0x1, P0 ;  /* 0x000000021b1f7211 */ /* 0x000fe200000f0eff */
[----:B0-----:R-:W-:Y:S01]  /*06d0*/  IMAD R37, R9, 0x2, R29 ;  /* 0x0000000209257824 */ /* 0x001fe200078e021d */
[----:B------:R-:W-:-:S03]  /*06e0*/  IADD3 R32, P0, R33, R6, RZ ;  /* 0x0000000621207210 */ /* 0x000fc60007f1e0ff */
[----:B------:R-:W5:Y:S01]  /*06f0*/  LDG.E.U8 R27, desc[UR50][R30.64] ;  /* 0x000000321e1b7981 */ /* 0x000f62000c1e1100 */
[----:B-1----:R-:W-:Y:S01]  /*0700*/  IMAD R39, R9, 0x2, R37 ;  /* 0x0000000209277824 */ /* 0x002fe200078e0225 */
[----:B------:R-:W-:Y:S02]  /*0710*/  IADD3 R40, P1, R41, R6, RZ ;  /* 0x0000000629287210 */ /* 0x000fe40007f3e0ff */
[-C--:B------:R-:W-:Y:S01]  /*0720*/  LEA.HI.X.SX32 R33, R33, R2.reuse, 0x1, P0 ;  /* 0x0000000221217211 */ /* 0x080fe200000f0eff */
[----:B------:R-:W-:Y:S01]  /*0730*/  IMAD R43, R9, 0x2, R39 ;  /* 0x00000002092b7824 */ /* 0x000fe200078e0227 */
[----:B------:R-:W-:Y:S02]  /*0740*/  LEA.HI.X.SX32 R41, R41, R2, 0x1, P1 ;  /* 0x0000000229297211 */ /* 0x000fe400008f0eff */
[----:B------:R-:W-:Y:S01]  /*0750*/  IADD3 R34, P0, R29, R6, RZ ;  /* 0x000000061d227210 */ /* 0x000fe20007f1e0ff */
[----:B------:R-:W-:Y:S01]  /*0760*/  IMAD R45, R9, 0x2, R43 ;  /* 0x00000002092d7824 */ /* 0x000fe200078e022b */
[----:B------:R-:W5:Y:S02]  /*0770*/  LDG.E.U8 R28, desc[UR50][R32.64] ;  /* 0x00000032201c7981 */ /* 0x000f64000c1e1100 */
[----:B------:R-:W-:-:S02]  /*0780*/  LEA.HI.X.SX32 R35, R29, R2, 0x1, P0 ;  /* 0x000000021d237211 */ /* 0x000fc400000f0eff */
[----:B------:R0:W5:Y:S01]  /*0790*/  LDG.E.U8 R29, desc[UR50][R40.64] ;  /* 0x00000032281d7981 */ /* 0x000162000c1e1100 */
[----:B------:R-:W-:-:S03]  /*07a0*/  IADD3 R36, P0, R37, R6, RZ ;  /* 0x0000000625247210 */ /* 0x000fc60007f1e0ff */
[----:B------:R1:W5:Y:S01]  /*07b0*/  LDG.E.U8 R30, desc[UR50][R34.64] ;  /* 0x00000032221e7981 */ /* 0x000362000c1e1100 */
[----:B------:R-:W-:Y:S01]  /*07c0*/  LEA.HI.X.SX32 R37, R37, R2, 0x1, P0 ;  /* 0x0000000225257211 */ /* 0x000fe200000f0eff */
[----:B0-----:R-:W-:Y:S01]  /*07d0*/  IMAD R41, R9, 0x2, R45 ;  /* 0x0000000209297824 */ /* 0x001fe200078e022d */
[----:B------:R-:W-:-:S03]  /*07e0*/  IADD3 R38, P0, R39, R6, RZ ;  /* 0x0000000627267210 */ /* 0x000fc60007f1e0ff */
[----:B------:R0:W5:Y:S01]  /*07f0*/  LDG.E.U8 R31, desc[UR50][R36.64] ;  /* 0x00000032241f7981 */ /* 0x000162000c1e1100 */
[----:B-1----:R-:W-:Y:S01]  /*0800*/  IMAD R35, R9, 0x2, R41 ;  /* 0x0000000209237824 */ /* 0x002fe200078e0229 */
[----:B------:R-:W-:-:S03]  /*0810*/  LEA.HI.X.SX32 R39, R39, R2, 0x1, P0 ;  /* 0x0000000227277211 */ /* 0x000fc600000f0eff */
[----:B------:R-:W-:Y:S01]  /*0820*/  IMAD R49, R9, 0x2, R35 ;  /* 0x0000000209317824 */ /* 0x000fe200078e0223 */
[----:B------:R-:W-:Y:S01]  /*0830*/  IADD3 R44, P0, R45, R6, RZ ;  /* 0x000000062d2c7210 */ /* 0x000fe20007f1e0ff */
[----:B------:R1:W5:Y:S02]  /*0840*/  LDG.E.U8 R32, desc[UR50][R38.64] ;  /* 0x0000003226207981 */ /* 0x000364000c1e1100 */
[----:B0-----:R-:W-:Y:S01]  /*0850*/  IMAD R37, R9, 0x2, R49 ;  /* 0x0000000209257824 */ /* 0x001fe200078e0231 */
[----:B------:R-:W-:Y:S02]  /*0860*/  LEA.HI.X.SX32 R45, R45, R2, 0x1, P0 ;  /* 0x000000022d2d7211 */ /* 0x000fe400000f0eff */
[-C--:B------:R-:W-:Y:S02]  /*0870*/  IADD3 R40, P0, R41, R6.reuse, RZ ;  /* 0x0000000629287210 */ /* 0x080fe40007f1e0ff */
[----:B------:R-:W-:Y:S01]  /*0880*/  IADD3 R42, P1, R43, R6, RZ ;  /* 0x000000062b2a7210 */ /* 0x000fe20007f3e0ff */
[----:B------:R0:W5:Y:S01]  /*0890*/  LDG.E.U8 R34, desc[UR50][R44.64] ;  /* 0x000000322c227981 */ /* 0x000162000c1e1100 */
[----:B-1----:R-:W-:Y:S01]  /*08a0*/  IMAD R39, R9, 0x2, R37 ;  /* 0x0000000209277824 */ /* 0x002fe200078e0225 */
[----:B------:R-:W-:-:S02]  /*08b0*/  LEA.HI.X.SX32 R41, R41, R2, 0x1, P0 ;  /* 0x0000000229297211 */ /* 0x000fc400000f0eff */
[----:B------:R-:W-:Y:S02]  /*08c0*/  LEA.HI.X.SX32 R43, R43, R2, 0x1, P1 ;  /* 0x000000022b2b7211 */ /* 0x000fe400008f0eff */
[-C--:B------:R-:W-:Y:S01]  /*08d0*/  IADD3 R46, P0, R35, R6.reuse, RZ ;  /* 0x00000006232e7210 */ /* 0x080fe20007f1e0ff */
[----:B0-----:R-:W-:Y:S01]  /*08e0*/  IMAD R45, R9, 0x2, R39 ;  /* 0x00000002092d7824 */ /* 0x001fe200078e0227 */
        /* <DEDUP_REMOVED lines=97> */
[----:B------:R0:W5:Y:S01]  /*0f00*/  LDG.E.U8 R57, desc[UR50][R66.64] ;  /* 0x0000003242397981 */ /* 0x000162000c1e1100 */
[-C--:B------:R-:W-:Y:S01]  /*0f10*/  LEA.HI.X.SX32 R71, R59, R2.reuse, 0x1, P0 ;  /* 0x000000023b477211 */ /* 0x080fe200000f0eff */
[----:B------:R-:W-:Y:S01]  /*0f20*/  IMAD R77, R9, 0x2, R69 ;  /* 0x00000002094d7824 */ /* 0x000fe200078e0245 */
[----:B------:R-:W-:Y:S01]  /*0f30*/  LEA.HI.X.SX32 R73, R73, R2, 0x1, P1 ;  /* 0x0000000249497211 */ /* 0x000fe200008f0eff */
[----:B------:R1:W5:Y:S01]  /*0f40*/  LDG.E.U8 R59, desc[UR50][R64.64] ;  /* 0x00000032403b7981 */ /* 0x000362000c1e1100 */
[----:B------:R-:W-:-:S03]  /*0f50*/  IADD3 R74, P0, R61, R6, RZ ;  /* 0x000000063d4a7210 */ /* 0x000fc60007f1e0ff */
[----:B------:R-:W5:Y:S01]  /*0f60*/  LDG.E.U8 R60, desc[UR50][R70.64] ;  /* 0x00000032463c7981 */ /* 0x000f62000c1e1100 */
[----:B------:R-:W-:Y:S02]  /*0f70*/  LEA.HI.X.SX32 R75, R61, R2, 0x1, P0 ;  /* 0x000000023d4b7211 */ /* 0x000fe400000f0eff */
[----:B0-----:R-:W-:Y:S01]  /*0f80*/  IADD3 R66, P0, R63, R6, RZ ;  /* 0x000000063f427210 */ /* 0x001fe20007f1e0ff */
[----:B------:R0:W5:Y:S01]  /*0f90*/  LDG.E.U8 R61, desc[UR50][R72.64] ;  /* 0x00000032483d7981 */ /* 0x000162000c1e1100 */
[----:B-1----:R-:W-:Y:S02]  /*0fa0*/  IMAD R65, R9, 0x2, R77 ;  /* 0x0000000209417824 */ /* 0x002fe400078e024d */
[----:B------:R-:W-:Y:S01]  /*0fb0*/  LEA.HI.X.SX32 R67, R63, R2, 0x1, P0 ;  /* 0x000000023f437211 */ /* 0x000fe200000f0eff */
[----:B------:R1:W5:Y:S01]  /*0fc0*/  LDG.E.U8 R62, desc[UR50][R74.64] ;  /* 0x000000324a3e7981 */ /* 0x000362000c1e1100 */
[-C--:B------:R-:W-:Y:S02]  /*0fd0*/  IADD3 R68, P0, R69, R6.reuse, RZ ;  /* 0x0000000645447210 */ /* 0x080fe40007f1e0ff */
[----:B------:R-:W-:Y:S01]  /*0fe0*/  IADD3 R76, P1, R77, R6, RZ ;  /* 0x000000064d4c7210 */ /* 0x000fe20007f3e0ff */
[----:B------:R-:W5:Y:S01]  /*0ff0*/  LDG.E.U8 R63, desc[UR50][R66.64] ;  /* 0x00000032423f7981 */ /* 0x000f62000c1e1100 */
[----:B0-----:R-:W-:-:S04]  /*1000*/  IMAD R73, R9, 0x2, R65 ;  /* 0x0000000209497824 */ /* 0x001fc800078e0241 */
[----:B-1----:R-:W-:Y:S01]  /*1010*/  IMAD R75, R9, 0x2, R73 ;  /* 0x00000002094b7824 */ /* 0x002fe200078e0249 */
[----:B------:R-:W-:Y:S02]  /*1020*/  LEA.HI.X.SX32 R69, R69, R2, 0x1, P0 ;  /* 0x0000000245457211 */ /* 0x000fe400000f0eff */
[----:B------:R-:W-:Y:S01]  /*1030*/  IADD3 R70, P0, R65, R6, RZ ;  /* 0x0000000641467210 */ /* 0x000fe20007f1e0ff */
[----:B------:R-:W-:Y:S01]  /*1040*/  IMAD R79, R9, 0x2, R75 ;  /* 0x00000002094f7824 */ /* 0x000fe200078e024b */
[-C--:B------:R-:W-:Y:S01]  /*1050*/  LEA.HI.X.SX32 R77, R77, R2.reuse, 0x1, P1 ;  /* 0x000000024d4d7211 */ /* 0x080fe200008f0eff */
[----:B------:R-:W5:Y:S01]  /*1060*/  LDG.E.U8 R64, desc[UR50][R68.64] ;  /* 0x0000003244407981 */ /* 0x000f62000c1e1100 */
[----:B------:R-:W-:Y:S01]  /*1070*/  LEA.HI.X.SX32 R71, R65, R2, 0x1, P0 ;  /* 0x0000000241477211 */ /* 0x000fe200000f0eff */
[----:B------:R-:W-:Y:S01]  /*1080*/  IMAD R81, R9, 0x2, R79 ;  /* 0x0000000209517824 */ /* 0x000fe200078e024f */
[C---:B------:R-:W-:Y:S01]  /*1090*/  IADD3 R72, P0, R73.reuse, R6, RZ ;  /* 0x0000000649487210 */ /* 0x040fe20007f1e0ff */
[----:B------:R0:W5:Y:S03]  /*10a0*/  LDG.E.U8 R65, desc[UR50][R76.64] ;  /* 0x000000324c417981 */ /* 0x000166000c1e1100 */
[----:B------:R-:W-:Y:S01]  /*10b0*/  LEA.HI.X.SX32 R73, R73, R2, 0x1, P0 ;  /* 0x0000000249497211 */ /* 0x000fe200000f0eff */
[----:B------:R1:W5:Y:S01]  /*10c0*/  LDG.E.U8 R66, desc[UR50][R70.64] ;  /* 0x0000003246427981 */ /* 0x000362000c1e1100 */
[----:B------:R-:W-:-:S03]  /*10d0*/  IADD3 R74, P0, R75, R6, RZ ;  /* 0x000000064b4a7210 */ /* 0x000fc60007f1e0ff */
[----:B------:R2:W5:Y:S01]  /*10e0*/  LDG.E.U8 R67, desc[UR50][R72.64] ;  /* 0x0000003248437981 */ /* 0x000562000c1e1100 */
[----:B0-----:R-:W-:Y:S01]  /*10f0*/  IMAD R77, R9, 0x2, R81 ;  /* 0x00000002094d7824 */ /* 0x001fe200078e0251 */
[----:B------:R-:W-:-:S03]  /*1100*/  LEA.HI.X.SX32 R75, R75, R2, 0x1, P0 ;  /* 0x000000024b4b7211 */ /* 0x000fc600000f0eff */
[----:B-1----:R-:W-:Y:S01]  /*1110*/  IMAD R71, R9, 0x2, R77 ;  /* 0x0000000209477824 */ /* 0x002fe200078e024d */
[----:B------:R-:W-:Y:S01]  /*1120*/  IADD3 R80, P0, R81, R6, RZ ;  /* 0x0000000651507210 */ /* 0x000fe20007f1e0ff */
[----:B------:R0:W5:Y:S02]  /*1130*/  LDG.E.U8 R68, desc[UR50][R74.64] ;  /* 0x000000324a447981 */ /* 0x000164000c1e1100 */
[----:B------:R-:W-:Y:S01]  /*1140*/  IMAD R85, R9, 0x2, R71 ;  /* 0x0000000209557824 */ /* 0x000fe200078e0247 */
[----:B------:R-:W-:Y:S02]  /*1150*/  LEA.HI.X.SX32 R81, R81, R2, 0x1, P0 ;  /* 0x0000000251517211 */ /* 0x000fe400000f0eff */
[-C--:B------:R-:W-:Y:S01]  /*1160*/  IADD3 R76, P0, R77, R6.reuse, RZ ;  /* 0x000000064d4c7210 */ /* 0x080fe20007f1e0ff */
[----:B--2---:R-:W-:Y:S01]  /*1170*/  IMAD R73, R9, 0x2, R85 ;  /* 0x0000000209497824 */ /* 0x004fe200078e0255 */
[----:B------:R-:W-:Y:S01]  /*1180*/  IADD3 R78, P1, R79, R6, RZ ;  /* 0x000000064f4e7210 */ /* 0x000fe20007f3e0ff */
[----:B------:R1:W2:Y:S01]  /*1190*/  LDG.E.U8 R70, desc[UR50][R80.64] ;  /* 0x0000003250467981 */ /* 0x0002a2000c1e1100 */
[----:B------:R-:W-:Y:S01]  /*11a0*/  LEA.HI.X.SX32 R77, R77, R2, 0x1, P0 ;  /* 0x000000024d4d7211 */ /* 0x000fe200000f0eff */
[----:B0-----:R-:W-:Y:S01]  /*11b0*/  IMAD R75, R9, 0x2, R73 ;  /* 0x00000002094b7824 */ /* 0x001fe200078e0249 */
[----:B------:R-:W-:-:S02]  /*11c0*/  IADD3 R82, P0, R71, R6, RZ ;  /* 0x0000000647527210 */ /* 0x000fc40007f1e0ff */
[----:B------:R-:W-:Y:S02]  /*11d0*/  LEA.HI.X.SX32 R79, R79, R2, 0x1, P1 ;  /* 0x000000024f4f7211 */ /* 0x000fe400008f0eff */
[----:B------:R-:W-:Y:S01]  /*11e0*/  IADD3 R84, P1, R85, R6, RZ ;  /* 0x0000000655547210 */ /* 0x000fe20007f3e0ff */
[----:B-1----:R-:W-:Y:S01]  /*11f0*/  IMAD R81, R9, 0x2, R75 ;  /* 0x0000000209517824 */ /* 0x002fe200078e024b */
[----:B------:R-:W-:Y:S01]  /*1200*/  LEA.HI.X.SX32 R83, R71, R2, 0x1, P0 ;  /* 0x0000000247537211 */ /* 0x000fe200000f0eff */
[----:B------:R0:W2:Y:S01]  /*1210*/  LDG.E.U8 R69, desc[UR50][R78.64] ;  /* 0x000000324e457981 */ /* 0x0000a2000c1e1100 */
[----:B------:R-:W-:Y:S01]  /*1220*/  IADD3 R86, P0, R73, R6, RZ ;  /* 0x0000000649567210 */ /* 0x000fe20007f1e0ff */
[----:B------:R-:W-:Y:S01]  /*1230*/  IMAD R89, R9, 0x2, R81 ;  /* 0x0000000209597824 */ /* 0x000fe200078e0251 */
[-C--:B------:R-:W-:Y:S01]  /*1240*/  LEA.HI.X.SX32 R85, R85, R2.reuse, 0x1, P1 ;  /* 0x0000000255557211 */ /* 0x080fe200008f0eff */
[----:B------:R1:W2:Y:S01]  /*1250*/  LDG.E.U8 R71, desc[UR50][R76.64] ;  /* 0x000000324c477981 */ /* 0x0002a2000c1e1100 */
[----:B------:R-:W-:-:S03]  /*1260*/  LEA.HI.X.SX32 R87, R73, R2, 0x1, P0 ;  /* 0x0000000249577211 */ /* 0x000fc600000f0eff */
[----:B------:R3:W2:Y:S01]  /*1270*/  LDG.E.U8 R73, desc[UR50][R84.64] ;  /* 0x0000003254497981 */ /* 0x0006a2000c1e1100 */
[----:B0-----:R-:W-:-:S03]  /*1280*/  IADD3 R78, P0, R75, R6, RZ ;  /* 0x000000064b4e7210 */ /* 0x001fc60007f1e0ff */
[----:B------:R0:W2:Y:S01]  /*1290*/  LDG.E.U8 R74, desc[UR50][R86.64] ;  /* 0x00000032564a7981 */ /* 0x0000a2000c1e1100 */
[----:B-1----:R-:W-:Y:S01]  /*12a0*/  IMAD R77, R9, 0x2, R89 ;  /* 0x00000002094d7824 */ /* 0x002fe200078e0259 */
[----:B------:R-:W-:Y:S02]  /*12b0*/  LEA.HI.X.SX32 R79, R75, R2, 0x1, P0 ;  /* 0x000000024b4f7211 */ /* 0x000fe400000f0eff */
[----:B------:R1:W2:Y:S01]  /*12c0*/  LDG.E.U8 R72, desc[UR50][R82.64] ;  /* 0x0000003252487981 */ /* 0x0002a2000c1e1100 */
[-C--:B------:R-:W-:Y:S01]  /*12d0*/  IADD3 R80, P0, R81, R6.reuse, RZ ;  /* 0x0000000651507210 */ /* 0x080fe20007f1e0ff */
[----:B---3--:R-:W-:Y:S01]  /*12e0*/  IMAD R85, R9, 0x2, R77 ;  /* 0x0000000209557824 */ /* 0x008fe200078e024d */
[----:B------:R-:W-:Y:S01]  /*12f0*/  IADD3 R88, P1, R89, R6, RZ ;  /* 0x0000000659587210 */ /* 0x000fe20007f3e0ff */
[----:B------:R-:W3:Y:S01]  /*1300*/  LDG.E.U8 R75, desc[UR50][R78.64] ;  /* 0x000000324e4b7981 */ /* 0x000ee2000c1e1100 */
[----:B------:R-:W-:Y:S01]  /*1310*/  LEA.HI.X.SX32 R81, R81, R2, 0x1, P0 ;  /* 0x0000000251517211 */ /* 0x000fe200000f0eff */
[----:B0-----:R-:W-:Y:S01]  /*1320*/  IMAD R87, R9, 0x2, R85 ;  /* 0x0000000209577824 */ /* 0x001fe200078e0255 */
[----:B-1----:R-:W-:-:S03]  /*1330*/  IADD3 R82, P0, R77, R6, RZ ;  /* 0x000000064d527210 */ /* 0x002fc60007f1e0ff */
[----:B------:R-:W-:Y:S01]  /*1340*/  IMAD R91, R9, 0x2, R87 ;  /* 0x00000002095b7824 */ /* 0x000fe200078e0257 */
[-C--:B------:R-:W-:Y:S01]  /*1350*/  LEA.HI.X.SX32 R89, R89, R2.reuse, 0x1, P1 ;  /* 0x0000000259597211 */ /* 0x080fe200008f0eff */
[----:B------:R-:W3:Y:S01]  /*1360*/  LDG.E.U8 R76, desc[UR50][R80.64] ;  /* 0x00000032504c7981 */ /* 0x000ee2000c1e1100 */
[----:B------:R-:W-:Y:S01]  /*1370*/  LEA.HI.X.SX32 R83, R77, R2, 0x1, P0 ;  /* 0x000000024d537211 */ /* 0x000fe200000f0eff */
[----:B------:R-:W-:Y:S01]  /*1380*/  IMAD R93, R9, 0x2, R91 ;  /* 0x00000002095d7824 */ /* 0x000fe200078e025b */
[C---:B------:R-:W-:Y:S01]  /*1390*/  IADD3 R84, P0, R85.reuse, R6, RZ ;  /* 0x0000000655547210 */ /* 0x040fe20007f1e0ff */
[----:B------:R0:W3:Y:S03]  /*13a0*/  LDG.E.U8 R77, desc[UR50][R88.64] ;  /* 0x00000032584d7981 */ /* 0x0000e6000c1e1100 */
[----:B------:R-:W-:Y:S01]  /*13b0*/  LEA.HI.X.SX32 R85, R85, R2, 0x1, P0 ;  /* 0x0000000255557211 */ /* 0x000fe200000f0eff */
[----:B------:R1:W3:Y:S01]  /*13c0*/  LDG.E.U8 R78, desc[UR50][R82.64] ;  /* 0x00000032524e7981 */ /* 0x0002e2000c1e1100 */
[----:B------:R-:W-:-:S03]  /*13d0*/  IADD3 R86, P0, R87, R6, RZ ;  /* 0x0000000657567210 */ /* 0x000fc60007f1e0ff */
[----:B------:R4:W3:Y:S01]  /*13e0*/  LDG.E.U8 R79, desc[UR50][R84.64] ;  /* 0x00000032544f7981 */ /* 0x0008e2000c1e1100 */
[----:B0-----:R-:W-:Y:S01]  /*13f0*/  IMAD R89, R9, 0x2, R93 ;  /* 0x0000000209597824 */ /* 0x001fe200078e025d */
[----:B------:R-:W-:Y:S02]  /*1400*/  LEA.HI.X.SX32 R87, R87, R2, 0x1, P0 ;  /* 0x0000000257577211 */ /* 0x000fe400000f0eff */
[-C--:B------:R-:W-:Y:S01]  /*1410*/  IADD3 R92, P0, R93, R6.reuse, RZ ;  /* 0x000000065d5c7210 */ /* 0x080fe20007f1e0ff */
[----:B-1----:R-:W-:Y:S01]  /*1420*/  IMAD R83, R9, 0x2, R89 ;  /* 0x0000000209537824 */ /* 0x002fe200078e0259 */
[----:B------:R-:W-:Y:S01]  /*1430*/  IADD3 R90, P1, R91, R6, RZ ;  /* 0x000000065b5a7210 */ /* 0x000fe20007f3e0ff */
[----:B------:R0:W3:Y:S01]  /*1440*/  LDG.E.U8 R80, desc[UR50][R86.64] ;  /* 0x0000003256507981 */ /* 0x0000e2000c1e1100 */
[----:B------:R-:W-:Y:S01]  /*1450*/  LEA.HI.X.SX32 R93, R93, R2, 0x1, P0 ;  /* 0x000000025d5d7211 */ /* 0x000fe200000f0eff */
[----:B------:R-:W-:Y:S01]  /*1460*/  IMAD R97, R9, 0x2, R83 ;  /* 0x0000000209617824 */ /* 0x000fe200078e0253 */
[----:B------:R-:W-:-:S03]  /*1470*/  IADD3 R88, P0, R89, R6, RZ ;  /* 0x0000000659587210 */ /* 0x000fc60007f1e0ff */
[----:B----4-:R-:W-:Y:S01]  /*1480*/  IMAD R85, R9, 0x2, R97 ;  /* 0x0000000209557824 */ /* 0x010fe200078e0261 */
[----:B------:R-:W-:Y:S01]  /*1490*/  LEA.HI.X.SX32 R89, R89, R2, 0x1, P0 ;  /* 0x0000000259597211 */ /* 0x000fe200000f0eff */
[----:B------:R1:W4:Y:S01]  /*14a0*/  LDG.E.U8 R82, desc[UR50][R92.64] ;  /* 0x000000325c527981 */ /* 0x000322000c1e1100 */
[----:B------:R-:W-:Y:S01]  /*14b0*/  IADD3 R94, P0, R83, R6, RZ ;  /* 0x00000006535e7210 */ /* 0x000fe20007f1e0ff */
[----:B0-----:R-:W-:Y:S01]  /*14c0*/  IMAD R87, R9, 0x2, R85 ;  /* 0x0000000209577824 */ /* 0x001fe200078e0255 */
[-C--:B------:R-:W-:Y:S02]  /*14d0*/  LEA.HI.X.SX32 R91, R91, R2.reuse, 0x1, P1 ;  /* 0x000000025b5b7211 */ /* 0x080fe400008f0eff */
[----:B------:R-:W-:Y:S02]  /*14e0*/  LEA.HI.X.SX32 R95, R83, R2, 0x1, P0 ;  /* 0x00000002535f7211 */ /* 0x000fe400000f0eff */
[-C--:B------:R-:W-:Y:S01]  /*14f0*/  IADD3 R98, P0, R85, R6.reuse, RZ ;  /* 0x0000000655627210 */ /* 0x080fe20007f1e0ff */
[----:B------:R0:W4:Y:S01]  /*1500*/  LDG.E.U8 R81, desc[UR50][R90.64] ;  /* 0x000000325a517981 */ /* 0x000122000c1e1100 */
[----:B-1----:R-:W-:Y:S01]  /*1510*/  IMAD R93, R9, 0x2, R87 ;  /* 0x00000002095d7824 */ /* 0x002fe200078e0257 */
[----:B------:R-:W-:-:S02]  /*1520*/  IADD3 R96, P1, R97, R6, RZ ;  /* 0x0000000661607210 */ /* 0x000fc40007f3e0ff */
[----:B------:R1:W4:Y:S01]  /*1530*/  LDG.E.U8 R83, desc[UR50][R88.64] ;  /* 0x0000003258537981 */ /* 0x000322000c1e1100 */
[-C--:B------:R-:W-:Y:S01]  /*1540*/  LEA.HI.X.SX32 R99, R85, R2.reuse, 0x1, P0 ;  /* 0x0000000255637211 */ /* 0x080fe200000f0eff */
[----:B------:R-:W-:Y:S01]  /*1550*/  IMAD R101, R9, 0x2, R93 ;  /* 0x0000000209657824 */ /* 0x000fe200078e025d */
[----:B------:R-:W-:Y:S01]  /*1560*/  LEA.HI.X.SX32 R97, R97, R2, 0x1, P1 ;  /* 0x0000000261617211 */ /* 0x000fe200008f0eff */
[----:B------:R-:W4:Y:S01]  /*1570*/  LDG.E.U8 R84, desc[UR50][R94.64] ;  /* 0x000000325e547981 */ /* 0x000f22000c1e1100 */
[----:B0-----:R-:W-:Y:S01]  /*1580*/  IADD3 R90, P0, R87, R6, RZ ;  /* 0x00000006575a7210 */ /* 0x001fe20007f1e0ff */
[----:B------:R-:W-:Y:S02]  /*1590*/  IMAD R103, R9, 0x2, R101 ;  /* 0x0000000209677824 */ /* 0x000fe400078e0265 */
[----:B------:R0:W4:Y:S01]  /*15a0*/  LDG.E.U8 R85, desc[UR50][R96.64] ;  /* 0x0000003260557981 */ /* 0x000122000c1e1100 */
[----:B------:R-:W-:Y:S02]  /*15b0*/  LEA.HI.X.SX32 R91, R87, R2, 0x1, P0 ;  /* 0x00000002575b7211 */ /* 0x000fe400000f0eff */
[C---:B-1----:R-:W-:Y:S01]  /*15c0*/  IADD3 R88, P0, R93.reuse, R6, RZ ;  /* 0x000000065d587210 */ /* 0x042fe20007f1e0ff */
[----:B------:R1:W4:Y:S03]  /*15d0*/  LDG.E.U8 R86, desc[UR50][R98.64] ;  /* 0x0000003262567981 */ /* 0x000326000c1e1100 */
[----:B------:R-:W-:Y:S01]  /*15e0*/  LEA.HI.X.SX32 R89, R93, R2, 0x1, P0 ;  /* 0x000000025d597211 */ /* 0x000fe200000f0eff */
[----:B------:R1:W4:Y:S01]  /*15f0*/  LDG.E.U8 R87, desc[UR50][R90.64] ;  /* 0x000000325a577981 */ /* 0x000322000c1e1100 */
[----:B0-----:R-:W-:Y:S01]  /*1600*/  IMAD R97, R9, 0x2, R103 ;  /* 0x0000000209617824 */ /* 0x001fe200078e0267 */
[----:B------:R-:W-:-:S02]  /*1610*/  IADD3 R94, P0, R103, R6, RZ ;  /* 0x00000006675e7210 */ /* 0x000fc40007f1e0ff */
[----:B------:R-:W-:Y:S01]  /*1620*/  IADD3 R92, P1, R101, R6, RZ ;  /* 0x00000006655c7210 */ /* 0x000fe20007f3e0ff */
[----:B------:R0:W4:Y:S01]  /*1630*/  LDG.E.U8 R100, desc[UR50][R88.64] ;  /* 0x0000003258647981 */ /* 0x000122000c1e1100 */
[----:B-1----:R-:W-:Y:S01]  /*1640*/  IMAD R99, R9, 0x2, R97 ;  /* 0x0000000209637824 */ /* 0x002fe200078e0261 */
[----:B------:R-:W-:Y:S02]  /*1650*/  LEA.HI.X.SX32 R95, R103, R2, 0x1, P0 ;  /* 0x00000002675f7211 */ /* 0x000fe400000f0eff */
[----:B------:R-:W-:Y:S01]  /*1660*/  IADD3 R96, P0, R97, R6, RZ ;  /* 0x0000000661607210 */ /* 0x000fe20007f1e0ff */
[----:B------:R-:W-:Y:S01]  /*1670*/  IMAD R103, R9, 0x2, R99 ;  /* 0x0000000209677824 */ /* 0x000fe200078e0263 */
[-C--:B------:R-:W-:Y:S01]  /*1680*/  LEA.HI.X.SX32 R93, R101, R2.reuse, 0x1, P1 ;  /* 0x00000002655d7211 */ /* 0x080fe200008f0eff */
[----:B------:R-:W4:Y:S01]  /*1690*/  LDG.E.U8 R104, desc[UR50][R94.64] ;  /* 0x000000325e687981 */ /* 0x000f22000c1e1100 */
[----:B------:R-:W-:Y:S01]  /*16a0*/  LEA.HI.X.SX32 R97, R97, R2, 0x1, P0 ;  /* 0x0000000261617211 */ /* 0x000fe200000f0eff */
[----:B------:R-:W-:Y:S01]  /*16b0*/  IMAD R107, R9, 0x2, R103 ;  /* 0x00000002096b7824 */ /* 0x000fe200078e0267 */
[-C--:B------:R-:W-:Y:S01]  /*16c0*/  IADD3 R90, P0, R99, R6.reuse, RZ ;  /* 0x00000006635a7210 */ /* 0x080fe20007f1e0ff */
[----:B------:R1:W4:Y:S01]  /*16d0*/  LDG.E.U8 R101, desc[UR50][R92.64] ;  /* 0x000000325c657981 */ /* 0x000322000c1e1100 */
[----:B------:R-:W-:-:S02]  /*16e0*/  IADD3 R98, P1, R103, R6, RZ ;  /* 0x0000000667627210 */ /* 0x000fc40007f3e0ff */
[----:B------:R-:W-:Y:S01]  /*16f0*/  LEA.HI.X.SX32 R91, R99, R2, 0x1, P0 ;  /* 0x00000002635b7211 */ /* 0x000fe200000f0eff */
[----:B------:R1:W4:Y:S01]  /*1700*/  LDG.E.U8 R105, desc[UR50][R96.64] ;  /* 0x0000003260697981 */ /* 0x000322000c1e1100 */
[----:B0-----:R-:W-:Y:S01]  /*1710*/  IADD3 R88, P0, R107, R6, RZ ;  /* 0x000000066b587210 */ /* 0x001fe20007f1e0ff */
[----:B-1----:R-:W-:-:S03]  /*1720*/  IMAD R93, R9, 0x2, R107 ;  /* 0x00000002095d7824 */ /* 0x002fc600078e026b */
[-C--:B------:R-:W-:Y:S01]  /*1730*/  LEA.HI.X.SX32 R89, R107, R2.reuse, 0x1, P0 ;  /* 0x000000026b597211 */ /* 0x080fe200000f0eff */
[----:B------:R0:W4:Y:S01]  /*1740*/  LDG.E.U8 R106, desc[UR50][R90.64] ;  /* 0x000000325a6a7981 */ /* 0x000122000c1e1100 */
[----:B------:R-:W-:Y:S01]  /*1750*/  IMAD R95, R9, 0x2, R93 ;  /* 0x00000002095f7824 */ /* 0x000fe200078e025d */
[----:B------:R-:W-:Y:S02]  /*1760*/  LEA.HI.X.SX32 R99, R103, R2, 0x1, P1 ;  /* 0x0000000267637211 */ /* 0x000fe400008f0eff */
[----:B------:R-:W4:Y:S01]  /*1770*/  LDG.E.U8 R108, desc[UR50][R88.64] ;  /* 0x00000032586c7981 */ /* 0x000f22000c1e1100 */
[----:B------:R-:W-:Y:S01]  /*1780*/  IADD3 R92, P0, R93, R6, RZ ;  /* 0x000000065d5c7210 */ /* 0x000fe20007f1e0ff */
[----:B------:R-:W-:Y:S02]  /*1790*/  IMAD R103, R9, 0x2, R95 ;  /* 0x0000000209677824 */ /* 0x000fe400078e025f */
[----:B------:R1:W4:Y:S01]  /*17a0*/  LDG.E.U8 R107, desc[UR50][R98.64] ;  /* 0x00000032626b7981 */ /* 0x000322000c1e1100 */
[----:B------:R-:W-:Y:S01]  /*17b0*/  LEA.HI.X.SX32 R93, R93, R2, 0x1, P0 ;  /* 0x000000025d5d7211 */ /* 0x000fe200000f0eff */
[----:B------:R-:W-:Y:S01]  /*17c0*/  IMAD R97, R9, 0x2, R103 ;  /* 0x0000000209617824 */ /* 0x000fe200078e0267 */
[----:B------:R-:W-:-:S02]  /*17d0*/  IADD3 R110, P0, R95, R6, RZ ;  /* 0x000000065f6e7210 */ /* 0x000fc40007f1e0ff */
[----:B------:R-:W-:Y:S01]  /*17e0*/  IADD3 R94, P1, R103, R6, RZ ;  /* 0x00000006675e7210 */ /* 0x000fe20007f3e0ff */
[----:B------:R1:W4:Y:S01]  /*17f0*/  LDG.E.U8 R109, desc[UR50][R92.64] ;  /* 0x000000325c6d7981 */ /* 0x000322000c1e1100 */
[----:B------:R-:W-:Y:S02]  /*1800*/  LEA.HI.X.SX32 R111, R95, R2, 0x1, P0 ;  /* 0x000000025f6f7211 */ /* 0x000fe400000f0eff */
[----:B0-----:R-:W-:Y:S01]  /*1810*/  IADD3 R90, P0, R97, R6, RZ ;  /* 0x00000006615a7210 */ /* 0x001fe20007f1e0ff */
[----:B-1----:R-:W-:Y:S01]  /*1820*/  IMAD R99, R9, 0x2, R97 ;  /* 0x0000000209637824 */ /* 0x002fe200078e0261 */
[-C--:B------:R-:W-:Y:S01]  /*1830*/  LEA.HI.X.SX32 R95, R103, R2.reuse, 0x1, P1 ;  /* 0x00000002675f7211 */ /* 0x080fe200008f0eff */
[----:B------:R-:W4:Y:S01]  /*1840*/  LDG.E.U8 R110, desc[UR50][R110.64] ;  /* 0x000000326e6e7981 */ /* 0x000f22000c1e1100 */
[----:B------:R-:W-:Y:S01]  /*1850*/  LEA.HI.X.SX32 R91, R97, R2, 0x1, P0 ;  /* 0x00000002615b7211 */ /* 0x000fe200000f0eff */
[----:B------:R-:W-:Y:S01]  /*1860*/  IMAD R97, R9, 0x2, R99 ;  /* 0x0000000209617824 */ /* 0x000fe200078e0263 */
[C---:B------:R-:W-:Y:S01]  /*1870*/  IADD3 R88, P0, R99.reuse, R6, RZ ;  /* 0x0000000663587210 */ /* 0x040fe20007f1e0ff */
[----:B------:R0:W4:Y:S03]  /*1880*/  LDG.E.U8 R112, desc[UR50][R94.64] ;  /* 0x000000325e707981 */ /* 0x000126000c1e1100 */
[----:B------:R-:W-:Y:S01]  /*1890*/  LEA.HI.X.SX32 R89, R99, R2, 0x1, P0 ;  /* 0x0000000263597211 */ /* 0x000fe200000f0eff */
[----:B------:R-:W-:Y:S01]  /*18a0*/  IMAD R99, R9, 0x2, R97 ;  /* 0x0000000209637824 */ /* 0x000fe200078e0261 */
[-C--:B------:R-:W-:Y:S01]  /*18b0*/  IADD3 R92, P0, R97, R6.reuse, RZ ;  /* 0x00000006615c7210 */ /* 0x080fe20007f1e0ff */
[----:B------:R1:W4:Y:S02]  /*18c0*/  LDG.E.U8 R114, desc[UR50][R90.64] ;  /* 0x000000325a727981 */ /* 0x000324000c1e1100 */
[----:B------:R-:W-:Y:S01]  /*18d0*/  IMAD R103, R9, 0x2, R99 ;  /* 0x0000000209677824 */ /* 0x000fe200078e0263 */
[----:B------:R-:W-:Y:S01]  /*18e0*/  IADD3 R96, P1, R99, R6, RZ ;  /* 0x0000000663607210 */ /* 0x000fe20007f3e0ff */
[----:B------:R1:W4:Y:S01]  /*18f0*/  LDG.E.U8 R115, desc[UR50][R88.64] ;  /* 0x0000003258737981 */ /* 0x000322000c1e1100 */
[----:B------:R-:W-:Y:S01]  /*1900*/  LEA.HI.X.SX32 R93, R97, R2, 0x1, P0 ;  /* 0x00000002615d7211 */ /* 0x000fe200000f0eff */
[----:B0-----:R-:W-:Y:S01]  /*1910*/  IMAD R95, R9, 0x2, R103 ;  /* 0x00000002095f7824 */ /* 0x001fe200078e0267 */
[----:B------:R-:W-:-:S02]  /*1920*/  IADD3 R98, P0, R103, R6, RZ ;  /* 0x0000000667627210 */ /* 0x000fc40007f1e0ff */
[-C--:B------:R-:W-:Y:S01]  /*1930*/  LEA.HI.X.SX32 R97, R99, R2.reuse, 0x1, P1 ;  /* 0x0000000263617211 */ /* 0x080fe200008f0eff */
[----:B------:R-:W4:Y:S01]  /*1940*/  LDG.E.U8 R116, desc[UR50][R92.64] ;  /* 0x000000325c747981 */ /* 0x000f22000c1e1100 */
[----:B------:R-:W-:Y:S01]  /*1950*/  LEA.HI.X.SX32 R99, R103, R2, 0x1, P0 ;  /* 0x0000000267637211 */ /* 0x000fe200000f0eff */
[----:B------:R-:W-:Y:S01]  /*1960*/  IMAD R103, R9, 0x2, R95 ;  /* 0x0000000209677824 */ /* 0x000fe200078e025f */
[C---:B-1----:R-:W-:Y:S01]  /*1970*/  IADD3 R90, P0, R95.reuse, R6, RZ ;  /* 0x000000065f5a7210 */ /* 0x042fe20007f1e0ff */
[----:B------:R0:W4:Y:S03]  /*1980*/  LDG.E.U8 R117, desc[UR50][R96.64] ;  /* 0x0000003260757981 */ /* 0x000126000c1e1100 */
[----:B------:R-:W-:Y:S01]  /*1990*/  LEA.HI.X.SX32 R91, R95, R2, 0x1, P0 ;  /* 0x000000025f5b7211 */ /* 0x000fe200000f0eff */
[----:B------:R-:W-:Y:S01]  /*19a0*/  IMAD R95, R9, 0x2, R103 ;  /* 0x00000002095f7824 */ /* 0x000fe200078e0267 */
[----:B------:R-:W-:Y:S01]  /*19b0*/  IADD3 R88, P0, R103, R6, RZ ;  /* 0x0000000667587210 */ /* 0x000fe20007f1e0ff */
[----:B------:R1:W4:Y:S02]  /*19c0*/  LDG.E.U8 R118, desc[UR50][R98.64] ;  /* 0x0000003262767981 */ /* 0x000324000c1e1100 */
[----:B------:R-:W-:Y:S01]  /*19d0*/  IMAD R111, R9, 0x2, R95 ;  /* 0x00000002096f7824 */ /* 0x000fe200078e025f */
[----:B------:R-:W-:Y:S01]  /*19e0*/  LEA.HI.X.SX32 R89, R103, R2, 0x1, P0 ;  /* 0x0000000267597211 */ /* 0x000fe200000f0eff */
[----:B------:R1:W4:Y:S02]  /*19f0*/  LDG.E.U8 R119, desc[UR50][R90.64] ;  /* 0x000000325a777981 */ /* 0x000324000c1e1100 */
[----:B0-----:R-:W-:Y:S01]  /*1a00*/  IMAD R97, R9, 0x2, R111 ;  /* 0x0000000209617824 */ /* 0x001fe200078e026f */
[-C--:B------:R-:W-:Y:S01]  /*1a10*/  IADD3 R92, P0, R111, R6.reuse, RZ ;  /* 0x000000066f5c7210 */ /* 0x080fe20007f1e0ff */
[----:B------:R0:W4:Y:S02]  /*1a20*/  LDG.E.U8 R120, desc[UR50][R88.64] ;  /* 0x0000003258787981 */ /* 0x000124000c1e1100 */
[----:B-1----:R-:W-:Y:S01]  /*1a30*/  IMAD R99, R9, 0x2, R97 ;  /* 0x0000000209637824 */ /* 0x002fe200078e0261 */
[----:B------:R-:W-:-:S02]  /*1a40*/  IADD3 R94, P1, R95, R6, RZ ;  /* 0x000000065f5e7210 */ /* 0x000fc40007f3e0ff */
[----:B------:R-:W-:Y:S01]  /*1a50*/  LEA.HI.X.SX32 R93, R111, R2, 0x1, P0 ;  /* 0x000000026f5d7211 */ /* 0x000fe200000f0eff */
[----:B------:R-:W-:Y:S01]  /*1a60*/  IMAD R103, R9, 0x2, R99 ;  /* 0x0000000209677824 */ /* 0x000fe200078e0263 */
[----:B------:R-:W-:Y:S02]  /*1a70*/  IADD3 R96, P0, R97, R6, RZ ;  /* 0x0000000661607210 */ /* 0x000fe40007f1e0ff */
[-C--:B------:R-:W-:Y:S01]  /*1a80*/  LEA.HI.X.SX32 R95, R95, R2.reuse, 0x1, P1 ;  /* 0x000000025f5f7211 */ /* 0x080fe200008f0eff */
[----:B------:R-:W-:Y:S01]  /*1a90*/  IMAD R111, R9, 0x2, R103 ;  /* 0x00000002096f7824 */ /* 0x000fe200078e0267 */
[----:B------:R-:W-:Y:S01]  /*1aa0*/  LEA.HI.X.SX32 R97, R97, R2, 0x1, P0 ;  /* 0x0000000261617211 */ /* 0x000fe200000f0eff */
[----:B------:R-:W4:Y:S01]  /*1ab0*/  LDG.E.U8 R122, desc[UR50][R92.64] ;  /* 0x000000325c7a7981 */ /* 0x000f22000c1e1100 */
[-C--:B------:R-:W-:Y:S02]  /*1ac0*/  IADD3 R90, P0, R99, R6.reuse, RZ ;  /* 0x00000006635a7210 */ /* 0x080fe40007f1e0ff */
[----:B------:R-:W-:Y:S01]  /*1ad0*/  IADD3 R98, P1, R103, R6, RZ ;  /* 0x0000000667627210 */ /* 0x000fe20007f3e0ff */
[----:B------:R1:W4:Y:S01]  /*1ae0*/  LDG.E.U8 R121, desc[UR50][R94.64] ;  /* 0x000000325e797981 */ /* 0x000322000c1e1100 */
[----:B------:R-:W-:-:S02]  /*1af0*/  LEA.HI.X.SX32 R91, R99, R2, 0x1, P0 ;  /* 0x00000002635b7211 */ /* 0x000fc400000f0eff */
[----:B------:R-:W-:Y:S01]  /*1b00*/  LEA.HI.X.SX32 R99, R103, R2, 0x1, P1 ;  /* 0x0000000267637211 */ /* 0x000fe200008f0eff */
[----:B------:R1:W4:Y:S01]  /*1b10*/  LDG.E.U8 R123, desc[UR50][R96.64] ;  /* 0x00000032607b7981 */ /* 0x000322000c1e1100 */
[----:B0-----:R-:W-:-:S03]  /*1b20*/  IADD3 R88, P0, R111, R6, RZ ;  /* 0x000000066f587210 */ /* 0x001fc60007f1e0ff */
[----:B------:R0:W4:Y:S01]  /*1b30*/  LDG.E.U8 R125, desc[UR50][R98.64] ;  /* 0x00000032627d7981 */ /* 0x000122000c1e1100 */
[----:B-1----:R-:W-:Y:S01]  /*1b40*/  IMAD R95, R9, 0x2, R111 ;  /* 0x00000002095f7824 */ /* 0x002fe200078e026f */
[----:B------:R-:W-:Y:S02]  /*1b50*/  LEA.HI.X.SX32 R89, R111, R2, 0x1, P0 ;  /* 0x000000026f597211 */ /* 0x000fe400000f0eff */
[----:B------:R1:W4:Y:S01]  /*1b60*/  LDG.E.U8 R124, desc[UR50][R90.64] ;  /* 0x000000325a7c7981 */ /* 0x000322000c1e1100 */
[----:B------:R-:W-:Y:S01]  /*1b70*/  IMAD R103, R9, 0x2, R95 ;  /* 0x0000000209677824 */ /* 0x000fe200078e025f */
[----:B------:R-:W-:Y:S02]  /*1b80*/  IADD3 R92, P0, R95, R6, RZ ;  /* 0x000000065f5c7210 */ /* 0x000fe40007f1e0ff */
[----:B------:R1:W4:Y:S01]  /*1b90*/  LDG.E.U8 R126, desc[UR50][R88.64] ;  /* 0x00000032587e7981 */ /* 0x000322000c1e1100 */
[----:B------:R-:W-:Y:S01]  /*1ba0*/  IMAD R111, R9, 0x2, R103 ;  /* 0x00000002096f7824 */ /* 0x000fe200078e0267 */
[----:B------:R-:W-:-:S02]  /*1bb0*/  LEA.HI.X.SX32 R93, R95, R2, 0x1, P0 ;  /* 0x000000025f5d7211 */ /* 0x000fc400000f0eff */
[-C--:B------:R-:W-:Y:S01]  /*1bc0*/  IADD3 R94, P0, R103, R6.reuse, RZ ;  /* 0x00000006675e7210 */ /* 0x080fe20007f1e0ff */
[----:B------:R-:W-:Y:S01]  /*1bd0*/  IMAD R113, R9, 0x2, R111 ;  /* 0x0000000209717824 */ /* 0x000fe200078e026f */
[----:B------:R-:W-:Y:S01]  /*1be0*/  IADD3 R96, P1, R111, R6, RZ ;  /* 0x000000066f607210 */ /* 0x000fe20007f3e0ff */
[----:B------:R1:W4:Y:S01]  /*1bf0*/  LDG.E.U8 R127, desc[UR50][R92.64] ;  /* 0x000000325c7f7981 */ /* 0x000322000c1e1100 */
[----:B------:R-:W-:Y:S01]  /*1c00*/  LEA.HI.X.SX32 R95, R103, R2, 0x1, P0 ;  /* 0x00000002675f7211 */ /* 0x000fe200000f0eff */
[----:B0-----:R-:W-:Y:S01]  /*1c10*/  IMAD R99, R9, 0x2, R113 ;  /* 0x0000000209637824 */ /* 0x001fe200078e0271 */
[----:B-1----:R-:W-:-:S03]  /*1c20*/  IADD3 R90, P0, R113, R6, RZ ;  /* 0x00000006715a7210 */ /* 0x002fc60007f1e0ff */
[----:B------:R-:W-:Y:S01]  /*1c30*/  IMAD R89, R9, 0x2, R99 ;  /* 0x0000000209597824 */ /* 0x000fe200078e0263 */
[-C--:B------:R-:W-:Y:S01]  /*1c40*/  LEA.HI.X.SX32 R91, R113, R2.reuse, 0x1, P0 ;  /* 0x00000002715b7211 */ /* 0x080fe200000f0eff */
[----:B------:R0:W4:Y:S01]  /*1c50*/  LDG.E.U8 R128, desc[UR50][R94.64] ;  /* 0x000000325e807981 */ /* 0x000122000c1e1100 */
[----:B------:R-:W-:Y:S01]  /*1c60*/  LEA.HI.X.SX32 R97, R111, R2, 0x1, P1 ;  /* 0x000000026f617211 */ /* 0x000fe200008f0eff */
[----:B------:R-:W-:Y:S01]  /*1c70*/  IMAD R111, R9, 0x2, R89 ;  /* 0x00000002096f7824 */ /* 0x000fe200078e0259 */
[----:B------:R-:W-:Y:S01]  /*1c80*/  IADD3 R98, P0, R99, R6, RZ ;  /* 0x0000000663627210 */ /* 0x000fe20007f1e0ff */
[----:B------:R-:W4:Y:S02]  /*1c90*/  LDG.E.U8 R130, desc[UR50][R90.64] ;  /* 0x000000325a827981 */ /* 0x000f24000c1e1100 */
[----:B------:R-:W-:Y:S01]  /*1ca0*/  IMAD R93, R9, 0x2, R111 ;  /* 0x00000002095d7824 */ /* 0x000fe200078e026f */
[----:B------:R-:W-:Y:S01]  /*1cb0*/  LEA.HI.X.SX32 R99, R99, R2, 0x1, P0 ;  /* 0x0000000263637211 */ /* 0x000fe200000f0eff */
[----:B------:R1:W4:Y:S01]  /*1cc0*/  LDG.E.U8 R129, desc[UR50][R96.64] ;  /* 0x0000003260817981 */ /* 0x000322000c1e1100 */
[----:B------:R-:W-:-:S02]  /*1cd0*/  IADD3 R102, P0, R89, R6, RZ ;  /* 0x0000000659667210 */ /* 0x000fc40007f1e0ff */
[----:B------:R-:W-:Y:S01]  /*1ce0*/  IADD3 R88, P1, R111, R6, RZ ;  /* 0x000000066f587210 */ /* 0x000fe20007f3e0ff */
[----:B------:R1:W4:Y:S01]  /*1cf0*/  LDG.E.U8 R131, desc[UR50][R98.64] ;  /* 0x0000003262837981 */ /* 0x000322000c1e1100 */
[----:B------:R-:W-:Y:S02]  /*1d00*/  LEA.HI.X.SX32 R103, R89, R2, 0x1, P0 ;  /* 0x0000000259677211 */ /* 0x000fe400000f0eff */
[----:B0-----:R-:W-:Y:S01]  /*1d10*/  IADD3 R94, P0, R93, R6, RZ ;  /* 0x000000065d5e7210 */ /* 0x001fe20007f1e0ff */
[----:B-1----:R-:W-:-:S03]  /*1d20*/  IMAD R97, R9, 0x2, R93 ;  /* 0x0000000209617824 */ /* 0x002fc600078e025d */
[----:B------:R-:W-:Y:S01]  /*1d30*/  LEA.HI.X.SX32 R95, R93, R2, 0x1, P0 ;  /* 0x000000025d5f7211 */ /* 0x000fe200000f0eff */
[----:B------:R0:W4:Y:S01]  /*1d40*/  LDG.E.U8 R132, desc[UR50][R102.64] ;  /* 0x0000003266847981 */ /* 0x000122000c1e1100 */
[----:B------:R-:W-:Y:S01]  /*1d50*/  IMAD R91, R9, 0x2, R97 ;  /* 0x00000002095b7824 */ /* 0x000fe200078e0261 */
[C---:B------:R-:W-:Y:S02]  /*1d60*/  IADD3 R92, P0, R97.reuse, R6, RZ ;  /* 0x00000006615c7210 */ /* 0x040fe40007f1e0ff */
[----:B------:R-:W4:Y:S02]  /*1d70*/  LDG.E.U8 R134, desc[UR50][R94.64] ;  /* 0x000000325e867981 */ /* 0x000f24000c1e1100 */
[-C--:B------:R-:W-:Y:S01]  /*1d80*/  LEA.HI.X.SX32 R93, R97, R2.reuse, 0x1, P0 ;  /* 0x00000002615d7211 */ /* 0x080fe200000f0eff */
[----:B------:R-:W-:Y:S01]  /*1d90*/  IMAD R97, R9, 0x2, R91 ;  /* 0x0000000209617824 */ /* 0x000fe200078e025b */
[----:B------:R-:W-:Y:S02]  /*1da0*/  LEA.HI.X.SX32 R89, R111, R2, 0x1, P1 ;  /* 0x000000026f597211 */ /* 0x000fe400008f0eff */
[----:B------:R-:W-:Y:S01]  /*1db0*/  IADD3 R98, P0, R91, R6, RZ ;  /* 0x000000065b627210 */ /* 0x000fe20007f1e0ff */
[----:B------:R-:W-:Y:S01]  /*1dc0*/  IMAD R111, R9, 0x2, R97 ;  /* 0x00000002096f7824 */ /* 0x000fe200078e0261 */
[----:B------:R-:W4:Y:S02]  /*1dd0*/  LDG.E.U8 R135, desc[UR50][R92.64] ;  /* 0x000000325c877981 */ /* 0x000f24000c1e1100 */
[----:B------:R-:W-:-:S02]  /*1de0*/  LEA.HI.X.SX32 R99, R91, R2, 0x1, P0 ;  /* 0x000000025b637211 */ /* 0x000fc400000f0eff */
[----:B------:R1:W4:Y:S01]  /*1df0*/  LDG.E.U8 R133, desc[UR50][R88.64] ;  /* 0x0000003258857981 */ /* 0x000322000c1e1100 */
[-C--:B0-----:R-:W-:Y:S02]  /*1e00*/  IADD3 R102, P0, R111, R6.reuse, RZ ;  /* 0x000000066f667210 */ /* 0x081fe40007f1e0ff */
[----:B------:R-:W-:Y:S01]  /*1e10*/  IADD3 R90, P1, R97, R6, RZ ;  /* 0x00000006615a7210 */ /* 0x000fe20007f3e0ff */
[----:B------:R-:W4:Y:S01]  /*1e20*/  LDG.E.U8 R136, desc[UR50][R98.64] ;  /* 0x0000003262887981 */ /* 0x000f22000c1e1100 */
[-C--:B------:R-:W-:Y:S01]  /*1e30*/  LEA.HI.X.SX32 R103, R111, R2.reuse, 0x1, P0 ;  /* 0x000000026f677211 */ /* 0x080fe200000f0eff */
[----:B-1----:R-:W-:Y:S01]  /*1e40*/  IMAD R89, R9, 0x2, R111 ;  /* 0x0000000209597824 */ /* 0x002fe200078e026f */
[----:B------:R-:W-:-:S03]  /*1e50*/  LEA.HI.X.SX32 R91, R97, R2, 0x1, P1 ;  /* 0x00000002615b7211 */ /* 0x000fc600008f0eff */
[----:B------:R-:W4:Y:S01]  /*1e60*/  LDG.E.U8 R138, desc[UR50][R102.64] ;  /* 0x00000032668a7981 */ /* 0x000f22000c1e1100 */
[----:B------:R-:W-:Y:S01]  /*1e70*/  IMAD R97, R9, 0x2, R89 ;  /* 0x0000000209617824 */ /* 0x000fe200078e0259 */
[C---:B------:R-:W-:Y:S02]  /*1e80*/  IADD3 R94, P0, R89.reuse, R6, RZ ;  /* 0x00000006595e7210 */ /* 0x040fe40007f1e0ff */
[----:B------:R0:W4:Y:S02]  /*1e90*/  LDG.E.U8 R137, desc[UR50][R90.64] ;  /* 0x000000325a897981 */ /* 0x000124000c1e1100 */
[----:B------:R-:W-:Y:S01]  /*1ea0*/  LEA.HI.X.SX32 R95, R89, R2, 0x1, P0 ;  /* 0x00000002595f7211 */ /* 0x000fe200000f0eff */
[----:B------:R-:W-:Y:S01]  /*1eb0*/  IMAD R89, R9, 0x2, R97 ;  /* 0x0000000209597824 */ /* 0x000fe200078e0261 */
[----:B------:R-:W-:-:S03]  /*1ec0*/  IADD3 R92, P0, R97, R6, RZ ;  /* 0x00000006615c7210 */ /* 0x000fc60007f1e0ff */
[----:B------:R-:W-:Y:S01]  /*1ed0*/  IMAD R111, R9, 0x2, R89 ;  /* 0x00000002096f7824 */ /* 0x000fe200078e0259 */
[----:B------:R-:W-:Y:S01]  /*1ee0*/  IADD3 R96, P1, R89, R6, RZ ;  /* 0x0000000659607210 */ /* 0x000fe20007f3e0ff */
[----:B------:R1:W4:Y:S01]  /*1ef0*/  LDG.E.U8 R139, desc[UR50][R94.64] ;  /* 0x000000325e8b7981 */ /* 0x000322000c1e1100 */
[-C--:B------:R-:W-:Y:S02]  /*1f00*/  LEA.HI.X.SX32 R93, R97, R2.reuse, 0x1, P0 ;  /* 0x00000002615d7211 */ /* 0x080fe400000f0eff */
[----:B------:R-:W-:Y:S01]  /*1f10*/  LEA.HI.X.SX32 R97, R89, R2, 0x1, P1 ;  /* 0x0000000259617211 */ /* 0x000fe200008f0eff */
[----:B------:R-:W-:Y:S01]  /*1f20*/  IMAD R89, R9, 0x2, R111 ;  /* 0x0000000209597824 */ /* 0x000fe200078e026f */
[----:B0-----:R-:W-:Y:S01]  /*1f30*/  IADD3 R90, P0, R111, R6, RZ ;  /* 0x000000066f5a7210 */ /* 0x001fe20007f1e0ff */
[----:B------:R0:W4:Y:S02]  /*1f40*/  LDG.E.U8 R140, desc[UR50][R92.64] ;  /* 0x000000325c8c7981 */ /* 0x000124000c1e1100 */
[----:B------:R-:W-:-:S02]  /*1f50*/  IMAD R113, R9, 0x2, R89 ;  /* 0x0000000209717824 */ /* 0x000fc400078e0259 */
[----:B------:R-:W4:Y:S02]  /*1f60*/  LDG.E.U8 R141, desc[UR50][R96.64] ;  /* 0x00000032608d7981 */ /* 0x000f24000c1e1100 */
[----:B------:R-:W-:Y:S01]  /*1f70*/  IMAD R103, R9, 0x2, R113 ;  /* 0x0000000209677824 */ /* 0x000fe200078e0271 */
[----:B------:R-:W-:-:S03]  /*1f80*/  LEA.HI.X.SX32 R91, R111, R2, 0x1, P0 ;  /* 0x000000026f5b7211 */ /* 0x000fc600000f0eff */
[----:B-1----:R-:W-:Y:S01]  /*1f90*/  IMAD R95, R9, 0x2, R103 ;  /* 0x00000002095f7824 */ /* 0x002fe200078e0267 */
[-C--:B------:R-:W-:Y:S01]  /*1fa0*/  IADD3 R98, P0, R89, R6.reuse, RZ ;  /* 0x0000000659627210 */ /* 0x080fe20007f1e0ff */
[----:B------:R1:W4:Y:S01]  /*1fb0*/  LDG.E.U8 R142, desc[UR50][R90.64] ;  /* 0x000000325a8e7981 */ /* 0x000322000c1e1100 */
[----:B------:R-:W-:Y:S01]  /*1fc0*/  IADD3 R88, P1, R113, R6, RZ ;  /* 0x0000000671587210 */ /* 0x000fe20007f3e0ff */
[----:B------:R-:W-:Y:S01]  /*1fd0*/  IMAD R111, R9, 0x2, R95 ;  /* 0x00000002096f7824 */ /* 0x000fe200078e025f */
[-C--:B------:R-:W-:Y:S02]  /*1fe0*/  LEA.HI.X.SX32 R99, R89, R2.reuse, 0x1, P0 ;  /* 0x0000000259637211 */ /* 0x080fe400000f0eff */
[----:B------:R-:W-:Y:S01]  /*1ff0*/  LEA.HI.X.SX32 R89, R113, R2, 0x1, P1 ;  /* 0x0000000271597211 */ /* 0x000fe200008f0eff */
[----:B------:R-:W-:Y:S01]  /*2000*/  IMAD R113, R9, 0x2, R111 ;  /* 0x0000000209717824 */ /* 0x000fe200078e026f */
[----:B0-----:R-:W-:Y:S01]  /*2010*/  IADD3 R92, P0, R103, R6, RZ ;  /* 0x00000006675c7210 */ /* 0x001fe20007f1e0ff */
[----:B------:R-:W4:Y:S02]  /*2020*/  LDG.E.U8 R98, desc[UR50][R98.64] ;  /* 0x0000003262627981 */ /* 0x000f24000c1e1100 */
[----:B------:R-:W-:Y:S01]  /*2030*/  IMAD R9, R9, 0x2, R113 ;  /* 0x0000000209097824 */ /* 0x000fe200078e0271 */
[----:B------:R-:W-:Y:S01]  /*2040*/  LEA.HI.X.SX32 R93, R103, R2, 0x1, P0 ;  /* 0x00000002675d7211 */ /* 0x000fe200000f0eff */
[----:B------:R-:W4:Y:S01]  /*2050*/  LDG.E.U8 R88, desc[UR50][R88.64] ;  /* 0x0000003258587981 */ /* 0x000f22000c1e1100 */
[----:B------:R-:W-:-:S02]  /*2060*/  IADD3 R94, P0, R95, R6, RZ ;  /* 0x000000065f5e7210 */ /* 0x000fc40007f1e0ff */
[----:B-1----:R-:W-:Y:S01]  /*2070*/  IADD3 R90, P2, R9, R6, RZ ;  /* 0x00000006095a7210 */ /* 0x002fe20007f5e0ff */
[----:B------:R-:W4:Y:S01]  /*2080*/  LDG.E.U8 R92, desc[UR50][R92.64] ;  /* 0x000000325c5c7981 */ /* 0x000f22000c1e1100 */
[----:B------:R-:W-:Y:S02]  /*2090*/  LEA.HI.X.SX32 R95, R95, R2, 0x1, P0 ;  /* 0x000000025f5f7211 */ /* 0x000fe400000f0eff */
[-C--:B------:R-:W-:Y:S02]  /*20a0*/  IADD3 R96, P0, R111, R6.reuse, RZ ;  /* 0x000000066f607210 */ /* 0x080fe40007f1e0ff */
[----:B------:R-:W-:Y:S01]  /*20b0*/  IADD3 R102, P1, R113, R6, RZ ;  /* 0x0000000671667210 */ /* 0x000fe20007f3e0ff */
[----:B------:R-:W4:Y:S01]  /*20c0*/  LDG.E.U8 R94, desc[UR50][R94.64] ;  /* 0x000000325e5e7981 */ /* 0x000f22000c1e1100 */
[-C--:B------:R-:W-:Y:S02]  /*20d0*/  LEA.HI.X.SX32 R91, R9, R2.reuse, 0x1, P2 ;  /* 0x00000002095b7211 */ /* 0x080fe400010f0eff */
[----:B------:R-:W-:-:S02]  /*20e0*/  LEA.HI.X.SX32 R97, R111, R2, 0x1, P0 ;  /* 0x000000026f617211 */ /* 0x000fc400000f0eff */
[----:B------:R-:W-:Y:S01]  /*20f0*/  LEA.HI.X.SX32 R103, R113, R2, 0x1, P1 ;  /* 0x0000000271677211 */ /* 0x000fe200008f0eff */
[----:B------:R-:W4:Y:S04]  /*2100*/  LDG.E.U8 R90, desc[UR50][R90.64] ;  /* 0x000000325a5a7981 */ /* 0x000f28000c1e1100 */
[----:B------:R-:W4:Y:S04]  /*2110*/  LDG.E.U8 R96, desc[UR50][R96.64] ;  /* 0x0000003260607981 */ /* 0x000f28000c1e1100 */
[----:B------:R-:W4:Y:S01]  /*2120*/  LDG.E.U8 R102, desc[UR50][R102.64] ;  /* 0x0000003266667981 */ /* 0x000f22000c1e1100 */
[----:B------:R-:W0:Y:S01]  /*2130*/  S2UR UR4, SR_CgaCtaId ;  /* 0x00000000000479c3 */ /* 0x000e220000008800 */
[----:B------:R-:W-:-:S02]  /*2140*/  LOP3.LUT R6, R184, 0x7, RZ, 0xc0, !PT ;  /* 0x00000007b8067812 */ /* 0x000fc400078ec0ff */
[----:B------:R-:W-:Y:S01]  /*2150*/  LOP3.LUT R2, R184, 0x7f, RZ, 0xc0, !PT ;  /* 0x0000007fb8027812 */ /* 0x000fe200078ec0ff */
[----:B------:R-:W-:Y:S02]  /*2160*/  UMOV UR48, 0x400 ;  /* 0x0000040000307882 */ /* 0x000fe40000000000 */
[----:B------:R-:W-:Y:S02]  /*2170*/  IMAD.SHL.U32 R6, R6, 0x10, RZ ;  /* 0x0000001006067824 */ /* 0x000fe400078e00ff */
[----:B------:R-:W-:-:S05]  /*2180*/  IMAD.SHL.U32 R9, R2, 0x80, RZ ;  /* 0x0000008002097824 */ /* 0x000fca00078e00ff */
[----:B------:R-:W-:Y:S01]  /*2190*/  LOP3.LUT R6, R6, R0, R9, 0xfe, !PT ;  /* 0x0000000006067212 */ /* 0x000fe200078efe09 */
[----:B------:R-:W-:Y:S01]  /*21a0*/  VIADD R185, R5, 0x80 ;  /* 0x0000008005b97836 */ /* 0x000fe20000000000 */
[----:B0-----:R-:W-:Y:S02]  /*21b0*/  ULEA UR48, UR4, UR48, 0x18 ;  /* 0x0000003004307291 */ /* 0x001fe4000f8ec03f */
[----:B------:R-:W-:Y:S02]  /*21c0*/  LOP3.LUT R0, R6, 0x10, RZ, 0x3c, !PT ;  /* 0x0000001006007812 */ /* 0x000fe400078e3cff */
[----:B------:R-:W-:-:S05]  /*21d0*/  ISETP.GE.AND P0, PT, R185, 0x1, PT ;  /* 0x00000001b900780c */ /* 0x000fca0003f06270 */
[----:B------:R0:W-:Y:S04]  /*21e0*/  STS.U8 [R6+UR48], R3 ;  /* 0x0000000306007988 */ /* 0x0001e80008000030 */
[----:B------:R-:W-:Y:S01]  /*21f0*/  STS.U8 [R6+UR48+0x2], R4 ;  /* 0x0000020406007988 */ /* 0x000fe20008000030 */
[----:B0-----:R-:W-:-:S03]  /*2200*/  LOP3.LUT R3, R6, 0x20, RZ, 0x3c, !PT ;  /* 0x0000002006037812 */ /* 0x001fc600078e3cff */
[----:B------:R0:W-:Y:S04]  /*2210*/  STS.U8 [R6+UR48+0x4], R7 ;  /* 0x0000040706007988 */ /* 0x0001e80008000030 */
[----:B------:R-:W-:Y:S04]  /*2220*/  STS.U8 [R6+UR48+0x6], R8 ;  /* 0x0000060806007988 */ /* 0x000fe80008000030 */
[----:B------:R-:W-:Y:S01]  /*2230*/  STS.U8 [R6+UR48+0x8], R10 ;  /* 0x0000080a06007988 */ /* 0x000fe20008000030 */
[----:B0-----:R-:W-:-:S03]  /*2240*/  LOP3.LUT R7, R6, 0x30, RZ, 0x3c, !PT ;  /* 0x0000003006077812 */ /* 0x001fc600078e3cff */
[----:B-----5:R-:W-:Y:S04]  /*2250*/  STS.U8 [R6+UR48+0xa], R11 ;  /* 0x00000a0b06007988 */ /* 0x020fe80008000030 */
[----:B------:R-:W-:Y:S04]  /*2260*/  STS.U8 [R6+UR48+0xc], R12 ;  /* 0x00000c0c06007988 */ /* 0x000fe80008000030 */
[----:B------:R-:W-:Y:S04]  /*2270*/  STS.U8 [R6+UR48+0xe], R13 ;  /* 0x00000e0d06007988 */ /* 0x000fe80008000030 */
[----:B--2---:R-:W-:Y:S04]  /*2280*/  STS.U8 [R6+UR48+0x4000], R70 ;  /* 0x0040004606007988 */ /* 0x004fe80008000030 */
[----:B------:R-:W-:Y:S04]  /*2290*/  STS.U8 [R6+UR48+0x4002], R71 ;  /* 0x0040024706007988 */ /* 0x000fe80008000030 */
[----:B------:R-:W-:Y:S04]  /*22a0*/  STS.U8 [R6+UR48+0x4004], R72 ;  /* 0x0040044806007988 */ /* 0x000fe80008000030 */
[----:B------:R-:W-:Y:S04]  /*22b0*/  STS.U8 [R6+UR48+0x4006], R73 ;  /* 0x0040064906007988 */ /* 0x000fe80008000030 */
[----:B------:R-:W-:Y:S04]  /*22c0*/  STS.U8 [R6+UR48+0x4008], R74 ;  /* 0x0040084a06007988 */ /* 0x000fe80008000030 */
[----:B---3--:R-:W-:Y:S04]  /*22d0*/  STS.U8 [R6+UR48+0x400a], R75 ;  /* 0x00400a4b06007988 */ /* 0x008fe80008000030 */
[----:B------:R-:W-:Y:S04]  /*22e0*/  STS.U8 [R6+UR48+0x400c], R76 ;  /* 0x00400c4c06007988 */ /* 0x000fe80008000030 */
[----:B------:R-:W-:Y:S04]  /*22f0*/  STS.U8 [R6+UR48+0x400e], R77 ;  /* 0x00400e4d06007988 */ /* 0x000fe80008000030 */
[----:B------:R-:W-:Y:S04]  /*2300*/  STS.U8 [R0+UR48], R14 ;  /* 0x0000000e00007988 */ /* 0x000fe80008000030 */
[----:B------:R-:W-:Y:S04]  /*2310*/  STS.U8 [R0+UR48+0x2], R15 ;  /* 0x0000020f00007988 */ /* 0x000fe80008000030 */
        /* <DEDUP_REMOVED lines=9> */
[----:B----4-:R-:W-:Y:S04]  /*23b0*/  STS.U8 [R0+UR48+0x4006], R81 ;  /* 0x0040065100007988 */ /* 0x010fe80008000030 */
[----:B------:R-:W-:Y:S04]  /*23c0*/  STS.U8 [R0+UR48+0x4008], R82 ;  /* 0x0040085200007988 */ /* 0x000fe80008000030 */
[----:B------:R-:W-:Y:S04]  /*23d0*/  STS.U8 [R0+UR48+0x400a], R83 ;  /* 0x00400a5300007988 */ /* 0x000fe80008000030 */
[----:B------:R-:W-:Y:S04]  /*23e0*/  STS.U8 [R0+UR48+0x400c], R84 ;  /* 0x00400c5400007988 */ /* 0x000fe80008000030 */
[----:B------:R0:W-:Y:S04]  /*23f0*/  STS.U8 [R0+UR48+0x400e], R85 ;  /* 0x00400e5500007988 */ /* 0x0001e80008000030 */
[----:B------:R-:W-:Y:S04]  /*2400*/  STS.U8 [R3+UR48], R22 ;  /* 0x0000001603007988 */ /* 0x000fe80008000030 */
[----:B------:R-:W-:Y:S01]  /*2410*/  STS.U8 [R3+UR48+0x2], R23 ;  /* 0x0000021703007988 */ /* 0x000fe20008000030 */
[----:B0-----:R-:W-:-:S03]  /*2420*/  LOP3.LUT R0, R6, 0x40, RZ, 0x3c, !PT ;  /* 0x0000004006007812 */ /* 0x001fc600078e3cff */
        /* <DEDUP_REMOVED lines=13> */
[----:B------:R0:W-:Y:S04]  /*2500*/  STS.U8 [R3+UR48+0x400e], R107 ;  /* 0x00400e6b03007988 */ /* 0x0001e80008000030 */
[----:B------:R-:W-:Y:S01]  /*2510*/  STS.U8 [R7+UR48], R30 ;  /* 0x0000001e07007988 */ /* 0x000fe20008000030 */
        /* <DEDUP_REMOVED lines=65> */
[----:B------:R0:W-:Y:S01]  /*2930*/  STS.U8 [R0+UR48+0x400e], R141 ;  /* 0x00400e8d00007988 */ /* 0x0001e20008000030 */
[----:B------:R-:W-:-:S03]  /*2940*/  IMAD.MOV.U32 R7, RZ, RZ, -0x800000 ;  /* 0xff800000ff077424 */ /* 0x000fc600078e00ff */
[----:B------:R-:W-:Y:S01]  /*2950*/  STS.U8 [R3+UR48], R62 ;  /* 0x0000003e03007988 */ /* 0x000fe20008000030 */
[----:B------:R-:W-:-:S03]  /*2960*/  IMAD.MOV.U32 R221, RZ, RZ, 0x3f800000 ;  /* 0x3f800000ffdd7424 */ /* 0x000fc600078e00ff */
[----:B------:R1:W-:Y:S01]  /*2970*/  STS.U8 [R3+UR48+0x2], R63 ;  /* 0x0000023f03007988 */ /* 0x0003e20008000030 */
[----:B------:R-:W-:-:S03]  /*2980*/  IMAD.MOV.U32 R219, RZ, RZ, 0x3f800000 ;  /* 0x3f800000ffdb7424 */ /* 0x000fc600078e00ff */
[----:B------:R-:W-:Y:S01]  /*2990*/  STS.U8 [R3+UR48+0x4], R64 ;  /* 0x0000044003007988 */ /* 0x000fe20008000030 */
[----:B0-----:R-:W-:-:S03]  /*29a0*/  IMAD.MOV.U32 R0, RZ, RZ, -0x800000 ;  /* 0xff800000ff007424 */ /* 0x001fc600078e00ff */
[----:B------:R0:W-:Y:S01]  /*29b0*/  STS.U8 [R3+UR48+0x6], R65 ;  /* 0x0000064103007988 */ /* 0x0001e20008000030 */
[----:B------:R-:W-:-:S03]  /*29c0*/  CS2R R24, SRZ ;  /* 0x0000000000187805 */ /* 0x000fc6000001ff00 */
[----:B------:R-:W-:Y:S01]  /*29d0*/  STS.U8 [R3+UR48+0x8], R66 ;  /* 0x0000084203007988 */ /* 0x000fe20008000030 */
[----:B------:R-:W-:-:S03]  /*29e0*/  CS2R R26, SRZ ;  /* 0x00000000001a7805 */ /* 0x000fc6000001ff00 */
        /* <DEDUP_REMOVED lines=16> */
[----:B------:R5:W-:Y:S01]  /*2af0*/  STS.U8 [R3+UR48+0x4008], R94 ;  /* 0x0040085e03007988 */ /* 0x000be20008000030 */
[----:B------:R-:W-:-:S03]  /*2b00*/  CS2R R44, SRZ ;  /* 0x00000000002c7805 */ /* 0x000fc6000001ff00 */
[----:B------:R5:W-:Y:S01]  /*2b10*/  STS.U8 [R3+UR48+0x400a], R96 ;  /* 0x00400a6003007988 */ /* 0x000be20008000030 */
[----:B------:R-:W-:-:S03]  /*2b20*/  CS2R R46, SRZ ;  /* 0x00000000002e7805 */ /* 0x000fc6000001ff00 */
[----:B------:R5:W-:Y:S01]  /*2b30*/  STS.U8 [R3+UR48+0x400c], R102 ;  /* 0x00400c6603007988 */ /* 0x000be20008000030 */
[----:B------:R-:W-:Y:S02]  /*2b40*/  CS2R R48, SRZ ;  /* 0x0000000000307805 */ /* 0x000fe4000001ff00 */
[----:B------:R-:W-:Y:S02]  /*2b50*/  CS2R R50, SRZ ;  /* 0x0000000000327805 */ /* 0x000fe4000001ff00 */
[----:B------:R-:W-:Y:S02]  /*2b60*/  CS2R R52, SRZ ;  /* 0x0000000000347805 */ /* 0x000fe4000001ff00 */
[----:B------:R-:W-:Y:S02]  /*2b70*/  CS2R R54, SRZ ;  /* 0x0000000000367805 */ /* 0x000fe4000001ff00 */
[----:B------:R-:W-:Y:S02]  /*2b80*/  CS2R R56, SRZ ;  /* 0x0000000000387805 */ /* 0x000fe4000001ff00 */
[----:B------:R-:W-:-:S02]  /*2b90*/  CS2R R58, SRZ ;  /* 0x00000000003a7805 */ /* 0x000fc4000001ff00 */
[----:B------:R-:W-:Y:S02]  /*2ba0*/  CS2R R60, SRZ ;  /* 0x00000000003c7805 */ /* 0x000fe4000001ff00 */
[----:B-1----:R-:W-:Y:S02]  /*2bb0*/  CS2R R62, SRZ ;  /* 0x00000000003e7805 */ /* 0x002fe4000001ff00 */
[----:B0-----:R-:W-:Y:S02]  /*2bc0*/  CS2R R64, SRZ ;  /* 0x0000000000407805 */ /* 0x001fe4000001ff00 */
[----:B--2---:R-:W-:Y:S02]  /*2bd0*/  CS2R R66, SRZ ;  /* 0x0000000000427805 */ /* 0x004fe4000001ff00 */
[----:B---3--:R-:W-:Y:S02]  /*2be0*/  CS2R R68, SRZ ;  /* 0x0000000000447805 */ /* 0x008fe4000001ff00 */
[----:B------:R-:W-:-:S02]  /*2bf0*/  CS2R R70, SRZ ;  /* 0x0000000000467805 */ /* 0x000fc4000001ff00 */
[----:B------:R-:W-:Y:S02]  /*2c00*/  CS2R R72, SRZ ;  /* 0x0000000000487805 */ /* 0x000fe4000001ff00 */
[----:B------:R-:W-:Y:S02]  /*2c10*/  CS2R R74, SRZ ;  /* 0x00000000004a7805 */ /* 0x000fe4000001ff00 */
[----:B------:R-:W-:Y:S02]  /*2c20*/  CS2R R76, SRZ ;  /* 0x00000000004c7805 */ /* 0x000fe4000001ff00 */
[----:B------:R-:W-:Y:S02]  /*2c30*/  CS2R R78, SRZ ;  /* 0x00000000004e7805 */ /* 0x000fe4000001ff00 */
[----:B------:R-:W-:Y:S02]  /*2c40*/  CS2R R80, SRZ ;  /* 0x0000000000507805 */ /* 0x000fe4000001ff00 */
[----:B------:R-:W-:-:S02]  /*2c50*/  CS2R R82, SRZ ;  /* 0x0000000000527805 */ /* 0x000fc4000001ff00 */
[----:B------:R-:W-:Y:S02]  /*2c60*/  CS2R R84, SRZ ;  /* 0x0000000000547805 */ /* 0x000fe4000001ff00 */
[----:B------:R-:W-:Y:S02]  /*2c70*/  CS2R R86, SRZ ;  /* 0x0000000000567805 */ /* 0x000fe4000001ff00 */
[----:B----4-:R-:W-:Y:S02]  /*2c80*/  CS2R R88, SRZ ;  /* 0x0000000000587805 */ /* 0x010fe4000001ff00 */
[----:B-----5:R-:W-:Y:S02]  /*2c90*/  CS2R R90, SRZ ;  /* 0x00000000005a7805 */ /* 0x020fe4000001ff00 */
[----:B------:R-:W-:Y:S02]  /*2ca0*/  CS2R R92, SRZ ;  /* 0x00000000005c7805 */ /* 0x000fe4000001ff00 */
        /* <DEDUP_REMOVED lines=29> */
[C---:B------:R-:W-:Y:S01]  /*2e80*/  LOP3.LUT P5, RZ, R184.reuse, 0x80, RZ, 0xc0, !PT ;  /* 0x00000080b8ff7812 */ /* 0x040fe200078ac0ff */
[C---:B------:R-:W-:Y:S01]  /*2e90*/  IMAD.SHL.U32 R9, R184.reuse, 0x2, RZ ;  /* 0x00000002b8097824 */ /* 0x040fe200078e00ff */
[----:B------:R-:W-:Y:S01]  /*2ea0*/  LOP3.LUT R3, R184, 0xff, RZ, 0xc0, !PT ;  /* 0x000000ffb8037812 */ /* 0x000fe200078ec0ff */
[----:B------:R-:W-:Y:S10]  /*2eb0*/  @!P0 BRA `(.L_x_0) ;  /* 0x0000008400188947 */ /* 0x000ff40003800000 */
[----:B------:R-:W0:Y:S01]  /*2ec0*/  LDC.64 R42, c[0x0][0x220] ;  /* 0x00008800ff2a7b82 */ /* 0x000e220000000a00 */
[--C-:B------:R-:W-:Y:S01]  /*2ed0*/  SHF.R.U32.HI R11, RZ, 0x2, R184.reuse ;  /* 0x00000002ff0b7819 */ /* 0x100fe200000116b8 */
[----:B------:R-:W-:Y:S01]  /*2ee0*/  ULDC.64 UR20, c[0x0][0x260] ;  /* 0x0000980000147ab9 */ /* 0x000fe20000000a00 */
[--C-:B------:R-:W-:Y:S01]  /*2ef0*/  SHF.R.U32.HI R6, RZ, 0x5, R184.reuse ;  /* 0x00000005ff067819 */ /* 0x100fe200000116b8 */
[----:B------:R-:W-:Y:S01]  /*2f00*/  UIMAD UR20, UR49, UR20, URZ ;  /* 0x00000014311472a4 */ /* 0x000fe2000f8e023f */
[----:B------:R-:W-:Y:S01]  /*2f10*/  SHF.R.U32.HI R0, RZ, 0x1, R184 ;  /* 0x00000001ff007819 */ /* 0x000fe200000116b8 */
[----:B------:R-:W-:Y:S01]  /*2f20*/  ULDC UR4, c[0x0][0x258] ;  /* 0x0000960000047ab9 */ /* 0x000fe20000000800 */
[----:B------:R-:W-:Y:S01]  /*2f30*/  SGXT.U32 R11, R11, 0x3 ;  /* 0x000000030b0b781a */ /* 0x000fe20000000000 */
[----:B------:R-:W1:Y:S01]  /*2f40*/  LDC.64 R246, c[0x0][0x250] ;  /* 0x00009400fff67b82 */ /* 0x000e620000000a00 */
[----:B------:R-:W-:Y:S01]  /*2f50*/  R2UR UR52, R6 ;  /* 0x00000000063472ca */ /* 0x000fe200000e0000 */
[----:B------:R-:W-:Y:S01]  /*2f60*/  IMAD R3, R3, UR4, RZ ;  /* 0x0000000403037c24 */ /* 0x000fe2000f8e02ff */
[C---:B------:R-:W-:Y:S01]  /*2f70*/  LOP3.LUT R7, R184.reuse, 0x80, RZ, 0xc0, !PT ;  /* 0x00000080b8077812 */ /* 0x040fe200078ec0ff */
[----:B------:R-:W-:Y:S01]  /*2f80*/  USHF.R.S32.HI UR4, URZ, 0x1f, UR20 ;  /* 0x0000001f3f047899 */ /* 0x000fe20008011414 */
[----:B------:R-:W-:Y:S01]  /*2f90*/  LOP3.LUT R6, R11, 0x70, R0, 0xf8, !PT ;  /* 0x000000700b067812 */ /* 0x000fe200078ef800 */
[----:B------:R-:W-:Y:S01]  /*2fa0*/  ULDC.64 UR6, c[0x0][0x218] ;  /* 0x0000860000067ab9 */ /* 0x000fe20000000a00 */
[C---:B------:R-:W-:Y:S01]  /*2fb0*/  LOP3.LUT R0, R184.reuse, 0x3f, RZ, 0xc0, !PT ;  /* 0x0000003fb8007812 */ /* 0x040fe200078ec0ff */
[----:B------:R-:W2:Y:S01]  /*2fc0*/  LDC R45, c[0x0][0x268] ;  /* 0x00009a00ff2d7b82 */ /* 0x000ea20000000800 */
[----:B------:R-:W-:Y:S01]  /*2fd0*/  IMAD R2, R7, 0x40, R2 ;  /* 0x0000004007027824 */ /* 0x000fe200078e0202 */
[----:B------:R-:W-:Y:S01]  /*2fe0*/  LOP3.LUT R4, R184, 0x1, RZ, 0xc0, !PT ;  /* 0x00000001b8047812 */ /* 0x000fe200078ec0ff */
[----:B------:R-:W-:Y:S01]  /*2ff0*/  UMOV UR10, URZ ;  /* 0x0000003f000a7c82 */ /* 0x000fe20008000000 */
[----:B------:R-:W-:Y:S01]  /*3000*/  IMAD R7, R0, UR21, RZ ;  /* 0x0000001500077c24 */ /* 0x000fe2000f8e02ff */
[----:B------:R-:W-:Y:S01]  /*3010*/  LOP3.LUT R13, R184, 0x1c, RZ, 0xc0, !PT ;  /* 0x0000001cb80d7812 */ /* 0x000fe200078ec0ff */
[----:B------:R-:W-:Y:S01]  /*3020*/  IMAD.MOV.U32 R221, RZ, RZ, 0x3f800000 ;  /* 0x3f800000ffdd7424 */ /* 0x000fe200078e00ff */
[----:B------:R-:W-:Y:S01]  /*3030*/  SHF.R.S32.HI R11, RZ, 0x1f, R3 ;  /* 0x0000001fff0b7819 */ /* 0x000fe20000011403 */
[----:B------:R-:W-:Y:S01]  /*3040*/  IMAD.MOV.U32 R224, RZ, RZ, -0x800000 ;  /* 0xff800000ffe07424 */ /* 0x000fe200078e00ff */
[----:B0-----:R-:W-:Y:S01]  /*3050*/  IADD3 R41, P2, P3, R7, UR20, R42 ;  /* 0x0000001407297c10 */ /* 0x001fe2000fb5e02a */
[----:B------:R-:W-:Y:S01]  /*3060*/  IMAD R13, R4, 0x2, R13 ;  /* 0x00000002040d7824 */ /* 0x000fe200078e020d */
[----:B------:R-:W-:Y:S01]  /*3070*/  SHF.R.S32.HI R0, RZ, 0x1f, R7 ;  /* 0x0000001fff007819 */ /* 0x000fe20000011407 */
[----:B------:R-:W-:Y:S01]  /*3080*/  IMAD.MOV.U32 R219, RZ, RZ, 0x3f800000 ;  /* 0x3f800000ffdb7424 */ /* 0x000fe200078e00ff */
[----:B------:R-:W-:-:S02]  /*3090*/  SHF.R.U32.HI R4, RZ, 0x1, R184 ;  /* 0x00000001ff047819 */ /* 0x000fc400000116b8 */
[----:B------:R-:W-:Y:S02]  /*30a0*/  CS2R R46, SRZ ;  /* 0x00000000002e7805 */ /* 0x000fe4000001ff00 */
[----:B------:R-:W-:Y:S01]  /*30b0*/  IADD3.X R43, R0, UR4, R43, P2, P3 ;  /* 0x00000004002b7c10 */ /* 0x000fe200097e642b */
[----:B-1----:R-:W-:Y:S01]  /*30c0*/  IMAD R246, R246, UR49, RZ ;  /* 0x00000031f6f67c24 */ /* 0x002fe2000f8e02ff */
[----:B------:R-:W-:Y:S01]  /*30d0*/  SHF.R.U32.HI R0, RZ, 0x6, R184 ;  /* 0x00000006ff007819 */ /* 0x000fe200000116b8 */
[C---:B------:R-:W-:Y:S01]  /*30e0*/  IMAD.SHL.U32 R249, R247.reuse, 0x2, RZ ;  /* 0x00000002f7f97824 */ /* 0x040fe200078e00ff */
[----:B------:R-:W-:Y:S01]  /*30f0*/  SGXT.U32 R4, R4, 0x1 ;  /* 0x000000010404781a */ /* 0x000fe20000000000 */
[C---:B------:R-:W-:Y:S01]  /*3100*/  IMAD R251, R247.reuse, 0x3, RZ ;  /* 0x00000003f7fb7824 */ /* 0x040fe200078e02ff */
[----:B------:R-:W-:Y:S01]  /*3110*/  SGXT.U32 R0, R0, 0x2 ;  /* 0x000000020000781a */ /* 0x000fe20000000000 */
[C---:B------:R-:W-:Y:S01]  /*3120*/  IMAD R135, R247.reuse, 0x12, RZ ;  /* 0x00000012f7877824 */ /* 0x040fe200078e02ff */
[----:B------:R-:W-:Y:S01]  /*3130*/  LEA.HI R7, R184, 0xc, RZ, 0x1a ;  /* 0x0000000cb8077811 */ /* 0x000fe200078fd0ff */
[----:B------:R-:W-:Y:S01]  /*3140*/  IMAD R136, R247, 0x13, RZ ;  /* 0x00000013f7887824 */ /* 0x000fe200078e02ff */
[--C-:B------:R-:W-:Y:S01]  /*3150*/  IADD3 R3, P0, P1, R3, UR6, R246.reuse ;  /* 0x0000000603037c10 */ /* 0x100fe2000f91e0f6 */
[-C--:B--2---:R-:W-:Y:S01]  /*3160*/  IMAD R23, R0, R45.reuse, RZ ;  /* 0x0000002d00177224 */ /* 0x084fe200078e02ff */
[----:B------:R-:W-:Y:S01]  /*3170*/  SHF.R.S32.HI R246, RZ, 0x1f, R246 ;  /* 0x0000001ffff67819 */ /* 0x000fe200000114f6 */
[----:B------:R-:W-:Y:S01]  /*3180*/  IMAD R25, R7, R45, RZ ;  /* 0x0000002d07197224 */ /* 0x000fe200078e02ff */
[----:B------:R-:W-:Y:S01]  /*3190*/  LOP3.LUT R4, R13, R4, RZ, 0xfc, !PT ;  /* 0x000000040d047212 */ /* 0x000fe200078efcff */
[----:B------:R-:W-:Y:S01]  /*31a0*/  IMAD R24, R45, 0x4, R23 ;  /* 0x000000042d187824 */ /* 0x000fe200078e0217 */
[C---:B------:R-:W-:Y:S01]  /*31b0*/  LEA.HI R13, R184.reuse, 0x5c, RZ, 0x1a ;  /* 0x0000005cb80d7811 */ /* 0x040fe200078fd0ff */
[----:B------:R-:W-:Y:S01]  /*31c0*/  IMAD R137, R247, 0x14, RZ ;  /* 0x00000014f7897824 */ /* 0x000fe200078e02ff */
[----:B------:R-:W-:Y:S01]  /*31d0*/  LEA.HI R14, R184, 0x6c, RZ, 0x1a ;  /* 0x0000006cb80e7811 */ /* 0x000fe200078fd0ff */
[----:B------:R-:W-:Y:S01]  /*31e0*/  IMAD R7, R45, 0x4, R24 ;  /* 0x000000042d077824 */ /* 0x000fe200078e0218 */
[----:B------:R-:W-:Y:S01]  /*31f0*/  LOP3.LUT R5, R6, R5, RZ, 0xfc, !PT ;  /* 0x0000000506057212 */ /* 0x000fe200078efcff */
[-C--:B------:R-:W-:Y:S01]  /*3200*/  IMAD R30, R13, R45.reuse, RZ ;  /* 0x0000002d0d1e7224 */ /* 0x080fe200078e02ff */
[----:B------:R-:W-:Y:S01]  /*3210*/  LEA.HI R8, R184, 0x1c, RZ, 0x1a ;  /* 0x0000001cb8087811 */ /* 0x000fe200078fd0ff */
[-C--:B------:R-:W-:Y:S01]  /*3220*/  IMAD R31, R14, R45.reuse, RZ ;  /* 0x0000002d0e1f7224 */ /* 0x080fe200078e02ff */
[----:B------:R-:W-:Y:S01]  /*3230*/  IADD3.X R6, R11, UR7, R246, P0, P1 ;  /* 0x000000070b067c10 */ /* 0x000fe200087e24f6 */
[----:B------:R-:W-:Y:S01]  /*3240*/  IMAD R138, R247, 0x15, RZ ;  /* 0x00000015f78a7824 */ /* 0x000fe200078e02ff */
[----:B------:R-:W-:Y:S01]  /*3250*/  LEA.HI R10, R184, 0x2c, RZ, 0x1a ;  /* 0x0000002cb80a7811 */ /* 0x000fe200078fd0ff */
[----:B------:R-:W-:Y:S01]  /*3260*/  IMAD R26, R8, R45, RZ ;  /* 0x0000002d081a7224 */ /* 0x000fe200078e02ff */
[----:B------:R-:W-:Y:S01]  /*3270*/  LEA.HI R11, R184, 0x3c, RZ, 0x1a ;  /* 0x0000003cb80b7811 */ /* 0x000fe200078fd0ff */
[----:B------:R-:W-:Y:S01]  /*3280*/  IMAD R8, R45, 0x8, R7 ;  /* 0x000000082d087824 */ /* 0x000fe200078e0207 */
[----:B------:R-:W-:Y:S01]  /*3290*/  IADD3 R13, P0, R23, R41, RZ ;  /* 0x00000029170d7210 */ /* 0x000fe20007f1e0ff */
[----:B------:R-:W-:Y:S01]  /*32a0*/  IMAD R27, R10, R45, RZ ;  /* 0x0000002d0a1b7224 */ /* 0x000fe200078e02ff */
[----:B------:R-:W-:Y:S01]  /*32b0*/  IADD3 R14, P1, R25, R41, RZ ;  /* 0x00000029190e7210 */ /* 0x000fe20007f3e0ff */
[----:B------:R-:W-:Y:S01]  /*32c0*/  IMAD R28, R11, R45, RZ ;  /* 0x0000002d0b1c7224 */ /* 0x000fe200078e02ff */
[C---:B------:R-:W-:Y:S01]  /*32d0*/  LEA.HI R15, R184.reuse, 0x7c, RZ, 0x1a ;  /* 0x0000007cb80f7811 */ /* 0x040fe200078fd0ff */
[----:B------:R-:W-:Y:S01]  /*32e0*/  STL [R1+0x1e4], R13 ;  /* 0x0001e40d01007387 */ /* 0x000fe20000100800 */
[----:B------:R-:W-:Y:S01]  /*32f0*/  LEA.HI R12, R184, 0x4c, RZ, 0x1a ;  /* 0x0000004cb80c7811 */ /* 0x000fe200078fd0ff */
[----:B------:R-:W-:Y:S01]  /*3300*/  IMAD R10, R45, 0x4, R8 ;  /* 0x000000042d0a7824 */ /* 0x000fe200078e0208 */
[----:B------:R-:W-:Y:S01]  /*3310*/  IADD3 R9, P2, R26, R41, RZ ;  /* 0x000000291a097210 */ /* 0x000fe20007f5e0ff */
[----:B------:R0:W-:Y:S01]  /*3320*/  STL [R1+0x1fc], R14 ;  /* 0x0001fc0e01007387 */ /* 0x0001e20000100800 */
[----:B------:R-:W-:Y:S01]  /*3330*/  IMAD R32, R15, R45, RZ ;  /* 0x0000002d0f207224 */ /* 0x000fe200078e02ff */
[----:B------:R-:W-:Y:S01]  /*3340*/  IADD3 R15, P4, R28, R41, RZ ;  /* 0x000000291c0f7210 */ /* 0x000fe20007f9e0ff */
[-C--:B------:R-:W-:Y:S01]  /*3350*/  IMAD R29, R12, R45.reuse, RZ ;  /* 0x0000002d0c1d7224 */ /* 0x080fe200078e02ff */
[C---:B------:R-:W-:Y:S01]  /*3360*/  LEA.HI R16, R184.reuse, 0x8c, RZ, 0x1a ;  /* 0x0000008cb8107811 */ /* 0x040fe200078fd0ff */
[----:B------:R1:W-:Y:S01]  /*3370*/  STL [R1+0x21c], R9 ;  /* 0x00021c0901007387 */ /* 0x0003e20000100800 */
[C---:B------:R-:W-:Y:S01]  /*3380*/  LEA.HI R17, R184.reuse, 0x9c, RZ, 0x1a ;  /* 0x0000009cb8117811 */ /* 0x040fe200078fd0ff */
[----:B------:R-:W-:Y:S01]  /*3390*/  IMAD R11, R45, 0x4, R10 ;  /* 0x000000042d0b7824 */ /* 0x000fe200078e020a */
[----:B------:R-:W-:Y:S01]  /*33a0*/  LEA.HI R18, R184, 0xbc, RZ, 0x1a ;  /* 0x000000bcb8127811 */ /* 0x000fe200078fd0ff */
[----:B------:R-:W-:Y:S01]  /*33b0*/  IMAD R33, R16, R45, RZ ;  /* 0x0000002d10217224 */ /* 0x000fe200078e02ff */
[----:B0-----:R-:W-:Y:S01]  /*33c0*/  IADD3 R14, P3, R27, R41, RZ ;  /* 0x000000291b0e7210 */ /* 0x001fe20007f7e0ff */
[----:B------:R-:W-:Y:S01]  /*33d0*/  IMAD R34, R17, R45, RZ ;  /* 0x0000002d11227224 */ /* 0x000fe200078e02ff */
[----:B------:R-:W-:Y:S01]  /*33e0*/  LEA.HI.X.SX32 R17, R26, R43, 0x1, P2 ;  /* 0x0000002b1a117211 */ /* 0x000fe200010f0eff */
[----:B------:R-:W-:Y:S01]  /*33f0*/  IMAD R36, R18, R45, RZ ;  /* 0x0000002d12247224 */ /* 0x000fe200078e02ff */
[C---:B------:R-:W-:Y:S01]  /*3400*/  LEA.HI R19, R184.reuse, 0xcc, RZ, 0x1a ;  /* 0x000000ccb8137811 */ /* 0x040fe200078fd0ff */
[----:B------:R-:W-:Y:S01]  /*3410*/  STL [R1+0x23c], R14 ;  /* 0x00023c0e01007387 */ /* 0x000fe20000100800 */
[----:B-1----:R-:W-:Y:S01]  /*3420*/  IADD3 R9, P6, R29, R41, RZ ;  /* 0x000000291d097210 */ /* 0x002fe20007fde0ff */
[----:B------:R-:W-:Y:S01]  /*3430*/  IMAD R139, R247, 0x16, RZ ;  /* 0x00000016f78b7824 */ /* 0x000fe200078e02ff */
[----:B------:R-:W-:Y:S01]  /*3440*/  LEA.HI R0, R184, 0xac, RZ, 0x1a ;  /* 0x000000acb8007811 */ /* 0x000fe200078fd0ff */
[----:B------:R0:W-:Y:S01]  /*3450*/  STL [R1+0x25c], R15 ;  /* 0x00025c0f01007387 */ /* 0x0001e20000100800 */
[----:B------:R-:W-:Y:S01]  /*3460*/  IMAD R37, R19, R45, RZ ;  /* 0x0000002d13257224 */ /* 0x000fe200078e02ff */
[----:B------:R-:W-:Y:S01]  /*3470*/  LEA.HI.X.SX32 R19, R29, R43, 0x1, P6 ;  /* 0x0000002b1d137211 */ /* 0x000fe200030f0eff */
[----:B------:R-:W-:Y:S01]  /*3480*/  IMAD R140, R247, 0x17, RZ ;  /* 0x00000017f78c7824 */ /* 0x000fe200078e02ff */
[----:B------:R1:W-:Y:S01]  /*3490*/  STL [R1+0x27c], R9 ;  /* 0x00027c0901007387 */ /* 0x0003e20000100800 */
[----:B------:R-:W-:Y:S01]  /*34a0*/  IMAD R35, R0, R45, RZ ;  /* 0x0000002d00237224 */ /* 0x000fe200078e02ff */
[C---:B------:R-:W-:Y:S01]  /*34b0*/  LEA.HI R20, R184.reuse, 0xdc, RZ, 0x1a ;  /* 0x000000dcb8147811 */ /* 0x040fe200078fd0ff */
[----:B------:R-:W-:Y:S01]  /*34c0*/  IMAD R0, R45, 0x8, R11 ;  /* 0x000000082d007824 */ /* 0x000fe200078e020b */
[----:B------:R-:W-:Y:S01]  /*34d0*/  LEA.HI R21, R184, 0xec, RZ, 0x1a ;  /* 0x000000ecb8157811 */ /* 0x000fe200078fd0ff */
[----:B------:R-:W-:Y:S01]  /*34e0*/  IMAD R141, R247, 0x18, RZ ;  /* 0x00000018f78d7824 */ /* 0x000fe200078e02ff */
[----:B0-----:R-:W-:Y:S01]  /*34f0*/  LEA.HI.X.SX32 R15, R23, R43, 0x1, P0 ;  /* 0x0000002b170f7211 */ /* 0x001fe200000f0eff */
[----:B------:R-:W-:Y:S01]  /*3500*/  IMAD R38, R20, R45, RZ ;  /* 0x0000002d14267224 */ /* 0x000fe200078e02ff */
[----:B------:R-:W-:Y:S01]  /*3510*/  IADD3 R16, P0, R30, R41, RZ ;  /* 0x000000291e107210 */ /* 0x000fe20007f1e0ff */
[----:B------:R-:W-:Y:S01]  /*3520*/  IMAD R39, R21, R45, RZ ;  /* 0x0000002d15277224 */ /* 0x000fe200078e02ff */
[----:B-1----:R-:W-:Y:S01]  /*3530*/  LEA.HI.X.SX32 R9, R25, R43, 0x1, P1 ;  /* 0x0000002b19097211 */ /* 0x002fe200008f0eff */
[----:B------:R-:W-:Y:S01]  /*3540*/  STL [R1+0x1e0], R15 ;  /* 0x0001e00f01007387 */ /* 0x000fe20000100800 */
[----:B------:R-:W-:Y:S01]  /*3550*/  LEA.HI R22, R184, 0xfc, RZ, 0x1a ;  /* 0x000000fcb8167811 */ /* 0x000fe200078fd0ff */
[----:B------:R-:W-:Y:S01]  /*3560*/  IMAD R12, R45, 0x4, R0 ;  /* 0x000000042d0c7824 */ /* 0x000fe200078e0200 */
[----:B------:R-:W-:Y:S01]  /*3570*/  UIADD3 UR4, UR48, 0x8000, URZ ;  /* 0x0000800030047890 */ /* 0x000fe2000fffe03f */
[----:B------:R0:W-:Y:S01]  /*3580*/  STL [R1+0x29c], R16 ;  /* 0x00029c1001007387 */ /* 0x0001e20000100800 */
[----:B------:R-:W-:Y:S01]  /*3590*/  IMAD R142, R247, 0x19, RZ ;  /* 0x00000019f78e7824 */ /* 0x000fe200078e02ff */
[----:B------:R-:W-:Y:S01]  /*35a0*/  CS2R R48, SRZ ;  /* 0x0000000000307805 */ /* 0x000fe2000001ff00 */
[----:B------:R-:W-:Y:S01]  /*35b0*/  IMAD R40, R22, R45, RZ ;  /* 0x0000002d16287224 */ /* 0x000fe200078e02ff */
[----:B------:R1:W-:Y:S01]  /*35c0*/  STL [R1+0x1f8], R9 ;  /* 0x0001f80901007387 */ /* 0x0003e20000100800 */
[----:B------:R-:W-:Y:S01]  /*35d0*/  IMAD R13, R45, 0x4, R12 ;  /* 0x000000042d0d7824 */ /* 0x000fe200078e020c */
[----:B------:R-:W-:Y:S01]  /*35e0*/  USHF.R.U32.HI UR4, URZ, 0x4, UR4 ;  /* 0x000000043f047899 */ /* 0x000fe20008011604 */
[----:B------:R-:W-:Y:S01]  /*35f0*/  IMAD R143, R247, 0x1a, RZ ;  /* 0x0000001af78f7824 */ /* 0x000fe200078e02ff */
[----:B------:R-:W-:Y:S01]  /*3600*/  CS2R R50, SRZ ;  /* 0x0000000000327805 */ /* 0x000fe2000001ff00 */
[----:B------:R-:W-:Y:S01]  /*3610*/  IMAD R14, R45, 0x8, R13 ;  /* 0x000000082d0e7824 */ /* 0x000fe200078e020d */
[-C--:B0-----:R-:W-:Y:S01]  /*3620*/  IADD3 R16, P1, R31, R41.reuse, RZ ;  /* 0x000000291f107210 */ /* 0x081fe20007f3e0ff */
[----:B------:R-:W-:Y:S01]  /*3630*/  IMAD R144, R247, 0x1b, RZ ;  /* 0x0000001bf7907824 */ /* 0x000fe200078e02ff */
[----:B------:R-:W-:Y:S01]  /*3640*/  USGXT.U32 UR4, UR4, 0xe ;  /* 0x0000000e0404789a */ /* 0x000fe20008000000 */
[----:B------:R-:W-:Y:S01]  /*3650*/  IMAD R15, R45, 0x4, R14 ;  /* 0x000000042d0f7824 */ /* 0x000fe200078e020e */
[C---:B-1----:R-:W-:Y:S01]  /*3660*/  IADD3 R9, P2, R32.reuse, R41, RZ ;  /* 0x0000002920097210 */ /* 0x042fe20007f5e0ff */
[----:B------:R0:W-:Y:S01]  /*3670*/  STL [R1+0x2bc], R16 ;  /* 0x0002bc1001007387 */ /* 0x0001e20000100800 */
[C---:B------:R-:W-:Y:S01]  /*3680*/  IMAD R145, R247.reuse, 0x1c, RZ ;  /* 0x0000001cf7917824 */ /* 0x040fe200078e02ff */
[----:B------:R-:W-:Y:S01]  /*3690*/  UIADD3 UR14, UP0, UR4, 0x2, URZ ;  /* 0x00000002040e7890 */ /* 0x000fe2000ff1e03f */
[-C--:B------:R-:W-:Y:S01]  /*36a0*/  LEA.HI.X.SX32 R21, R32, R43.reuse, 0x1, P2 ;  /* 0x0000002b20157211 */ /* 0x080fe200010f0eff */
[----:B------:R1:W-:Y:S01]  /*36b0*/  STL [R1+0x218], R17 ;  /* 0x0002181101007387 */ /* 0x0003e20000100800 */
[C---:B------:R-:W-:Y:S01]  /*36c0*/  IMAD R146, R247.reuse, 0x1d, RZ ;  /* 0x0000001df7927824 */ /* 0x040fe200078e02ff */
[----:B------:R-:W-:Y:S01]  /*36d0*/  UIADD3.X UR15, UR10, 0x40000040, URZ, UP0, !UPT ;  /* 0x400000400a0f7890 */ /* 0x000fe200087fe43f */
[C---:B------:R-:W-:Y:S01]  /*36e0*/  IMAD R147, R247.reuse, 0x1e, RZ ;  /* 0x0000001ef7937824 */ /* 0x040fe200078e02ff */
[----:B------:R2:W-:Y:S01]  /*36f0*/  STL [R1+0x2dc], R9 ;  /* 0x0002dc0901007387 */ /* 0x0005e20000100800 */
[----:B------:R-:W-:Y:S01]  /*3700*/  IMAD R148, R247, 0x1f, RZ ;  /* 0x0000001ff7947824 */ /* 0x000fe200078e02ff */
[----:B------:R-:W-:Y:S01]  /*3710*/  CS2R R52, SRZ ;  /* 0x0000000000347805 */ /* 0x000fe2000001ff00 */
[----:B0-----:R-:W-:Y:S01]  /*3720*/  IMAD R16, R45, 0x4, R15 ;  /* 0x000000042d107824 */ /* 0x001fe200078e020f */
[----:B------:R-:W-:Y:S01]  /*3730*/  CS2R R54, SRZ ;  /* 0x0000000000367805 */ /* 0x000fe2000001ff00 */
[----:B------:R-:W-:Y:S01]  /*3740*/  IMAD.SHL.U32 R149, R247, 0x20, RZ ;  /* 0x00000020f7957824 */ /* 0x000fe200078e00ff */
[----:B-1----:R-:W-:Y:S01]  /*3750*/  LEA.HI.X.SX32 R17, R27, R43, 0x1, P3 ;  /* 0x0000002b1b117211 */ /* 0x002fe200018f0eff */
[----:B------:R-:W-:Y:S01]  /*3760*/  IMAD R150, R247, 0x21, RZ ;  /* 0x00000021f7967824 */ /* 0x000fe200078e02ff */
[----:B------:R-:W-:Y:S01]  /*3770*/  IADD3 R18, P3, R33, R41, RZ ;  /* 0x0000002921127210 */ /* 0x000fe20007f7e0ff */
[C---:B------:R-:W-:Y:S01]  /*3780*/  IMAD R151, R247.reuse, 0x22, RZ ;  /* 0x00000022f7977824 */ /* 0x040fe200078e02ff */
[----:B--2---:R-:W-:Y:S01]  /*3790*/  LEA.HI.X.SX32 R9, R28, R43, 0x1, P4 ;  /* 0x0000002b1c097211 */ /* 0x004fe200020f0eff */
[----:B------:R0:W-:Y:S01]  /*37a0*/  STL [R1+0x238], R17 ;  /* 0x0002381101007387 */ /* 0x0001e20000100800 */
[C---:B------:R-:W-:Y:S01]  /*37b0*/  IMAD R152, R247.reuse, 0x23, RZ ;  /* 0x00000023f7987824 */ /* 0x040fe200078e02ff */
[----:B------:R-:W-:Y:S01]  /*37c0*/  CS2R R26, SRZ ;  /* 0x00000000001a7805 */ /* 0x000fe2000001ff00 */
[C---:B------:R-:W-:Y:S01]  /*37d0*/  IMAD R153, R247.reuse, 0x24, RZ ;  /* 0x00000024f7997824 */ /* 0x040fe200078e02ff */
[----:B------:R1:W-:Y:S01]  /*37e0*/  STL [R1+0x2fc], R18 ;  /* 0x0002fc1201007387 */ /* 0x0003e20000100800 */
[C---:B------:R-:W-:Y:S01]  /*37f0*/  IMAD R154, R247.reuse, 0x25, RZ ;  /* 0x00000025f79a7824 */ /* 0x040fe200078e02ff */
[----:B------:R-:W-:Y:S01]  /*3800*/  CS2R R28, SRZ ;  /* 0x00000000001c7805 */ /* 0x000fe2000001ff00 */
[C---:B------:R-:W-:Y:S01]  /*3810*/  IMAD R155, R247.reuse, 0x26, RZ ;  /* 0x00000026f79b7824 */ /* 0x040fe200078e02ff */
[----:B------:R2:W-:Y:S01]  /*3820*/  STL [R1+0x258], R9 ;  /* 0x0002580901007387 */ /* 0x0005e20000100800 */
[----:B------:R-:W-:Y:S01]  /*3830*/  IMAD R156, R247, 0x27, RZ ;  /* 0x00000027f79c7824 */ /* 0x000fe200078e02ff */
[----:B------:R-:W-:Y:S01]  /*3840*/  CS2R R56, SRZ ;  /* 0x0000000000387805 */ /* 0x000fe2000001ff00 */
[----:B0-----:R-:W-:Y:S01]  /*3850*/  IMAD R17, R45, 0x8, R16 ;  /* 0x000000082d117824 */ /* 0x001fe200078e0210 */
[----:B------:R-:W-:Y:S01]  /*3860*/  CS2R R58, SRZ ;  /* 0x00000000003a7805 */ /* 0x000fe2000001ff00 */
[C---:B------:R-:W-:Y:S01]  /*3870*/  IMAD R157, R247.reuse, 0x28, RZ ;  /* 0x00000028f79d7824 */ /* 0x040fe200078e02ff */
[-C--:B-1----:R-:W-:Y:S01]  /*3880*/  IADD3 R18, P4, R34, R41.reuse, RZ ;  /* 0x0000002922127210 */ /* 0x082fe20007f9e0ff */
[C---:B------:R-:W-:Y:S01]  /*3890*/  IMAD R158, R247.reuse, 0x29, RZ ;  /* 0x00000029f79e7824 */ /* 0x040fe200078e02ff */
[----:B------:R-:W-:Y:S01]  /*38a0*/  CS2R R60, SRZ ;  /* 0x00000000003c7805 */ /* 0x000fe2000001ff00 */
[----:B------:R-:W-:Y:S01]  /*38b0*/  IMAD R159, R247, 0x2a, RZ ;  /* 0x0000002af79f7824 */ /* 0x000fe200078e02ff */
[----:B--2---:R-:W-:Y:S01]  /*38c0*/  IADD3 R9, P6, R35, R41, RZ ;  /* 0x0000002923097210 */ /* 0x004fe20007fde0ff */
[----:B------:R0:W-:Y:S01]  /*38d0*/  STL [R1+0x31c], R18 ;  /* 0x00031c1201007387 */ /* 0x0001e20000100800 */
[----:B------:R-:W-:Y:S01]  /*38e0*/  IMAD R160, R247, 0x2b, RZ ;  /* 0x0000002bf7a07824 */ /* 0x000fe200078e02ff */
[----:B------:R-:W-:-:S02]  /*38f0*/  CS2R R62, SRZ ;  /* 0x00000000003e7805 */ /* 0x000fc4000001ff00 */
[-C--:B------:R-:W-:Y:S01]  /*3900*/  LEA.HI.X.SX32 R23, R35, R43.reuse, 0x1, P6 ;  /* 0x0000002b23177211 */ /* 0x080fe200030f0eff */
[----:B------:R1:W-:Y:S01]  /*3910*/  STL [R1+0x278], R19 ;  /* 0x0002781301007387 */ /* 0x0003e20000100800 */
[C---:B------:R-:W-:Y:S01]  /*3920*/  IMAD R161, R247.reuse, 0x2c, RZ ;  /* 0x0000002cf7a17824 */ /* 0x040fe200078e02ff */
[----:B------:R-:W-:Y:S01]  /*3930*/  LOP3.LUT P6, RZ, R184, 0x1, RZ, 0xc0, !PT ;  /* 0x00000001b8ff7812 */ /* 0x000fe200078cc0ff */
[C---:B------:R-:W-:Y:S01]  /*3940*/  IMAD R162, R247.reuse, 0x2d, RZ ;  /* 0x0000002df7a27824 */ /* 0x040fe200078e02ff */
[----:B------:R2:W-:Y:S01]  /*3950*/  STL [R1+0x33c], R9 ;  /* 0x00033c0901007387 */ /* 0x0005e20000100800 */
[----:B------:R-:W-:Y:S01]  /*3960*/  IMAD R163, R247, 0x2e, RZ ;  /* 0x0000002ef7a37824 */ /* 0x000fe200078e02ff */
[----:B------:R-:W-:Y:S01]  /*3970*/  CS2R R64, SRZ ;  /* 0x0000000000407805 */ /* 0x000fe2000001ff00 */
[----:B0-----:R-:W-:Y:S01]  /*3980*/  IMAD R18, R45, 0x4, R17 ;  /* 0x000000042d127824 */ /* 0x001fe200078e0211 */
[----:B------:R-:W-:Y:S01]  /*3990*/  CS2R R66, SRZ ;  /* 0x0000000000427805 */ /* 0x000fe2000001ff00 */
[C---:B------:R-:W-:Y:S01]  /*39a0*/  IMAD R164, R247.reuse, 0x2f, RZ ;  /* 0x0000002ff7a47824 */ /* 0x040fe200078e02ff */
[----:B-1----:R-:W-:Y:S01]  /*39b0*/  LEA.HI.X.SX32 R19, R30, R43, 0x1, P0 ;  /* 0x0000002b1e137211 */ /* 0x002fe200000f0eff */
[C---:B------:R-:W-:Y:S01]  /*39c0*/  IMAD R165, R247.reuse, 0x30, RZ ;  /* 0x00000030f7a57824 */ /* 0x040fe200078e02ff */
[----:B------:R-:W-:Y:S01]  /*39d0*/  IADD3 R20, P0, R36, R41, RZ ;  /* 0x0000002924147210 */ /* 0x000fe20007f1e0ff */
[----:B------:R-:W-:Y:S01]  /*39e0*/  IMAD R166, R247, 0x31, RZ ;  /* 0x00000031f7a67824 */ /* 0x000fe200078e02ff */
        /* <DEDUP_REMOVED lines=14> */
[----:B------:R-:W-:Y:S01]  /*3ad0*/  IMAD R172, R247, 0x37, RZ ;  /* 0x00000037f7ac7824 */ /* 0x000fe200078e02ff */
[-C--:B-1----:R-:W-:Y:S01]  /*3ae0*/  IADD3 R20, P1, R37, R41.reuse, RZ ;  /* 0x0000002925147210 */ /* 0x082fe20007f3e0ff */
[C---:B------:R-:W-:Y:S01]  /*3af0*/  IMAD R173, R247.reuse, 0x38, RZ ;  /* 0x00000038f7ad7824 */ /* 0x040fe200078e02ff */
[----:B------:R-:W-:Y:S01]  /*3b00*/  CS2R R74, SRZ ;  /* 0x00000000004a7805 */ /* 0x000fe2000001ff00 */
[C---:B------:R-:W-:Y:S01]  /*3b10*/  IMAD R174, R247.reuse, 0x39, RZ ;  /* 0x00000039f7ae7824 */ /* 0x040fe200078e02ff */
[----:B--2---:R-:W-:Y:S01]  /*3b20*/  IADD3 R9, P2, R38, R41, RZ ;  /* 0x0000002926097210 */ /* 0x004fe20007f5e0ff */
[----:B------:R0:W-:Y:S01]  /*3b30*/  STL [R1+0x37c], R20 ;  /* 0x00037c1401007387 */ /* 0x0001e20000100800 */
[----:B------:R-:W-:Y:S01]  /*3b40*/  IMAD R175, R247, 0x3a, RZ ;  /* 0x0000003af7af7824 */ /* 0x000fe200078e02ff */
[----:B------:R-:W-:-:S02]  /*3b50*/  CS2R R76, SRZ ;  /* 0x00000000004c7805 */ /* 0x000fc4000001ff00 */
[-C--:B------:R-:W-:Y:S01]  /*3b60*/  LEA.HI.X.SX32 R185, R38, R43.reuse, 0x1, P2 ;  /* 0x0000002b26b97211 */ /* 0x080fe200010f0eff */
        /* <DEDUP_REMOVED lines=10> */
[----:B-1----:R-:W-:Y:S01]  /*3c10*/  LEA.HI.X.SX32 R21, R33, R43, 0x1, P3 ;  /* 0x0000002b21157211 */ /* 0x002fe200018f0eff */
[----:B------:R-:W-:Y:S01]  /*3c20*/  IMAD R180, R247, 0x3f, RZ ;  /* 0x0000003ff7b47824 */ /* 0x000fe200078e02ff */
[----:B------:R-:W-:-:S02]  /*3c30*/  IADD3 R22, P3, R39, R41, RZ ;  /* 0x0000002927167210 */ /* 0x000fc40007f7e0ff */
[----:B------:R-:W-:Y:S02]  /*3c40*/  CS2R R32, SRZ ;  /* 0x0000000000207805 */ /* 0x000fe4000001ff00 */
[-C--:B--2---:R-:W-:Y:S01]  /*3c50*/  LEA.HI.X.SX32 R9, R34, R43.reuse, 0x1, P4 ;  /* 0x0000002b22097211 */ /* 0x084fe200020f0eff */
[----:B------:R0:W-:Y:S01]  /*3c60*/  STL [R1+0x2f8], R21 ;  /* 0x0002f81501007387 */ /* 0x0001e20000100800 */
[----:B------:R-:W-:Y:S02]  /*3c70*/  LEA.HI.X.SX32 R186, R39, R43, 0x1, P3 ;  /* 0x0000002b27ba7211 */ /* 0x000fe400018f0eff */
[----:B------:R-:W-:Y:S02]  /*3c80*/  CS2R R34, SRZ ;  /* 0x0000000000227805 */ /* 0x000fe4000001ff00 */
[----:B------:R-:W-:Y:S01]  /*3c90*/  CS2R R38, SRZ ;  /* 0x0000000000267805 */ /* 0x000fe2000001ff00 */
[----:B------:R1:W-:Y:S01]  /*3ca0*/  STL [R1+0x3bc], R22 ;  /* 0x0003bc1601007387 */ /* 0x0003e20000100800 */
[----:B------:R-:W-:-:S02]  /*3cb0*/  CS2R R84, SRZ ;  /* 0x0000000000547805 */ /* 0x000fc4000001ff00 */
[----:B------:R-:W-:Y:S02]  /*3cc0*/  CS2R R86, SRZ ;  /* 0x0000000000567805 */ /* 0x000fe4000001ff00 */
[----:B------:R-:W-:Y:S01]  /*3cd0*/  CS2R R88, SRZ ;  /* 0x0000000000587805 */ /* 0x000fe2000001ff00 */
[----:B------:R2:W-:Y:S01]  /*3ce0*/  STL [R1+0x318], R9 ;  /* 0x0003180901007387 */ /* 0x0005e20000100800 */
[----:B------:R-:W-:Y:S01]  /*3cf0*/  CS2R R90, SRZ ;  /* 0x00000000005a7805 */ /* 0x000fe2000001ff00 */
[----:B0-----:R-:W-:Y:S01]  /*3d00*/  IMAD R21, R45, 0x4, R20 ;  /* 0x000000042d157824 */ /* 0x001fe200078e0214 */
[----:B------:R-:W-:Y:S02]  /*3d10*/  CS2R R92, SRZ ;  /* 0x00000000005c7805 */ /* 0x000fe4000001ff00 */
[----:B------:R-:W-:Y:S02]  /*3d20*/  CS2R R94, SRZ ;  /* 0x00000000005e7805 */ /* 0x000fe4000001ff00 */
[----:B------:R-:W-:-:S02]  /*3d30*/  CS2R R96, SRZ ;  /* 0x0000000000607805 */ /* 0x000fc4000001ff00 */
[----:B-1----:R-:W-:Y:S02]  /*3d40*/  IADD3 R22, P4, R40, R41, RZ ;  /* 0x0000002928167210 */ /* 0x002fe40007f9e0ff */
[----:B------:R-:W-:Y:S02]  /*3d50*/  CS2R R98, SRZ ;  /* 0x0000000000627805 */ /* 0x000fe4000001ff00 */
[----:B------:R-:W-:Y:S02]  /*3d60*/  CS2R R100, SRZ ;  /* 0x0000000000647805 */ /* 0x000fe4000001ff00 */
[----:B------:R-:W-:Y:S02]  /*3d70*/  CS2R R102, SRZ ;  /* 0x0000000000667805 */ /* 0x000fe4000001ff00 */
[----:B--2---:R-:W-:Y:S01]  /*3d80*/  LEA.HI.X.SX32 R9, R36, R43, 0x1, P0 ;  /* 0x0000002b24097211 */ /* 0x004fe200000f0eff */
[----:B------:R0:W-:Y:S01]  /*3d90*/  STL [R1+0x3dc], R22 ;  /* 0x0003dc1601007387 */ /* 0x0001e20000100800 */
[----:B------:R-:W-:-:S02]  /*3da0*/  CS2R R104, SRZ ;  /* 0x0000000000687805 */ /* 0x000fc4000001ff00 */
[----:B------:R-:W-:Y:S02]  /*3db0*/  CS2R R106, SRZ ;  /* 0x00000000006a7805 */ /* 0x000fe4000001ff00 */
[----:B------:R-:W-:Y:S01]  /*3dc0*/  CS2R R108, SRZ ;  /* 0x00000000006c7805 */ /* 0x000fe2000001ff00 */
[----:B------:R1:W-:Y:S01]  /*3dd0*/  STL [R1+0x338], R23 ;  /* 0x0003381701007387 */ /* 0x0003e20000100800 */
[----:B------:R-:W-:Y:S02]  /*3de0*/  CS2R R110, SRZ ;  /* 0x00000000006e7805 */ /* 0x000fe4000001ff00 */
[----:B------:R-:W-:Y:S02]  /*3df0*/  CS2R R112, SRZ ;  /* 0x0000000000707805 */ /* 0x000fe4000001ff00 */
[----:B------:R-:W-:Y:S01]  /*3e00*/  CS2R R114, SRZ ;  /* 0x0000000000727805 */ /* 0x000fe2000001ff00 */
[----:B------:R2:W-:Y:S01]  /*3e10*/  STL [R1+0x358], R9 ;  /* 0x0003580901007387 */ /* 0x0005e20000100800 */
[----:B------:R-:W-:Y:S01]  /*3e20*/  CS2R R116, SRZ ;  /* 0x0000000000747805 */ /* 0x000fe2000001ff00 */
[----:B0-----:R-:W-:Y:S01]  /*3e30*/  IMAD R22, R45, 0x4, R21 ;  /* 0x000000042d167824 */ /* 0x001fe200078e0215 */
[----:B------:R-:W-:-:S02]  /*3e40*/  CS2R R118, SRZ ;  /* 0x0000000000767805 */ /* 0x000fc4000001ff00 */
[----:B------:R-:W-:Y:S02]  /*3e50*/  CS2R R120, SRZ ;  /* 0x0000000000787805 */ /* 0x000fe4000001ff00 */
[----:B------:R-:W-:Y:S02]  /*3e60*/  CS2R R122, SRZ ;  /* 0x00000000007a7805 */ /* 0x000fe4000001ff00 */
[----:B-1----:R-:W-:Y:S02]  /*3e70*/  LEA.HI.X.SX32 R23, R37, R43, 0x1, P1 ;  /* 0x0000002b25177211 */ /* 0x002fe400008f0eff */
[----:B------:R-:W-:Y:S02]  /*3e80*/  CS2R R36, SRZ ;  /* 0x0000000000247805 */ /* 0x000fe4000001ff00 */
[----:B------:R-:W-:Y:S02]  /*3e90*/  CS2R R124, SRZ ;  /* 0x00000000007c7805 */ /* 0x000fe4000001ff00 */
[----:B------:R-:W-:-:S02]  /*3ea0*/  CS2R R126, SRZ ;  /* 0x00000000007e7805 */ /* 0x000fc4000001ff00 */
[----:B--2---:R-:W-:Y:S01]  /*3eb0*/  IADD3 R9, P0, R24, R41, RZ ;  /* 0x0000002918097210 */ /* 0x004fe20007f1e0ff */
[----:B------:R0:W-:Y:S01]  /*3ec0*/  STL [R1+0x378], R23 ;  /* 0x0003781701007387 */ /* 0x0001e20000100800 */
[----:B------:R-:W-:Y:S02]  /*3ed0*/  CS2R R128, SRZ ;  /* 0x0000000000807805 */ /* 0x000fe4000001ff00 */
[----:B------:R-:W-:Y:S02]  /*3ee0*/  CS2R R130, SRZ ;  /* 0x0000000000827805 */ /* 0x000fe4000001ff00 */
[----:B------:R-:W-:Y:S01]  /*3ef0*/  CS2R R132, SRZ ;  /* 0x0000000000847805 */ /* 0x000fe2000001ff00 */
[----:B------:R1:W-:Y:S01]  /*3f00*/  STL [R1+0x398], R185 ;  /* 0x000398b901007387 */ /* 0x0003e20000100800 */
[----:B------:R-:W-:Y:S01]  /*3f10*/  UMOV UR22, 0xfffffffe ;  /* 0xfffffffe00167882 */ /* 0x000fe20000000000 */
[----:B------:R-:W-:Y:S01]  /*3f20*/  UMOV UR23, 0x7fffffdf ;  /* 0x7fffffdf00177882 */ /* 0x000fe20000000000 */
[----:B------:R-:W-:Y:S01]  /*3f30*/  UMOV UR5, URZ ;  /* 0x0000003f00057c82 */ /* 0x000fe20008000000 */
[----:B------:R2:W-:Y:S01]  /*3f40*/  STL [R1+0x1ec], R9 ;  /* 0x0001ec0901007387 */ /* 0x0005e20000100800 */
[----:B------:R-:W-:Y:S01]  /*3f50*/  UMOV UR9, URZ ;  /* 0x0000003f00097c82 */ /* 0x000fe20008000000 */
[----:B0-----:R-:W-:Y:S01]  /*3f60*/  IMAD R23, R45, 0x8, R22 ;  /* 0x000000082d177824 */ /* 0x001fe200078e0216 */
[----:B------:R-:W-:Y:S01]  /*3f70*/  UMOV UR8, URZ ;  /* 0x0000003f00087c82 */ /* 0x000fe20008000000 */
[----:B------:R0:W-:Y:S01]  /*3f80*/  STL [R1+0x3b8], R186 ;  /* 0x0003b8ba01007387 */ /* 0x0001e20000100800 */
[----:B------:R-:W-:Y:S01]  /*3f90*/  UMOV UR7, URZ ;  /* 0x0000003f00077c82 */ /* 0x000fe20008000000 */
[----:B-1----:R-:W-:Y:S01]  /*3fa0*/  LEA.HI.X.SX32 R185, R40, R43, 0x1, P4 ;  /* 0x0000002b28b97211 */ /* 0x002fe200020f0eff */
[----:B------:R-:W-:Y:S01]  /*3fb0*/  UMOV UR6, URZ ;  /* 0x0000003f00067c82 */ /* 0x000fe20008000000 */
[----:B------:R-:W-:Y:S01]  /*3fc0*/  IADD3 R252, P4, R251, R3, RZ ;  /* 0x00000003fbfc7210 */ /* 0x000fe20007f9e0ff */
[----:B------:R-:W-:Y:S01]  /*3fd0*/  ULDC UR20, c[0x0][0x238] ;  /* 0x00008e0000147ab9 */ /* 0x000fe20000000800 */
[----:B--2---:R-:W-:Y:S01]  /*3fe0*/  LEA.HI.X.SX32 R9, R24, R43, 0x1, P0 ;  /* 0x0000002b18097211 */ /* 0x004fe200000f0eff */
[----:B------:R1:W-:Y:S01]  /*3ff0*/  STL [R1+0x3d8], R185 ;  /* 0x0003d8b901007387 */ /* 0x0003e20000100800 */
[----:B------:R-:W-:Y:S01]  /*4000*/  IMAD R24, R45, 0x4, R23 ;  /* 0x000000042d187824 */ /* 0x000fe200078e0217 */
[----:B------:R-:W-:Y:S01]  /*4010*/  LEA.HI.X.SX32 R251, R251, R6, 0x1, P4 ;  /* 0x00000006fbfb7211 */ /* 0x000fe200020f0eff */
[----:B------:R-:W-:Y:S01]  /*4020*/  UIADD3.64 UR22, UR4, -UR22, URZ ;  /* 0x8000001604167297 */ /* 0x000fe2000fffe03f */
[----:B0-----:R-:W-:Y:S01]  /*4030*/  IADD3 R186, P0, R7, R41, RZ ;  /* 0x0000002907ba7210 */ /* 0x001fe20007f1e0ff */
[----:B------:R0:W-:Y:S01]  /*4040*/  STL [R1+0x1e8], R9 ;  /* 0x0001e80901007387 */ /* 0x0001e20000100800 */
[----:B------:R-:W-:Y:S01]  /*4050*/  IMAD R25, R45, 0x4, R24 ;  /* 0x000000042d197824 */ /* 0x000fe200078e0218 */
[----:B------:R-:W-:Y:S01]  /*4060*/  UIADD3.64 UR26, UR14, 0x2, URZ ;  /* 0x000000020e1a7897 */ /* 0x000fe2000fffe03f */
[----:B------:R-:W-:Y:S01]  /*4070*/  LEA.HI.X.SX32 R7, R7, R43, 0x1, P0 ;  /* 0x0000002b07077211 */ /* 0x000fe200000f0eff */
[----:B------:R-:W-:Y:S01]  /*4080*/  STL [R1+0x1f4], R186 ;  /* 0x0001f4ba01007387 */ /* 0x000fe20000100800 */
[----:B-1----:R-:W-:Y:S01]  /*4090*/  IADD3 R185, P1, R8, R41, RZ ;  /* 0x0000002908b97210 */ /* 0x002fe20007f3e0ff */
[----:B------:R-:W-:-:S02]  /*40a0*/  UIADD3.64 UR30, UR14, 0x4, URZ ;  /* 0x000000040e1e7897 */ /* 0x000fc4000fffe03f */
[----:B------:R-:W-:Y:S01]  /*40b0*/  UIADD3.64 UR34, UR14, 0x1fe, URZ ;  /* 0x000001fe0e227897 */ /* 0x000fe2000fffe03f */
[----:B------:R-:W-:Y:S01]  /*40c0*/  LEA.HI.X.SX32 R8, R8, R43, 0x1, P1 ;  /* 0x0000002b08087211 */ /* 0x000fe200008f0eff */
[----:B------:R-:W-:Y:S01]  /*40d0*/  STL [R1+0x204], R185 ;  /* 0x000204b901007387 */ /* 0x000fe20000100800 */
[----:B0-----:R-:W-:Y:S01]  /*40e0*/  IADD3 R9, P2, R10, R41, RZ ;  /* 0x000000290a097210 */ /* 0x001fe20007f5e0ff */
[----:B------:R-:W-:Y:S02]  /*40f0*/  UIADD3.64 UR38, UR14, 0x200, URZ ;  /* 0x000002000e267897 */ /* 0x000fe4000fffe03f */
[----:B------:R-:W-:Y:S02]  /*4100*/  UIADD3.64 UR42, UR14, 0x202, URZ ;  /* 0x000002020e2a7897 */ /* 0x000fe4000fffe03f */
[----:B------:R0:W-:Y:S01]  /*4110*/  STL [R1+0x20c], R9 ;  /* 0x00020c0901007387 */ /* 0x0001e20000100800 */
[----:B------:R-:W-:Y:S01]  /*4120*/  UIADD3.64 UR18, UR14, 0x204, URZ ;  /* 0x000002040e127897 */ /* 0x000fe2000fffe03f */
[----:B------:R-:W-:-:S02]  /*4130*/  ULDC UR53, c[0x0][0x254] ;  /* 0x0000950000357ab9 */ /* 0x000fc40000000800 */
[----:B------:R1:W-:Y:S04]  /*4140*/  STL [R1+0x1f0], R7 ;  /* 0x0001f00701007387 */ /* 0x0003e80000100800 */
[----:B------:R2:W-:Y:S01]  /*4150*/  STL [R1+0x200], R8 ;  /* 0x0002000801007387 */ /* 0x0005e20000100800 */
[----:B0-----:R-:W-:Y:S02]  /*4160*/  LEA.HI.X.SX32 R9, R10, R43, 0x1, P2 ;  /* 0x0000002b0a097211 */ /* 0x001fe400010f0eff */
[-C--:B------:R-:W-:Y:S01]  /*4170*/  IADD3 R10, P1, R0, R41.reuse, RZ ;  /* 0x00000029000a7210 */ /* 0x080fe20007f3e0ff */
[----:B-1----:R-:W-:Y:S02]  /*4180*/  IMAD R7, R45, 0x8, R25 ;  /* 0x000000082d077824 */ /* 0x002fe400078e0219 */
[----:B------:R0:W-:Y:S01]  /*4190*/  STL [R1+0x208], R9 ;  /* 0x0002080901007387 */ /* 0x0001e20000100800 */
[----:B--2---:R-:W-:-:S04]  /*41a0*/  IADD3 R8, P0, R11, R41, RZ ;  /* 0x000000290b087210 */ /* 0x004fc80007f1e0ff */
[----:B------:R-:W-:Y:S01]  /*41b0*/  LEA.HI.X.SX32 R11, R11, R43, 0x1, P0 ;  /* 0x0000002b0b0b7211 */ /* 0x000fe200000f0eff */
[----:B------:R1:W-:Y:S01]  /*41c0*/  STL [R1+0x214], R8 ;  /* 0x0002140801007387 */ /* 0x0003e20000100800 */
[----:B0-----:R-:W-:-:S03]  /*41d0*/  IADD3 R9, P2, R12, R41, RZ ;  /* 0x000000290c097210 */ /* 0x001fc60007f5e0ff */
[----:B------:R0:W-:Y:S04]  /*41e0*/  STL [R1+0x224], R10 ;  /* 0x0002240a01007387 */ /* 0x0001e80000100800 */
[----:B------:R2:W-:Y:S01]  /*41f0*/  STL [R1+0x22c], R9 ;  /* 0x00022c0901007387 */ /* 0x0005e20000100800 */
[----:B-1----:R-:W-:-:S03]  /*4200*/  IMAD R8, R45, 0x4, R7 ;  /* 0x000000042d087824 */ /* 0x002fc600078e0207 */
[----:B------:R1:W-:Y:S01]  /*4210*/  STL [R1+0x210], R11 ;  /* 0x0002100b01007387 */ /* 0x0003e20000100800 */
[-C--:B0-----:R-:W-:Y:S01]  /*4220*/  LEA.HI.X.SX32 R10, R0, R43.reuse, 0x1, P1 ;  /* 0x0000002b000a7211 */ /* 0x081fe200008f0eff */
[----:B------:R-:W-:Y:S01]  /*4230*/  IMAD R0, R45, 0x4, R8 ;  /* 0x000000042d007824 */ /* 0x000fe200078e0208 */
[----:B--2---:R-:W-:-:S03]  /*4240*/  LEA.HI.X.SX32 R9, R12, R43, 0x1, P2 ;  /* 0x0000002b0c097211 */ /* 0x004fc600010f0eff */
[----:B------:R0:W-:Y:S01]  /*4250*/  STL [R1+0x220], R10 ;  /* 0x0002200a01007387 */ /* 0x0001e20000100800 */
[----:B-1----:R-:W-:-:S03]  /*4260*/  IADD3 R11, P1, R14, R41, RZ ;  /* 0x000000290e0b7210 */ /* 0x002fc60007f3e0ff */
[----:B------:R1:W-:Y:S01]  /*4270*/  STL [R1+0x228], R9 ;  /* 0x0002280901007387 */ /* 0x0003e20000100800 */
[----:B------:R-:W-:Y:S02]  /*4280*/  LEA.HI.X.SX32 R12, R14, R43, 0x1, P1 ;  /* 0x0000002b0e0c7211 */ /* 0x000fe400008f0eff */
[-C--:B0-----:R-:W-:Y:S02]  /*4290*/  IADD3 R10, P0, R13, R41.reuse, RZ ;  /* 0x000000290d0a7210 */ /* 0x081fe40007f1e0ff */
[----:B-1----:R-:W-:-:S03]  /*42a0*/  IADD3 R9, P2, R15, R41, RZ ;  /* 0x000000290f097210 */ /* 0x002fc60007f5e0ff */
[----:B------:R0:W-:Y:S04]  /*42b0*/  STL [R1+0x234], R10 ;  /* 0x0002340a01007387 */ /* 0x0001e80000100800 */
[----:B------:R1:W-:Y:S04]  /*42c0*/  STL [R1+0x244], R11 ;  /* 0x0002440b01007387 */ /* 0x0003e80000100800 */
[----:B------:R2:W-:Y:S01]  /*42d0*/  STL [R1+0x24c], R9 ;  /* 0x00024c0901007387 */ /* 0x0005e20000100800 */
[----:B0-----:R-:W-:Y:S01]  /*42e0*/  IMAD R10, R45, 0x8, R0 ;  /* 0x000000082d0a7824 */ /* 0x001fe200078e0200 */
[----:B-1----:R-:W-:-:S02]  /*42f0*/  LEA.HI.X.SX32 R11, R13, R43, 0x1, P0 ;  /* 0x0000002b0d0b7211 */ /* 0x002fc400000f0eff */
[----:B------:R-:W-:Y:S02]  /*4300*/  IADD3 R13, P1, R17, R41, RZ ;  /* 0x00000029110d7210 */ /* 0x000fe40007f3e0ff */
[-C--:B--2---:R-:W-:Y:S01]  /*4310*/  LEA.HI.X.SX32 R9, R15, R43.reuse, 0x1, P2 ;  /* 0x0000002b0f097211 */ /* 0x084fe200010f0eff */
[----:B------:R0:W-:Y:S01]  /*4320*/  STL [R1+0x230], R11 ;  /* 0x0002300b01007387 */ /* 0x0001e20000100800 */
[----:B------:R-:W-:Y:S02]  /*4330*/  LEA.HI.X.SX32 R14, R17, R43, 0x1, P1 ;  /* 0x0000002b110e7211 */ /* 0x000fe400008f0eff */
[-C--:B------:R-:W-:Y:S01]  /*4340*/  IADD3 R15, P1, R20, R41.reuse, RZ ;  /* 0x00000029140f7210 */ /* 0x080fe20007f3e0ff */
[----:B------:R1:W-:Y:S04]  /*4350*/  STL [R1+0x240], R12 ;  /* 0x0002400c01007387 */ /* 0x0003e80000100800 */
[----:B------:R2:W-:Y:S01]  /*4360*/  STL [R1+0x248], R9 ;  /* 0x0002480901007387 */ /* 0x0005e20000100800 */
[----:B0-----:R-:W-:Y:S01]  /*4370*/  IMAD R11, R45, 0x4, R10 ;  /* 0x000000042d0b7824 */ /* 0x001fe200078e020a */
[----:B-1----:R-:W-:-:S02]  /*4380*/  IADD3 R12, P0, R16, R41, RZ ;  /* 0x00000029100c7210 */ /* 0x002fc40007f1e0ff */
[----:B--2---:R-:W-:-:S03]  /*4390*/  IADD3 R9, P2, R18, R41, RZ ;  /* 0x0000002912097210 */ /* 0x004fc60007f5e0ff */
[----:B------:R0:W-:Y:S04]  /*43a0*/  STL [R1+0x254], R12 ;  /* 0x0002540c01007387 */ /* 0x0001e80000100800 */
[----:B------:R1:W-:Y:S04]  /*43b0*/  STL [R1+0x264], R13 ;  /* 0x0002640d01007387 */ /* 0x0003e80000100800 */
[----:B------:R2:W-:Y:S01]  /*43c0*/  STL [R1+0x26c], R9 ;  /* 0x00026c0901007387 */ /* 0x0005e20000100800 */
[----:B0-----:R-:W-:Y:S01]  /*43d0*/  IMAD R12, R45, 0x4, R11 ;  /* 0x000000042d0c7824 */ /* 0x001fe200078e020b */
[----:B-1----:R-:W-:-:S02]  /*43e0*/  LEA.HI.X.SX32 R13, R16, R43, 0x1, P0 ;  /* 0x0000002b100d7211 */ /* 0x002fc400000f0eff */
[-C--:B------:R-:W-:Y:S02]  /*43f0*/  LEA.HI.X.SX32 R16, R20, R43.reuse, 0x1, P1 ;  /* 0x0000002b14107211 */ /* 0x080fe400008f0eff */
[----:B--2---:R-:W-:Y:S01]  /*4400*/  LEA.HI.X.SX32 R9, R18, R43, 0x1, P2 ;  /* 0x0000002b12097211 */ /* 0x004fe200010f0eff */
[----:B------:R0:W-:Y:S01]  /*4410*/  STL [R1+0x250], R13 ;  /* 0x0002500d01007387 */ /* 0x0001e20000100800 */
[----:B------:R-:W-:-:S03]  /*4420*/  IADD3 R17, P1, R23, R41, RZ ;  /* 0x0000002917117210 */ /* 0x000fc60007f3e0ff */
[----:B------:R1:W-:Y:S01]  /*4430*/  STL [R1+0x260], R14 ;  /* 0x0002600e01007387 */ /* 0x0003e20000100800 */
[----:B------:R-:W-:Y:S01]  /*4440*/  LEA.HI.X.SX32 R18, R23, R43, 0x1, P1 ;  /* 0x0000002b17127211 */ /* 0x000fe200008f0eff */
[----:B------:R-:W-:Y:S02]  /*4450*/  IMAD R23, R247, 0x11, RZ ;  /* 0x00000011f7177824 */ /* 0x000fe400078e02ff */
[----:B------:R2:W-:Y:S01]  /*4460*/  STL [R1+0x268], R9 ;  /* 0x0002680901007387 */ /* 0x0005e20000100800 */
[----:B0-----:R-:W-:Y:S01]  /*4470*/  IMAD R13, R45, 0x8, R12 ;  /* 0x000000082d0d7824 */ /* 0x001fe200078e020c */
[-C--:B-1----:R-:W-:Y:S02]  /*4480*/  IADD3 R14, P0, R19, R41.reuse, RZ ;  /* 0x00000029130e7210 */ /* 0x082fe40007f1e0ff */
[----:B--2---:R-:W-:-:S03]  /*4490*/  IADD3 R9, P2, R21, R41, RZ ;  /* 0x0000002915097210 */ /* 0x004fc60007f5e0ff */
[----:B------:R0:W-:Y:S04]  /*44a0*/  STL [R1+0x274], R14 ;  /* 0x0002740e01007387 */ /* 0x0001e80000100800 */
[----:B------:R1:W-:Y:S04]  /*44b0*/  STL [R1+0x284], R15 ;  /* 0x0002840f01007387 */ /* 0x0003e80000100800 */
[----:B------:R2:W-:Y:S01]  /*44c0*/  STL [R1+0x28c], R9 ;  /* 0x00028c0901007387 */ /* 0x0005e20000100800 */
[----:B0-----:R-:W-:Y:S01]  /*44d0*/  IMAD R14, R45, 0x4, R13 ;  /* 0x000000042d0e7824 */ /* 0x001fe200078e020d */
[----:B-1----:R-:W-:-:S02]  /*44e0*/  LEA.HI.X.SX32 R15, R19, R43, 0x1, P0 ;  /* 0x0000002b130f7211 */ /* 0x002fc400000f0eff */
[----:B------:R-:W-:Y:S02]  /*44f0*/  IADD3 R19, P1, R7, R41, RZ ;  /* 0x0000002907137210 */ /* 0x000fe40007f3e0ff */
[----:B--2---:R-:W-:Y:S01]  /*4500*/  LEA.HI.X.SX32 R9, R21, R43, 0x1, P2 ;  /* 0x0000002b15097211 */ /* 0x004fe200010f0eff */
[----:B------:R0:W-:Y:S01]  /*4510*/  STL [R1+0x270], R15 ;  /* 0x0002700f01007387 */ /* 0x0001e20000100800 */
[----:B------:R-:W-:-:S03]  /*4520*/  IMAD R21, R247, 0xf, RZ ;  /* 0x0000000ff7157824 */ /* 0x000fc600078e02ff */
[----:B------:R1:W-:Y:S04]  /*4530*/  STL [R1+0x280], R16 ;  /* 0x0002801001007387 */ /* 0x0003e80000100800 */
        /* <DEDUP_REMOVED lines=8> */
[-C--:B-1----:R-:W-:Y:S01]  /*45c0*/  LEA.HI.X.SX32 R17, R22, R43.reuse, 0x1, P0 ;  /* 0x0000002b16117211 */ /* 0x082fe200000f0eff */
[----:B------:R-:W-:Y:S01]  /*45d0*/  IMAD.SHL.U32 R22, R247, 0x10, RZ ;  /* 0x00000010f7167824 */ /* 0x000fe200078e00ff */
[----:B--2---:R-:W-:-:S03]  /*45e0*/  LEA.HI.X.SX32 R9, R24, R43, 0x1, P2 ;  /* 0x0000002b18097211 */ /* 0x004fc600010f0eff */
[----:B------:R0:W-:Y:S04]  /*45f0*/  STL [R1+0x290], R17 ;  /* 0x0002901101007387 */ /* 0x0001e80000100800 */
[----:B------:R1:W-:Y:S04]  /*4600*/  STL [R1+0x2a0], R18 ;  /* 0x0002a01201007387 */ /* 0x0003e80000100800 */
[----:B------:R2:W-:Y:S01]  /*4610*/  STL [R1+0x2a8], R9 ;  /* 0x0002a80901007387 */ /* 0x0005e20000100800 */
[----:B0-----:R-:W-:Y:S01]  /*4620*/  IMAD R17, R45, 0x4, R16 ;  /* 0x000000042d117824 */ /* 0x001fe200078e0210 */
[----:B-1----:R-:W-:-:S02]  /*4630*/  IADD3 R18, P0, R25, R41, RZ ;  /* 0x0000002919127210 */ /* 0x002fc40007f1e0ff */
[----:B--2---:R-:W-:-:S03]  /*4640*/  IADD3 R9, P2, R8, R41, RZ ;  /* 0x0000002908097210 */ /* 0x004fc60007f5e0ff */
[----:B------:R0:W-:Y:S01]  /*4650*/  STL [R1+0x2b4], R18 ;  /* 0x0002b41201007387 */ /* 0x0001e20000100800 */
[----:B------:R-:W-:Y:S02]  /*4660*/  LEA.HI.X.SX32 R20, R25, R43, 0x1, P0 ;  /* 0x0000002b19147211 */ /* 0x000fe400000f0eff */
[----:B------:R-:W-:Y:S01]  /*4670*/  CS2R R24, SRZ ;  /* 0x0000000000187805 */ /* 0x000fe2000001ff00 */
[----:B------:R1:W-:Y:S04]  /*4680*/  STL [R1+0x2c4], R19 ;  /* 0x0002c41301007387 */ /* 0x0003e80000100800 */
[----:B------:R2:W-:Y:S01]  /*4690*/  STL [R1+0x2cc], R9 ;  /* 0x0002cc0901007387 */ /* 0x0005e20000100800 */
[----:B0-----:R-:W-:-:S03]  /*46a0*/  IMAD R18, R45, 0x4, R17 ;  /* 0x000000042d127824 */ /* 0x001fc600078e0211 */
[----:B------:R0:W-:Y:S01]  /*46b0*/  STL [R1+0x2b0], R20 ;  /* 0x0002b01401007387 */ /* 0x0001e20000100800 */
[-C--:B-1----:R-:W-:Y:S01]  /*46c0*/  LEA.HI.X.SX32 R19, R7, R43.reuse, 0x1, P1 ;  /* 0x0000002b07137211 */ /* 0x082fe200008f0eff */
[----:B------:R-:W-:Y:S01]  /*46d0*/  IMAD R7, R45, 0x8, R18 ;  /* 0x000000082d077824 */ /* 0x000fe200078e0212 */
[----:B--2---:R-:W-:-:S03]  /*46e0*/  LEA.HI.X.SX32 R9, R8, R43, 0x1, P2 ;  /* 0x0000002b08097211 */ /* 0x004fc600010f0eff */
[----:B------:R1:W-:Y:S01]  /*46f0*/  STL [R1+0x2c0], R19 ;  /* 0x0002c01301007387 */ /* 0x0003e20000100800 */
[C---:B------:R-:W-:Y:S01]  /*4700*/  IADD3 R8, P0, R0.reuse, R41, RZ ;  /* 0x0000002900087210 */ /* 0x040fe20007f1e0ff */
[----:B0-----:R-:W-:Y:S02]  /*4710*/  IMAD.MOV.U32 R20, RZ, RZ, -0x800000 ;  /* 0xff800000ff147424 */ /* 0x001fe400078e00ff */
[----:B------:R0:W-:Y:S01]  /*4720*/  STL [R1+0x2c8], R9 ;  /* 0x0002c80901007387 */ /* 0x0001e20000100800 */
[----:B------:R-:W-:-:S03]  /*4730*/  LEA.HI.X.SX32 R0, R0, R43, 0x1, P0 ;  /* 0x0000002b00007211 */ /* 0x000fc600000f0eff */
[----:B------:R2:W-:Y:S01]  /*4740*/  STL [R1+0x2d4], R8 ;  /* 0x0002d40801007387 */ /* 0x0005e20000100800 */
[-C--:B-1----:R-:W-:Y:S02]  /*4750*/  IADD3 R19, P1, R10, R41.reuse, RZ ;  /* 0x000000290a137210 */ /* 0x082fe40007f3e0ff */
[----:B0-----:R-:W-:-:S03]  /*4760*/  IADD3 R9, P2, R11, R41, RZ ;  /* 0x000000290b097210 */ /* 0x001fc60007f5e0ff */
[----:B------:R0:W-:Y:S01]  /*4770*/  STL [R1+0x2e4], R19 ;  /* 0x0002e41301007387 */ /* 0x0001e20000100800 */
[----:B------:R-:W-:Y:S01]  /*4780*/  LEA.HI.X.SX32 R10, R10, R43, 0x1, P1 ;  /* 0x0000002b0a0a7211 */ /* 0x000fe200008f0eff */
[----:B--2---:R-:W-:Y:S02]  /*4790*/  IMAD R8, R45, 0x4, R7 ;  /* 0x000000042d087824 */ /* 0x004fe400078e0207 */
[----:B------:R1:W-:Y:S04]  /*47a0*/  STL [R1+0x2ec], R9 ;  /* 0x0002ec0901007387 */ /* 0x0003e80000100800 */
[----:B------:R2:W-:Y:S01]  /*47b0*/  STL [R1+0x2d0], R0 ;  /* 0x0002d00001007387 */ /* 0x0005e20000100800 */
[----:B0-----:R-:W-:-:S03]  /*47c0*/  IMAD R19, R247, 0xe, RZ ;  /* 0x0000000ef7137824 */ /* 0x001fc600078e02ff */
[----:B------:R0:W-:Y:S01]  /*47d0*/  STL [R1+0x2e0], R10 ;  /* 0x0002e00a01007387 */ /* 0x0001e20000100800 */
[----:B-1----:R-:W-:Y:S02]  /*47e0*/  LEA.HI.X.SX32 R9, R11, R43, 0x1, P2 ;  /* 0x0000002b0b097211 */ /* 0x002fe400010f0eff */
[-C--:B------:R-:W-:Y:S01]  /*47f0*/  IADD3 R11, P1, R13, R41.reuse, RZ ;  /* 0x000000290d0b7210 */ /* 0x080fe20007f3e0ff */
[----:B--2---:R-:W-:Y:S02]  /*4800*/  IMAD R0, R45, 0x4, R8 ;  /* 0x000000042d007824 */ /* 0x004fe400078e0208 */
[----:B------:R1:W-:Y:S01]  /*4810*/  STL [R1+0x2e8], R9 ;  /* 0x0002e80901007387 */ /* 0x0003e20000100800 */
[----:B0-----:R-:W-:-:S05]  /*4820*/  IADD3 R10, P0, R12, R41, RZ ;  /* 0x000000290c0a7210 */ /* 0x001fca0007f1e0ff */
[----:B------:R0:W-:Y:S01]  /*4830*/  STL [R1+0x2f4], R10 ;  /* 0x0002f40a01007387 */ /* 0x0001e20000100800 */
[----:B-1----:R-:W-:-:S03]  /*4840*/  IADD3 R9, P2, R14, R41, RZ ;  /* 0x000000290e097210 */ /* 0x002fc60007f5e0ff */
[----:B------:R1:W-:Y:S04]  /*4850*/  STL [R1+0x304], R11 ;  /* 0x0003040b01007387 */ /* 0x0003e80000100800 */
[----:B------:R2:W-:Y:S01]  /*4860*/  STL [R1+0x30c], R9 ;  /* 0x00030c0901007387 */ /* 0x0005e20000100800 */
[----:B0-----:R-:W-:Y:S01]  /*4870*/  IMAD R10, R45, 0x8, R0 ;  /* 0x000000082d0a7824 */ /* 0x001fe200078e0200 */
[-C--:B-1----:R-:W-:Y:S02]  /*4880*/  LEA.HI.X.SX32 R11, R12, R43.reuse, 0x1, P0 ;  /* 0x0000002b0c0b7211 */ /* 0x082fe400000f0eff */
[-C--:B------:R-:W-:Y:S02]  /*4890*/  LEA.HI.X.SX32 R12, R13, R43.reuse, 0x1, P1 ;  /* 0x0000002b0d0c7211 */ /* 0x080fe400008f0eff */
[----:B--2---:R-:W-:Y:S01]  /*48a0*/  LEA.HI.X.SX32 R9, R14, R43, 0x1, P2 ;  /* 0x0000002b0e097211 */ /* 0x004fe200010f0eff */
[----:B------:R0:W-:Y:S01]  /*48b0*/  STL [R1+0x2f0], R11 ;  /* 0x0002f00b01007387 */ /* 0x0001e20000100800 */
[----:B------:R-:W-:-:S03]  /*48c0*/  IADD3 R13, P1, R16, R41, RZ ;  /* 0x00000029100d7210 */ /* 0x000fc60007f3e0ff */
[----:B------:R1:W-:Y:S01]  /*48d0*/  STL [R1+0x300], R12 ;  /* 0x0003000c01007387 */ /* 0x0003e20000100800 */
[----:B------:R-:W-:-:S03]  /*48e0*/  LEA.HI.X.SX32 R14, R16, R43, 0x1, P1 ;  /* 0x0000002b100e7211 */ /* 0x000fc600008f0eff */
        /* <DEDUP_REMOVED lines=18> */
[----:B------:R0:W-:Y:S01]  /*4a10*/  STL [R1+0x334], R14 ;  /* 0x0003340e01007387 */ /* 0x0001e20000100800 */
[----:B------:R-:W-:Y:S01]  /*4a20*/  LEA.HI.X.SX32 R16, R18, R43, 0x1, P0 ;  /* 0x0000002b12107211 */ /* 0x000fe200000f0eff */
[----:B------:R-:W-:Y:S02]  /*4a30*/  IMAD R18, R247, 0xd, RZ ;  /* 0x0000000df7127824 */ /* 0x000fe400078e02ff */
        /* <DEDUP_REMOVED lines=9> */
[----:B0-----:R-:W-:Y:S02]  /*4ad0*/  IMAD R16, R247, 0xb, RZ ;  /* 0x0000000bf7107824 */ /* 0x001fe400078e02ff */
        /* <DEDUP_REMOVED lines=26> */
[----:B------:R-:W-:Y:S01]  /*4c80*/  IADD3 R13, P2, R0, R41, RZ ;  /* 0x00000029000d7210 */ /* 0x000fe20007f5e0ff */
[----:B------:R-:W-:-:S02]  /*4c90*/  IMAD R14, R247, 0x9, RZ ;  /* 0x00000009f70e7824 */ /* 0x000fc400078e02ff */
        /* <DEDUP_REMOVED lines=10> */
[-C--:B------:R-:W-:Y:S02]  /*4d40*/  LEA.HI.X.SX32 R7, R8, R43.reuse, 0x1, P1 ;  /* 0x0000002b08077211 */ /* 0x080fe400008f0eff */
[----:B------:R-:W-:Y:S01]  /*4d50*/  LEA.HI.X.SX32 R8, R0, R43, 0x1, P2 ;  /* 0x0000002b00087211 */ /* 0x000fe200010f0eff */
[----:B------:R0:W-:Y:S01]  /*4d60*/  STL [R1+0x390], R9 ;  /* 0x0003900901007387 */ /* 0x0001e20000100800 */
[----:B------:R-:W-:Y:S01]  /*4d70*/  IMAD R0, R45, 0x4, R12 ;  /* 0x000000042d007824 */ /* 0x000fe200078e020c */
[----:B------:R-:W-:Y:S01]  /*4d80*/  CS2R R44, SRZ ;  /* 0x00000000002c7805 */ /* 0x000fe2000001ff00 */
[----:B--2---:R-:W-:Y:S01]  /*4d90*/  IMAD.SHL.U32 R13, R247, 0x8, RZ ;  /* 0x00000008f70d7824 */ /* 0x004fe200078e00ff */
[----:B------:R1:W-:Y:S04]  /*4da0*/  STL [R1+0x3a0], R7 ;  /* 0x0003a00701007387 */ /* 0x0003e80000100800 */
[----:B------:R2:W-:Y:S01]  /*4db0*/  STL [R1+0x3a8], R8 ;  /* 0x0003a80801007387 */ /* 0x0005e20000100800 */
[----:B0-----:R-:W-:-:S02]  /*4dc0*/  IADD3 R9, P1, R11, R41, RZ ;  /* 0x000000290b097210 */ /* 0x001fc40007f3e0ff */
[-C--:B-1----:R-:W-:Y:S02]  /*4dd0*/  IADD3 R7, P0, R10, R41.reuse, RZ ;  /* 0x000000290a077210 */ /* 0x082fe40007f1e0ff */
[----:B--2---:R-:W-:-:S03]  /*4de0*/  IADD3 R8, P2, R12, R41, RZ ;  /* 0x000000290c087210 */ /* 0x004fc60007f5e0ff */
[----:B------:R0:W-:Y:S04]  /*4df0*/  STL [R1+0x3b4], R7 ;  /* 0x0003b40701007387 */ /* 0x0001e80000100800 */
[----:B------:R1:W-:Y:S04]  /*4e00*/  STL [R1+0x3c4], R9 ;  /* 0x0003c40901007387 */ /* 0x0003e80000100800 */
[----:B------:R2:W-:Y:S01]  /*4e10*/  STL [R1+0x3cc], R8 ;  /* 0x0003cc0801007387 */ /* 0x0005e20000100800 */
[----:B0-----:R-:W-:Y:S02]  /*4e20*/  IADD3 R7, P3, R0, R41, RZ ;  /* 0x0000002900077210 */ /* 0x001fe40007f7e0ff */
[----:B------:R-:W-:-:S02]  /*4e30*/  CS2R R40, SRZ ;  /* 0x0000000000287805 */ /* 0x000fc4000001ff00 */
[-C--:B-1----:R-:W-:Y:S01]  /*4e40*/  LEA.HI.X.SX32 R9, R10, R43.reuse, 0x1, P0 ;  /* 0x0000002b0a097211 */ /* 0x082fe200000f0eff */
[----:B------:R0:W-:Y:S01]  /*4e50*/  STL [R1+0x3d4], R7 ;  /* 0x0003d40701007387 */ /* 0x0001e20000100800 */
[-C--:B------:R-:W-:Y:S01]  /*4e60*/  LEA.HI.X.SX32 R0, R0, R43.reuse, 0x1, P3 ;  /* 0x0000002b00007211 */ /* 0x080fe200018f0eff */
[----:B------:R-:W-:Y:S01]  /*4e70*/  IMAD.MOV.U32 R10, RZ, RZ, 0x7632 ;  /* 0x00007632ff0a7424 */ /* 0x000fe200078e00ff */
[----:B--2---:R-:W-:Y:S01]  /*4e80*/  LEA.HI.X.SX32 R8, R11, R43, 0x1, P1 ;  /* 0x0000002b0b087211 */ /* 0x004fe200008f0eff */
[----:B------:R1:W-:Y:S01]  /*4e90*/  STL [R1+0x3b0], R9 ;  /* 0x0003b00901007387 */ /* 0x0003e20000100800 */
[----:B------:R-:W-:Y:S02]  /*4ea0*/  IADD3 R248, P0, R3, R247, RZ ;  /* 0x000000f703f87210 */ /* 0x000fe40007f1e0ff */
[----:B------:R-:W-:Y:S01]  /*4eb0*/  SEL R11, RZ, 0x90, !P5 ;  /* 0x00000090ff0b7807 */ /* 0x000fe20006800000 */
[----:B------:R2:W-:Y:S01]  /*4ec0*/  STL [R1+0x3c0], R8 ;  /* 0x0003c00801007387 */ /* 0x0005e20000100800 */
[----:B0-----:R-:W-:Y:S01]  /*4ed0*/  LEA.HI.X.SX32 R7, R12, R43, 0x1, P2 ;  /* 0x0000002b0c077211 */ /* 0x001fe200010f0eff */
[----:B------:R-:W-:Y:S01]  /*4ee0*/  IMAD R12, R247, 0x7, RZ ;  /* 0x00000007f70c7824 */ /* 0x000fe200078e02ff */
[----:B------:R-:W-:-:S02]  /*4ef0*/  LOP3.LUT R11, R11, 0x7f, R184, 0x78, !PT ;  /* 0x0000007f0b0b7812 */ /* 0x000fc400078e78b8 */
[----:B------:R-:W-:Y:S01]  /*4f00*/  CS2R R42, SRZ ;  /* 0x00000000002a7805 */ /* 0x000fe2000001ff00 */
[----:B-1----:R-:W-:Y:S01]  /*4f10*/  IMAD.MOV.U32 R9, RZ, RZ, 0x5410 ;  /* 0x00005410ff097424 */ /* 0x002fe200078e00ff */
[----:B------:R0:W-:Y:S01]  /*4f20*/  STL [R1+0x3c8], R7 ;  /* 0x0003c80701007387 */ /* 0x0001e20000100800 */
[----:B------:R-:W-:Y:S01]  /*4f30*/  IADD3 R250, P2, R249, R3, RZ ;  /* 0x00000003f9fa7210 */ /* 0x000fe20007f5e0ff */
[----:B--2---:R-:W-:Y:S02]  /*4f40*/  IMAD R8, R247, 0x6, RZ ;  /* 0x00000006f7087824 */ /* 0x004fe400078e02ff */
[----:B------:R1:W-:Y:S01]  /*4f50*/  STL [R1+0x3d0], R0 ;  /* 0x0003d00001007387 */ /* 0x0003e20000100800 */
[----:B------:R-:W-:Y:S02]  /*4f60*/  LEA.HI.X.SX32 R249, R249, R6, 0x1, P2 ;  /* 0x00000006f9f97211 */ /* 0x000fe400010f0eff */
[----:B------:R-:W-:Y:S01]  /*4f70*/  LOP3.LUT R246, R11, 0x20, RZ, 0x3c, !PT ;  /* 0x000000200bf67812 */ /* 0x000fe200078e3cff */
[----:B0-----:R-:W-:-:S02]  /*4f80*/  IMAD R7, R247, 0x5, RZ ;  /* 0x00000005f7077824 */ /* 0x001fc400078e02ff */
[C---:B-1----:R-:W-:Y:S01]  /*4f90*/  IMAD.SHL.U32 R0, R247.reuse, 0x4, RZ ;  /* 0x00000004f7007824 */ /* 0x042fe200078e00ff */
[----:B------:R-:W-:Y:S02]  /*4fa0*/  LEA.HI.X.SX32 R247, R247, R6, 0x1, P0 ;  /* 0x00000006f7f77211 */ /* 0x000fe400000f0eff */
[----:B------:R-:W-:Y:S02]  /*4fb0*/  LOP3.LUT P0, RZ, R184, 0x2, RZ, 0xc0, !PT ;  /* 0x00000002b8ff7812 */ /* 0x000fe4000780c0ff */
[-C--:B------:R-:W-:Y:S02]  /*4fc0*/  IADD3 R184, P1, R0, R3.reuse, RZ ;  /* 0x0000000300b87210 */ /* 0x080fe40007f3e0ff */
[----:B------:R-:W-:Y:S02]  /*4fd0*/  SEL R9, R9, 0x1054, !P0 ;  /* 0x0000105409097807 */ /* 0x000fe40004000000 */
[----:B------:R-:W-:Y:S01]  /*4fe0*/  SEL R10, R10, 0x3276, !P0 ;  /* 0x000032760a0a7807 */ /* 0x000fe20004000000 */
[----:B------:R0:W-:Y:S01]  /*4ff0*/  STL [R1+0x4], R184 ;  /* 0x000004b801007387 */ /* 0x0001e20000100800 */
[----:B------:R-:W-:-:S02]  /*5000*/  IADD3 R185, P0, R7, R3, RZ ;  /* 0x0000000307b97210 */ /* 0x000fc40007f1e0ff */
[-C--:B------:R-:W-:Y:S02]  /*5010*/  LEA.HI.X.SX32 R0, R0, R6.reuse, 0x1, P1 ;  /* 0x0000000600007211 */ /* 0x080fe400008f0eff */
[----:B------:R-:W-:Y:S01]  /*5020*/  LEA.HI.X.SX32 R7, R7, R6, 0x1, P0 ;  /* 0x0000000607077211 */ /* 0x000fe200000f0eff */
[----:B------:R1:W-:Y:S01]  /*5030*/  STL [R1+0xc], R185 ;  /* 0x00000cb901007387 */ /* 0x0003e20000100800 */
[----:B0-----:R-:W-:-:S04]  /*5040*/  IADD3 R184, P3, R8, R3, RZ ;  /* 0x0000000308b87210 */ /* 0x001fc80007f7e0ff */
[----:B------:R-:W-:Y:S01]  /*5050*/  LEA.HI.X.SX32 R8, R8, R6, 0x1, P3 ;  /* 0x0000000608087211 */ /* 0x000fe200018f0eff */
[----:B------:R0:W-:Y:S01]  /*5060*/  STL [R1+0x14], R184 ;  /* 0x000014b801007387 */ /* 0x0001e20000100800 */
[----:B-1----:R-:W-:-:S05]  /*5070*/  IADD3 R185, P2, R12, R3, RZ ;  /* 0x000000030cb97210 */ /* 0x002fca0007f5e0ff */
[----:B------:R-:W-:Y:S01]  /*5080*/  STL [R1+0x1c], R185 ;  /* 0x00001cb901007387 */ /* 0x000fe20000100800 */
[----:B0-----:R-:W-:-:S03]  /*5090*/  IADD3 R184, P1, R13, R3, RZ ;  /* 0x000000030db87210 */ /* 0x001fc60007f3e0ff */
[----:B------:R0:W-:Y:S04]  /*50a0*/  STL [R1], R0 ;  /* 0x0000000001007387 */ /* 0x0001e80000100800 */
[----:B------:R-:W-:Y:S04]  /*50b0*/  STL [R1+0x24], R184 ;  /* 0x000024b801007387 */ /* 0x000fe80000100800 */
[----:B------:R1:W-:Y:S01]  /*50c0*/  STL [R1+0x8], R7 ;  /* 0x0000080701007387 */ /* 0x0003e20000100800 */
[----:B0-----:R-:W-:-:S05]  /*50d0*/  IADD3 R0, P0, R14, R3, RZ ;  /* 0x000000030e007210 */ /* 0x001fca0007f1e0ff */
[----:B------:R0:W-:Y:S01]  /*50e0*/  STL [R1+0x2c], R0 ;  /* 0x00002c0001007387 */ /* 0x0001e20000100800 */
[----:B-1----:R-:W-:-:S03]  /*50f0*/  IADD3 R7, P3, R15, R3, RZ ;  /* 0x000000030f077210 */ /* 0x002fc60007f7e0ff */
[----:B------:R1:W-:Y:S04]  /*5100*/  STL [R1+0x10], R8 ;  /* 0x0000100801007387 */ /* 0x0003e80000100800 */
[----:B------:R2:W-:Y:S01]  /*5110*/  STL [R1+0x34], R7 ;  /* 0x0000340701007387 */ /* 0x0005e20000100800 */
[----:B0-----:R-:W-:Y:S02]  /*5120*/  LEA.HI.X.SX32 R0, R12, R6, 0x1, P2 ;  /* 0x000000060c007211 */ /* 0x001fe400010f0eff */
[----:B-1----:R-:W-:-:S03]  /*5130*/  IADD3 R8, P2, R16, R3, RZ ;  /* 0x0000000310087210 */ /* 0x002fc60007f5e0ff */
[----:B------:R0:W-:Y:S01]  /*5140*/  STL [R1+0x18], R0 ;  /* 0x0000180001007387 */ /* 0x0001e20000100800 */
[----:B--2---:R-:W-:-:S03]  /*5150*/  LEA.HI.X.SX32 R7, R13, R6, 0x1, P1 ;  /* 0x000000060d077211 */ /* 0x004fc600008f0eff */
[----:B------:R1:W-:Y:S04]  /*5160*/  STL [R1+0x3c], R8 ;  /* 0x00003c0801007387 */ /* 0x0003e80000100800 */
[----:B------:R2:W-:Y:S01]  /*5170*/  STL [R1+0x20], R7 ;  /* 0x0000200701007387 */ /* 0x0005e20000100800 */
[----:B0-----:R-:W-:Y:S02]  /*5180*/  IADD3 R0, P1, R17, R3, RZ ;  /* 0x0000000311007210 */ /* 0x001fe40007f3e0ff */
[----:B-1----:R-:W-:-:S03]  /*5190*/  LEA.HI.X.SX32 R8, R14, R6, 0x1, P0 ;  /* 0x000000060e087211 */ /* 0x002fc600000f0eff */
[----:B------:R0:W-:Y:S01]  /*51a0*/  STL [R1+0x44], R0 ;  /* 0x0000440001007387 */ /* 0x0001e20000100800 */
[----:B--2---:R-:W-:-:S03]  /*51b0*/  IADD3 R7, P0, R18, R3, RZ ;  /* 0x0000000312077210 */ /* 0x004fc60007f1e0ff */
        /* <DEDUP_REMOVED lines=35> */
[----:B------:R-:W-:Y:S02]  /*53f0*/  CS2R R134, SRZ ;  /* 0x0000000000867805 */ /* 0x000fe4000001ff00 */
[-C--:B--2---:R-:W-:Y:S01]  /*5400*/  IADD3 R7, P3, R139, R3.reuse, RZ ;  /* 0x000000038b077210 */ /* 0x084fe20007f7e0ff */
[----:B------:R1:W-:Y:S04]  /*5410*/  STL [R1+0x70], R8 ;  /* 0x0000700801007387 */ /* 0x0003e80000100800 */
[----:B------:R2:W-:Y:S01]  /*5420*/  STL [R1+0x94], R7 ;  /* 0x0000940701007387 */ /* 0x0005e20000100800 */
[----:B0-----:R-:W-:Y:S02]  /*5430*/  LEA.HI.X.SX32 R0, R136, R6, 0x1, P2 ;  /* 0x0000000688007211 */ /* 0x001fe400010f0eff */
[----:B-1----:R-:W-:-:S03]  /*5440*/  IADD3 R8, P2, R140, R3, RZ ;  /* 0x000000038c087210 */ /* 0x002fc60007f5e0ff */
[----:B------:R0:W-:Y:S01]  /*5450*/  STL [R1+0x78], R0 ;  /* 0x0000780001007387 */ /* 0x0001e20000100800 */
[----:B--2---:R-:W-:-:S03]  /*5460*/  LEA.HI.X.SX32 R7, R137, R6, 0x1, P1 ;  /* 0x0000000689077211 */ /* 0x004fc600008f0eff */
[----:B------:R1:W-:Y:S01]  /*5470*/  STL [R1+0x9c], R8 ;  /* 0x00009c0801007387 */ /* 0x0003e20000100800 */
[----:B------:R-:W-:-:S03]  /*5480*/  CS2R R136, SRZ ;  /* 0x0000000000887805 */ /* 0x000fc6000001ff00 */
[----:B------:R2:W-:Y:S01]  /*5490*/  STL [R1+0x80], R7 ;  /* 0x0000800701007387 */ /* 0x0005e20000100800 */
[----:B0-----:R-:W-:Y:S02]  /*54a0*/  IADD3 R0, P1, R141, R3, RZ ;  /* 0x000000038d007210 */ /* 0x001fe40007f3e0ff */
[----:B-1----:R-:W-:-:S03]  /*54b0*/  LEA.HI.X.SX32 R8, R138, R6, 0x1, P0 ;  /* 0x000000068a087211 */ /* 0x002fc600000f0eff */
[----:B------:R0:W-:Y:S01]  /*54c0*/  STL [R1+0xa4], R0 ;  /* 0x0000a40001007387 */ /* 0x0001e20000100800 */
[----:B--2---:R-:W-:-:S03]  /*54d0*/  IADD3 R7, P0, R142, R3, RZ ;  /* 0x000000038e077210 */ /* 0x004fc60007f1e0ff */
[----:B------:R1:W-:Y:S04]  /*54e0*/  STL [R1+0x88], R8 ;  /* 0x0000880801007387 */ /* 0x0003e80000100800 */
[----:B------:R2:W-:Y:S01]  /*54f0*/  STL [R1+0xac], R7 ;  /* 0x0000ac0701007387 */ /* 0x0005e20000100800 */
[-C--:B0-----:R-:W-:Y:S02]  /*5500*/  LEA.HI.X.SX32 R0, R139, R6.reuse, 0x1, P3 ;  /* 0x000000068b007211 */ /* 0x081fe400018f0eff */
[----:B------:R-:W-:Y:S02]  /*5510*/  CS2R R138, SRZ ;  /* 0x00000000008a7805 */ /* 0x000fe4000001ff00 */
[----:B-1----:R-:W-:Y:S01]  /*5520*/  IADD3 R8, P3, R143, R3, RZ ;  /* 0x000000038f087210 */ /* 0x002fe20007f7e0ff */
        /* <DEDUP_REMOVED lines=145> */
[----:B--2---:R-:W-:-:S05]  /*5e40*/  LEA.HI.X.SX32 R7, R174, R6, 0x1, P0 ;  /* 0x00000006ae077211 */ /* 0x004fca00000f0eff */
[----:B------:R1:W-:Y:S01]  /*5e50*/  STL [R1+0x1a8], R7 ;  /* 0x0001a80701007387 */ /* 0x0003e20000100800 */
[----:B0-----:R-:W-:-:S05]  /*5e60*/  IADD3 R0, P0, R178, R3, RZ ;  /* 0x00000003b2007210 */ /* 0x001fca0007f1e0ff */
[----:B------:R0:W-:Y:S01]  /*5e70*/  STL [R1+0x1cc], R0 ;  /* 0x0001cc0001007387 */ /* 0x0001e20000100800 */
[----:B-1----:R-:W-:-:S03]  /*5e80*/  IADD3 R7, P3, R179, R3, RZ ;  /* 0x00000003b3077210 */ /* 0x002fc60007f7e0ff */
[----:B------:R1:W-:Y:S04]  /*5e90*/  STL [R1+0x1b0], R8 ;  /* 0x0001b00801007387 */ /* 0x0003e80000100800 */
[----:B------:R2:W-:Y:S01]  /*5ea0*/  STL [R1+0x1d4], R7 ;  /* 0x0001d40701007387 */ /* 0x0005e20000100800 */
[----:B0-----:R-:W-:Y:S02]  /*5eb0*/  LEA.HI.X.SX32 R0, R176, R6, 0x1, P2 ;  /* 0x00000006b0007211 */ /* 0x001fe400010f0eff */
[----:B-1----:R-:W-:-:S03]  /*5ec0*/  LOP3.LUT R8, R2, 0x20, RZ, 0x3c, !PT ;  /* 0x0000002002087812 */ /* 0x002fc600078e3cff */
[----:B------:R0:W-:Y:S01]  /*5ed0*/  STL [R1+0x1b8], R0 ;  /* 0x0001b80001007387 */ /* 0x0001e20000100800 */
[----:B------:R-:W-:Y:S02]  /*5ee0*/  LOP3.LUT R8, R2, 0x50, RZ, 0x3c, !PT ;  /* 0x0000005002087812 */ /* 0x000fe400078e3cff */
[----:B--2---:R-:W-:Y:S02]  /*5ef0*/  LEA.HI.X.SX32 R7, R177, R6, 0x1, P1 ;  /* 0x00000006b1077211 */ /* 0x004fe400008f0eff */
[----:B0-----:R-:W-:-:S05]  /*5f00*/  IADD3 R0, P2, R180, R3, RZ ;  /* 0x00000003b4007210 */ /* 0x001fca0007f5e0ff */
[----:B------:R0:W-:Y:S04]  /*5f10*/  STL [R1+0x1dc], R0 ;  /* 0x0001dc0001007387 */ /* 0x0001e80000100800 */
[----:B------:R1:W-:Y:S01]  /*5f20*/  STL [R1+0x1c0], R7 ;  /* 0x0001c00701007387 */ /* 0x0003e20000100800 */
[-C--:B0-----:R-:W-:Y:S02]  /*5f30*/  LEA.HI.X.SX32 R0, R178, R6.reuse, 0x1, P0 ;  /* 0x00000006b2007211 */ /* 0x081fe400000f0eff */
[----:B-1----:R-:W-:-:S03]  /*5f40*/  LEA.HI.X.SX32 R7, R179, R6, 0x1, P3 ;  /* 0x00000006b3077211 */ /* 0x002fc600018f0eff */
[----:B------:R0:W-:Y:S04]  /*5f50*/  STL [R1+0x1c8], R0 ;  /* 0x0001c80001007387 */ /* 0x0001e80000100800 */
[----:B------:R1:W-:Y:S01]  /*5f60*/  STL [R1+0x1d0], R7 ;  /* 0x0001d00701007387 */ /* 0x0003e20000100800 */
[----:B0-----:R-:W-:Y:S02]  /*5f70*/  LEA.HI.X.SX32 R0, R180, R6, 0x1, P2 ;  /* 0x00000006b4007211 */ /* 0x001fe400010f0eff */
[----:B-1----:R-:W-:-:S03]  /*5f80*/  LOP3.LUT R7, R2, 0x30, RZ, 0x3c, !PT ;  /* 0x0000003002077812 */ /* 0x002fc600078e3cff */
[----:B------:R0:W-:Y:S01]  /*5f90*/  STL [R1+0x1d8], R0 ;  /* 0x0001d80001007387 */ /* 0x0001e20000100800 */
[----:B------:R-:W-:Y:S02]  /*5fa0*/  LOP3.LUT R7, R2, 0x60, RZ, 0x3c, !PT ;  /* 0x0000006002077812 */ /* 0x000fe400078e3cff */
[----:B------:R-:W-:Y:S02]  /*5fb0*/  LOP3.LUT R7, R4, 0x1, RZ, 0x3c, !PT ;  /* 0x0000000104077812 */ /* 0x000fe400078e3cff */
[C---:B0-----:R-:W-:Y:S02]  /*5fc0*/  LOP3.LUT R0, R2.reuse, 0x10, RZ, 0x3c, !PT ;  /* 0x0000001002007812 */ /* 0x041fe400078e3cff */
[C---:B------:R-:W-:Y:S02]  /*5fd0*/  LOP3.LUT R0, R2.reuse, 0x40, RZ, 0x3c, !PT ;  /* 0x0000004002007812 */ /* 0x040fe400078e3cff */
[----:B------:R-:W-:Y:S02]  /*5fe0*/  LOP3.LUT R0, R2, 0x70, RZ, 0x3c, !PT ;  /* 0x0000007002007812 */ /* 0x000fe400078e3cff */
[----:B------:R-:W-:-:S07]  /*5ff0*/  LOP3.LUT R0, R5, 0x8, RZ, 0xfc, !PT ;  /* 0x0000000805007812 */ /* 0x000fce00078efcff */
.L_x_1:
[----:B------:R-:W2:Y:S04]  /*6000*/  LDL R8, [R1+0x4] ;  /* 0x0000040001087983 */ /* 0x000ea80000100800 */
[----:B------:R-:W3:Y:S04]  /*6010*/  LDL R188, [R1+0xc] ;  /* 0x00000c0001bc7983 */ /* 0x000ee80000100800 */
[----:B------:R-:W4:Y:S04]  /*6020*/  LDL R19, [R1] ;  /* 0x0000000001137983 */ /* 0x000f280000100800 */
[----:B------:R-:W5:Y:S04]  /*6030*/  LDL R184, [R1+0x8] ;  /* 0x0000080001b87983 */ /* 0x000f680000100800 */
        /* <DEDUP_REMOVED lines=8> */
[----:B------:R0:W-:Y:S04]  /*60c0*/  STL [R1+0x3f4], R221 ;  /* 0x0003f4dd01007387 */ /* 0x0001e80000100800 */
[----:B------:R-:W5:Y:S04]  /*60d0*/  LDL R192, [R1+0x28] ;  /* 0x0000280001c07983 */ /* 0x000f680000100800 */
[----:B------:R-:W5:Y:S01]  /*60e0*/  LDL R186, [R1+0x3c] ;  /* 0x00003c0001ba7983 */ /* 0x000f620000100800 */
[----:B------:R-:W-:-:S02]  /*60f0*/  USHF.R.S32.HI UR10, URZ, 0x1f, UR7 ;  /* 0x0000001f3f0a7899 */ /* 0x000fc40008011407 */
[----:B------:R-:W-:Y:S02]  /*6100*/  IADD3 R12, P0, R3, UR7, RZ ;  /* 0x00000007030c7c10 */ /* 0x000fe4000ff1e0ff */
[----:B------:R-:W-:Y:S01]  /*6110*/  IADD3 R16, P1, R248, UR7, RZ ;  /* 0x00000007f8107c10 */ /* 0x000fe2000ff3e0ff */
[----:B------:R-:W5:Y:S01]  /*6120*/  LDL R195, [R1+0x30] ;  /* 0x0000300001c37983 */ /* 0x000f620000100800 */
[----:B------:R-:W-:Y:S02]  /*6130*/  IADD3.X R13, R6, UR10, RZ, P0, !PT ;  /* 0x0000000a060d7c10 */ /* 0x000fe400087fe4ff */
[----:B------:R-:W-:Y:S01]  /*6140*/  IADD3 R14, P0, R250, UR7, RZ ;  /* 0x00000007fa0e7c10 */ /* 0x000fe2000ff1e0ff */
[----:B------:R-:W5:Y:S01]  /*6150*/  LDL R190, [R1+0x38] ;  /* 0x0000380001be7983 */ /* 0x000f620000100800 */
[----:B------:R-:W-:Y:S02]  /*6160*/  IADD3.X R17, R247, UR10, RZ, P1, !PT ;  /* 0x0000000af7117c10 */ /* 0x000fe40008ffe4ff */
[----:B------:R-:W-:Y:S01]  /*6170*/  IADD3.X R15, R249, UR10, RZ, P0, !PT ;  /* 0x0000000af90f7c10 */ /* 0x000fe200087fe4ff */
[----:B------:R1:W5:Y:S04]  /*6180*/  LDG.E.U8 R0, desc[UR50][R12.64] ;  /* 0x000000320c007981 */ /* 0x000368000c1e1100 */
[----:B------:R2:W5:Y:S04]  /*6190*/  LDG.E.U8 R7, desc[UR50][R16.64] ;  /* 0x0000003210077981 */ /* 0x000568000c1e1100 */
[----:B------:R-:W5:Y:S01]  /*61a0*/  LDL R189, [R1+0x4c] ;  /* 0x00004c0001bd7983 */ /* 0x000f620000100800 */
[----:B-1----:R-:W-:-:S03]  /*61b0*/  IADD3 R12, P1, R252, UR7, RZ ;  /* 0x00000007fc0c7c10 */ /* 0x002fc6000ff3e0ff */
[----:B------:R-:W5:Y:S01]  /*61c0*/  LDL R191, [R1+0x54] ;  /* 0x0000540001bf7983 */ /* 0x000f620000100800 */
[----:B------:R-:W-:-:S03]  /*61d0*/  IADD3.X R13, R251, UR10, RZ, P1, !PT ;  /* 0x0000000afb0d7c10 */ /* 0x000fc60008ffe4ff */
[----:B------:R-:W5:Y:S04]  /*61e0*/  LDL R197, [R1+0x74] ;  /* 0x0000740001c57983 */ /* 0x000f680000100800 */
[----:B------:R-:W5:Y:S04]  /*61f0*/  LDG.E.U8 R12, desc[UR50][R12.64] ;  /* 0x000000320c0c7981 */ /* 0x000f68000c1e1100 */
        /* <DEDUP_REMOVED lines=21> */
[----:B------:R-:W5:Y:S01]  /*6350*/  LDL R207, [R1+0x198] ;  /* 0x0001980001cf7983 */ /* 0x000f620000100800 */
[----:B0-----:R-:W-:Y:S01]  /*6360*/  LOP3.LUT R221, R5, 0x8, RZ, 0xfc, !PT ;  /* 0x0000000805dd7812 */ /* 0x001fe200078efcff */
[----:B------:R-:W-:Y:S01]  /*6370*/  UMOV UR46, UR4 ;  /* 0x00000004002e7c82 */ /* 0x000fe20008000000 */
[----:B------:R-:W-:Y:S01]  /*6380*/  UMOV UR47, 0x40000040 ;  /* 0x40000040002f7882 */ /* 0x000fe20000000000 */
[----:B------:R-:W-:Y:S01]  /*6390*/  UMOV UR45, 0x40000040 ;  /* 0x40000040002d7882 */ /* 0x000fe20000000000 */
[----:B------:R-:W5:Y:S01]  /*63a0*/  LDL R242, [R1+0x398] ;  /* 0x0003980001f27983 */ /* 0x000f620000100800 */
[----:B--2---:R-:W-:-:S03]  /*63b0*/  IADD3 R16, P0, R8, UR7, RZ ;  /* 0x0000000708107c10 */ /* 0x004fc6000ff1e0ff */
[----:B------:R3:W2:Y:S02]  /*63c0*/  LDG.E.U8 R8, desc[UR50][R14.64] ;  /* 0x000000320e087981 */ /* 0x0006a4000c1e1100 */
[----:B---3--:R-:W-:Y:S02]  /*63d0*/  IADD3 R14, P1, R188, UR7, RZ ;  /* 0x00000007bc0e7c10 */ /* 0x008fe4000ff3e0ff */
[----:B------:R-:W3:Y:S01]  /*63e0*/  LDL R188, [R1+0x44] ;  /* 0x0000440001bc7983 */ /* 0x000ee20000100800 */
[----:B----4-:R-:W-:Y:S02]  /*63f0*/  IADD3.X R17, R19, UR10, RZ, P0, !PT ;  /* 0x0000000a13117c10 */ /* 0x010fe400087fe4ff */
[----:B-----5:R-:W-:Y:S02]  /*6400*/  IADD3.X R15, R184, UR10, RZ, P1, !PT ;  /* 0x0000000ab80f7c10 */ /* 0x020fe40008ffe4ff */
[----:B------:R-:W4:Y:S01]  /*6410*/  LDL R184, [R1+0x48] ;  /* 0x0000480001b87983 */ /* 0x000f220000100800 */
[----:B------:R-:W-:-:S03]  /*6420*/  IADD3 R18, P0, R18, UR7, RZ ;  /* 0x0000000712127c10 */ /* 0x000fc6000ff1e0ff */
[----:B------:R0:W5:Y:S01]  /*6430*/  LDG.E.U8 R13, desc[UR50][R16.64] ;  /* 0x00000032100d7981 */ /* 0x000162000c1e1100 */
[----:B------:R-:W-:-:S03]  /*6440*/  IADD3.X R19, R23, UR10, RZ, P0, !PT ;  /* 0x0000000a17137c10 */ /* 0x000fc600087fe4ff */
[----:B------:R-:W5:Y:S01]  /*6450*/  LDG.E.U8 R14, desc[UR50][R14.64] ;  /* 0x000000320e0e7981 */ /* 0x000f62000c1e1100 */
[----:B0-----:R-:W-:-:S03]  /*6460*/  IADD3 R16, P1, R21, UR7, RZ ;  /* 0x0000000715107c10 */ /* 0x001fc6000ff3e0ff */
[----:B------:R-:W2:Y:S01]  /*6470*/  LDL R21, [R1+0x40] ;  /* 0x0000400001157983 */ /* 0x000ea20000100800 */
[----:B------:R-:W-:Y:S02]  /*6480*/  IADD3 R22, P0, R22, UR7, RZ ;  /* 0x0000000716167c10 */ /* 0x000fe4000ff1e0ff */
[----:B------:R-:W-:Y:S01]  /*6490*/  IADD3.X R17, R193, UR10, RZ, P1, !PT ;  /* 0x0000000ac1117c10 */ /* 0x000fe20008ffe4ff */
[----:B------:R0:W5:Y:S01]  /*64a0*/  LDG.E.U8 R15, desc[UR50][R18.64] ;  /* 0x00000032120f7981 */ /* 0x000162000c1e1100 */
[----:B------:R-:W-:-:S03]  /*64b0*/  IADD3.X R23, R194, UR10, RZ, P0, !PT ;  /* 0x0000000ac2177c10 */ /* 0x000fc600087fe4ff */
[----:B------:R-:W5:Y:S04]  /*64c0*/  LDL R193, [R1+0x5c] ;  /* 0x00005c0001c17983 */ /* 0x000f680000100800 */
[----:B------:R-:W5:Y:S01]  /*64d0*/  LDL R194, [R1+0x64] ;  /* 0x0000640001c27983 */ /* 0x000f620000100800 */
[----:B0-----:R-:W-:-:S03]  /*64e0*/  IADD3 R18, P1, R185, UR7, RZ ;  /* 0x00000007b9127c10 */ /* 0x001fc6000ff3e0ff */
[----:B------:R-:W5:Y:S01]  /*64f0*/  LDL R185, [R1+0x50] ;  /* 0x0000500001b97983 */ /* 0x000f620000100800 */
[----:B------:R-:W-:Y:S02]  /*6500*/  IADD3 R154, P0, R187, UR7, RZ ;  /* 0x00000007bb9a7c10 */ /* 0x000fe4000ff1e0ff */
[----:B------:R-:W-:Y:S01]  /*6510*/  IADD3.X R19, R192, UR10, RZ, P1, !PT ;  /* 0x0000000ac0137c10 */ /* 0x000fe20008ffe4ff */
[----:B------:R-:W5:Y:S01]  /*6520*/  LDL R187, [R1+0x58] ;  /* 0x0000580001bb7983 */ /* 0x000f620000100800 */
[----:B------:R-:W-:-:S03]  /*6530*/  IADD3 R152, P1, R186, UR7, RZ ;  /* 0x00000007ba987c10 */ /* 0x000fc6000ff3e0ff */
[----:B------:R-:W5:Y:S01]  /*6540*/  LDL R186, [R1+0x60] ;  /* 0x0000600001ba7983 */ /* 0x000f620000100800 */
[----:B------:R-:W-:-:S03]  /*6550*/  IADD3.X R155, R195, UR10, RZ, P0, !PT ;  /* 0x0000000ac39b7c10 */ /* 0x000fc600087fe4ff */
[----:B------:R-:W5:Y:S04]  /*6560*/  LDL R192, [R1+0x6c] ;  /* 0x00006c0001c07983 */ /* 0x000f680000100800 */
[----:B------:R-:W5:Y:S01]  /*6570*/  LDG.E.U8 R16, desc[UR50][R16.64] ;  /* 0x0000003210107981 */ /* 0x000f62000c1e1100 */
[----:B------:R-:W-:-:S03]  /*6580*/  IADD3.X R153, R190, UR10, RZ, P1, !PT ;  /* 0x0000000abe997c10 */ /* 0x000fc60008ffe4ff */
[----:B------:R-:W5:Y:S04]  /*6590*/  LDG.E.U8 R18, desc[UR50][R18.64] ;  /* 0x0000003212127981 */ /* 0x000f68000c1e1100 */
[----:B------:R-:W5:Y:S04]  /*65a0*/  LDL R195, [R1+0x7c] ;  /* 0x00007c0001c37983 */ /* 0x000f680000100800 */
[----:B------:R-:W5:Y:S04]  /*65b0*/  LDG.E.U8 R17, desc[UR50][R22.64] ;  /* 0x0000003216117981 */ /* 0x000f68000c1e1100 */
[----:B------:R0:W5:Y:S04]  /*65c0*/  LDG.E.U8 R19, desc[UR50][R154.64] ;  /* 0x000000329a137981 */ /* 0x000168000c1e1100 */
[----:B------:R-:W5:Y:S01]  /*65d0*/  LDL R190, [R1+0x84] ;  /* 0x0000840001be7983 */ /* 0x000f620000100800 */
[----:B0-----:R-:W-:-:S03]  /*65e0*/  IADD3 R154, P1, R189, UR7, RZ ;  /* 0x00000007bd9a7c10 */ /* 0x001fc6000ff3e0ff */
[----:B------:R-:W5:Y:S01]  /*65f0*/  LDL R189, [R1+0x70] ;  /* 0x0000700001bd7983 */ /* 0x000f620000100800 */
[----:B---3--:R-:W-:-:S03]  /*6600*/  IADD3 R22, P0, R188, UR7, RZ ;  /* 0x00000007bc167c10 */ /* 0x008fc6000ff1e0ff */
[----:B------:R-:W3:Y:S01]  /*6610*/  LDL R188, [R1+0x68] ;  /* 0x0000680001bc7983 */ /* 0x000ee20000100800 */
[----:B----4-:R-:W-:-:S03]  /*6620*/  IADD3.X R155, R184, UR10, RZ, P1, !PT ;  /* 0x0000000ab89b7c10 */ /* 0x010fc60008ffe4ff */
[----:B------:R-:W4:Y:S01]  /*6630*/  LDL R184, [R1+0x8c] ;  /* 0x00008c0001b87983 */ /* 0x000f220000100800 */
[----:B--2---:R-:W-:-:S03]  /*6640*/  IADD3.X R23, R21, UR10, RZ, P0, !PT ;  /* 0x0000000a15177c10 */ /* 0x004fc600087fe4ff */
[----:B------:R0:W2:Y:S04]  /*6650*/  LDG.E.U8 R21, desc[UR50][R152.64] ;  /* 0x0000003298157981 */ /* 0x0000a8000c1e1100 */
[----:B------:R-:W2:Y:S01]  /*6660*/  LDG.E.U8 R22, desc[UR50][R22.64] ;  /* 0x0000003216167981 */ /* 0x000ea2000c1e1100 */
[----:B0-----:R-:W-:-:S03]  /*6670*/  IADD3 R152, P0, R191, UR7, RZ ;  /* 0x00000007bf987c10 */ /* 0x001fc6000ff1e0ff */
[----:B------:R-:W4:Y:S01]  /*6680*/  LDL R191, [R1+0x78] ;  /* 0x0000780001bf7983 */ /* 0x000f220000100800 */
[----:B-----5:R-:W-:Y:S02]  /*6690*/  IADD3 R156, P1, R193, UR7, RZ ;  /* 0x00000007c19c7c10 */ /* 0x020fe4000ff3e0ff */
[----:B------:R-:W-:Y:S01]  /*66a0*/  IADD3.X R153, R185, UR10, RZ, P0, !PT ;  /* 0x0000000ab9997c10 */ /* 0x000fe200087fe4ff */
[----:B------:R-:W5:Y:S04]  /*66b0*/  LDL R193, [R1+0x80] ;  /* 0x0000800001c17983 */ /* 0x000f680000100800 */
[----:B------:R0:W2:Y:S01]  /*66c0*/  LDG.E.U8 R23, desc[UR50][R154.64] ;  /* 0x000000329a177981 */ /* 0x0000a2000c1e1100 */
[----:B------:R-:W-:-:S03]  /*66d0*/  IADD3.X R157, R187, UR10, RZ, P1, !PT ;  /* 0x0000000abb9d7c10 */ /* 0x000fc60008ffe4ff */
[----:B------:R-:W2:Y:S04]  /*66e0*/  LDL R185, [R1+0x94] ;  /* 0x0000940001b97983 */ /* 0x000ea80000100800 */
[----:B------:R-:W2:Y:S01]  /*66f0*/  LDL R187, [R1+0x9c] ;  /* 0x00009c0001bb7983 */ /* 0x000ea20000100800 */
[----:B0-----:R-:W-:-:S03]  /*6700*/  IADD3 R154, P0, R194, UR7, RZ ;  /* 0x00000007c29a7c10 */ /* 0x001fc6000ff1e0ff */
[----:B------:R-:W2:Y:S01]  /*6710*/  LDL R194, [R1+0x88] ;  /* 0x0000880001c27983 */ /* 0x000ea20000100800 */
[----:B------:R-:W-:-:S03]  /*6720*/  IADD3.X R155, R186, UR10, RZ, P0, !PT ;  /* 0x0000000aba9b7c10 */ /* 0x000fc600087fe4ff */
[----:B------:R-:W2:Y:S01]  /*6730*/  LDL R186, [R1+0xa4] ;  /* 0x0000a40001ba7983 */ /* 0x000ea20000100800 */
[----:B------:R-:W-:-:S03]  /*6740*/  IADD3 R158, P1, R192, UR7, RZ ;  /* 0x00000007c09e7c10 */ /* 0x000fc6000ff3e0ff */
[----:B------:R-:W2:Y:S04]  /*6750*/  LDG.E.U8 R152, desc[UR50][R152.64] ;  /* 0x0000003298987981 */ /* 0x000ea8000c1e1100 */
[----:B------:R-:W2:Y:S04]  /*6760*/  LDL R192, [R1+0x98] ;  /* 0x0000980001c07983 */ /* 0x000ea80000100800 */
[----:B------:R-:W2:Y:S04]  /*6770*/  LDG.E.U8 R154, desc[UR50][R154.64] ;  /* 0x000000329a9a7981 */ /* 0x000ea8000c1e1100 */
[----:B------:R0:W2:Y:S02]  /*6780*/  LDG.E.U8 R153, desc[UR50][R156.64] ;  /* 0x000000329c997981 */ /* 0x0000a4000c1e1100 */
[----:B0-----:R-:W-:-:S02]  /*6790*/  IADD3 R156, P0, R197, UR7, RZ ;  /* 0x00000007c59c7c10 */ /* 0x001fc4000ff1e0ff */
[----:B------:R-:W2:Y:S02]  /*67a0*/  LDL R197, [R1+0xe4] ;  /* 0x0000e40001c57983 */ /* 0x000ea40000100800 */
[----:B------:R-:W-:Y:S02]  /*67b0*/  IADD3.X R157, R189, UR10, RZ, P0, !PT ;  /* 0x0000000abd9d7c10 */ /* 0x000fe400087fe4ff */
[----:B------:R-:W2:Y:S04]  /*67c0*/  LDL R189, [R1+0xb4] ;  /* 0x0000b40001bd7983 */ /* 0x000ea80000100800 */
[----:B------:R-:W2:Y:S01]  /*67d0*/  LDG.E.U8 R156, desc[UR50][R156.64] ;  /* 0x000000329c9c7981 */ /* 0x000ea2000c1e1100 */
[----:B---3--:R-:W-:-:S03]  /*67e0*/  IADD3.X R159, R188, UR10, RZ, P1, !PT ;  /* 0x0000000abc9f7c10 */ /* 0x008fc60008ffe4ff */
[----:B------:R-:W3:Y:S01]  /*67f0*/  LDL R188, [R1+0xac] ;  /* 0x0000ac0001bc7983 */ /* 0x000ee20000100800 */
[----:B------:R-:W-:-:S03]  /*6800*/  IADD3 R160, P1, R195, UR7, RZ ;  /* 0x00000007c3a07c10 */ /* 0x000fc6000ff3e0ff */
[----:B------:R-:W3:Y:S04]  /*6810*/  LDL R195, [R1+0xa0] ;  /* 0x0000a00001c37983 */ /* 0x000ee80000100800 */
[----:B------:R0:W3:Y:S02]  /*6820*/  LDG.E.U8 R155, desc[UR50][R158.64] ;  /* 0x000000329e9b7981 */ /* 0x0000e4000c1e1100 */
[----:B0-----:R-:W-:Y:S02]  /*6830*/  IADD3 R158, P0, R190, UR7, RZ ;  /* 0x00000007be9e7c10 */ /* 0x001fe4000ff1e0ff */
[----:B------:R-:W3:Y:S01]  /*6840*/  LDL R190, [R1+0xa8] ;  /* 0x0000a80001be7983 */ /* 0x000ee20000100800 */
[----:B----4-:R-:W-:-:S03]  /*6850*/  IADD3.X R161, R191, UR10, RZ, P1, !PT ;  /* 0x0000000abfa17c10 */ /* 0x010fc60008ffe4ff */
[----:B------:R-:W4:Y:S01]  /*6860*/  LDL R191, [R1+0xbc] ;  /* 0x0000bc0001bf7983 */ /* 0x000f220000100800 */
[----:B------:R-:W-:Y:S02]  /*6870*/  IADD3 R162, P1, R184, UR7, RZ ;  /* 0x00000007b8a27c10 */ /* 0x000fe4000ff3e0ff */
[----:B-----5:R-:W-:Y:S01]  /*6880*/  IADD3.X R159, R193, UR10, RZ, P0, !PT ;  /* 0x0000000ac19f7c10 */ /* 0x020fe200087fe4ff */
[----:B------:R-:W5:Y:S04]  /*6890*/  LDL R184, [R1+0xb0] ;  /* 0x0000b00001b87983 */ /* 0x000f680000100800 */
[----:B------:R-:W5:Y:S04]  /*68a0*/  LDL R193, [R1+0xc4] ;  /* 0x0000c40001c17983 */ /* 0x000f680000100800 */
[----:B------:R0:W5:Y:S04]  /*68b0*/  LDG.E.U8 R157, desc[UR50][R160.64] ;  /* 0x00000032a09d7981 */ /* 0x000168000c1e1100 */
[----:B------:R-:W5:Y:S01]  /*68c0*/  LDG.E.U8 R158, desc[UR50][R158.64] ;  /* 0x000000329e9e7981 */ /* 0x000f62000c1e1100 */
[----:B--2---:R-:W-:-:S02]  /*68d0*/  IADD3.X R163, R194, UR10, RZ, P1, !PT ;  /* 0x0000000ac2a37c10 */ /* 0x004fc40008ffe4ff */
[----:B0-----:R-:W-:Y:S01]  /*68e0*/  IADD3 R160, P0, R185, UR7, RZ ;  /* 0x00000007b9a07c10 */ /* 0x001fe2000ff1e0ff */
[----:B------:R-:W2:Y:S01]  /*68f0*/  LDL R194, [R1+0xcc] ;  /* 0x0000cc0001c27983 */ /* 0x000ea20000100800 */
[----:B------:R-:W-:-:S03]  /*6900*/  IADD3 R164, P1, R187, UR7, RZ ;  /* 0x00000007bba47c10 */ /* 0x000fc6000ff3e0ff */
[----:B------:R-:W2:Y:S01]  /*6910*/  LDL R185, [R1+0xb8] ;  /* 0x0000b80001b97983 */ /* 0x000ea20000100800 */
[----:B------:R-:W-:-:S03]  /*6920*/  IADD3.X R161, R196, UR10, RZ, P0, !PT ;  /* 0x0000000ac4a17c10 */ /* 0x000fc600087fe4ff */
[----:B------:R0:W2:Y:S04]  /*6930*/  LDG.E.U8 R159, desc[UR50][R162.64] ;  /* 0x00000032a29f7981 */ /* 0x0000a8000c1e1100 */
[----:B------:R-:W2:Y:S01]  /*6940*/  LDL R187, [R1+0xc0] ;  /* 0x0000c00001bb7983 */ /* 0x000ea20000100800 */
[----:B------:R-:W-:-:S03]  /*6950*/  IADD3.X R165, R192, UR10, RZ, P1, !PT ;  /* 0x0000000ac0a57c10 */ /* 0x000fc60008ffe4ff */
[----:B------:R-:W2:Y:S01]  /*6960*/  LDL R192, [R1+0xdc] ;  /* 0x0000dc0001c07983 */ /* 0x000ea20000100800 */
[----:B0-----:R-:W-:-:S03]  /*6970*/  IADD3 R162, P0, R186, UR7, RZ ;  /* 0x00000007baa27c10 */ /* 0x001fc6000ff1e0ff */
[----:B------:R-:W2:Y:S04]  /*6980*/  LDL R186, [R1+0xd4] ;  /* 0x0000d40001ba7983 */ /* 0x000ea80000100800 */
[----:B------:R-:W2:Y:S04]  /*6990*/  LDG.E.U8 R160, desc[UR50][R160.64] ;  /* 0x00000032a0a07981 */ /* 0x000ea8000c1e1100 */
[----:B------:R-:W2:Y:S04]  /*69a0*/  LDL R196, [R1+0xe8] ;  /* 0x0000e80001c47983 */ /* 0x000ea80000100800 */
[----:B------:R0:W2:Y:S01]  /*69b0*/  LDG.E.U8 R161, desc[UR50][R164.64] ;  /* 0x00000032a4a17981 */ /* 0x0000a2000c1e1100 */
[----:B---3--:R-:W-:-:S03]  /*69c0*/  IADD3 R166, P1, R188, UR7, RZ ;  /* 0x00000007bca67c10 */ /* 0x008fc6000ff3e0ff */
[----:B------:R-:W3:Y:S01]  /*69d0*/  LDL R188, [R1+0xd0] ;  /* 0x0000d00001bc7983 */ /* 0x000ee20000100800 */
[----:B------:R-:W-:Y:S02]  /*69e0*/  IADD3.X R163, R195, UR10, RZ, P0, !PT ;  /* 0x0000000ac3a37c10 */ /* 0x000fe400087fe4ff */
[----:B0-----:R-:W-:Y:S01]  /*69f0*/  IADD3 R164, P0, R189, UR7, RZ ;  /* 0x00000007bda47c10 */ /* 0x001fe2000ff1e0ff */
[----:B------:R-:W3:Y:S04]  /*6a00*/  LDL R195, [R1+0x104] ;  /* 0x0001040001c37983 */ /* 0x000ee80000100800 */
[----:B------:R-:W3:Y:S04]  /*6a10*/  LDL R189, [R1+0xd8] ;  /* 0x0000d80001bd7983 */ /* 0x000ee80000100800 */
[----:B------:R-:W3:Y:S01]  /*6a20*/  LDG.E.U8 R162, desc[UR50][R162.64] ;  /* 0x00000032a2a27981 */ /* 0x000ee2000c1e1100 */
[----:B------:R-:W-:-:S03]  /*6a30*/  IADD3.X R167, R190, UR10, RZ, P1, !PT ;  /* 0x0000000abea77c10 */ /* 0x000fc60008ffe4ff */
[----:B------:R-:W3:Y:S04]  /*6a40*/  LDL R190, [R1+0xec] ;  /* 0x0000ec0001be7983 */ /* 0x000ee80000100800 */
[----:B------:R0:W3:Y:S01]  /*6a50*/  LDG.E.U8 R163, desc[UR50][R166.64] ;  /* 0x00000032a6a37981 */ /* 0x0000e2000c1e1100 */
[----:B----4-:R-:W-:-:S03]  /*6a60*/  IADD3 R168, P1, R191, UR7, RZ ;  /* 0x00000007bfa87c10 */ /* 0x010fc6000ff3e0ff */
[----:B------:R-:W4:Y:S01]  /*6a70*/  LDL R191, [R1+0xe0] ;  /* 0x0000e00001bf7983 */ /* 0x000f220000100800 */
[----:B-----5:R-:W-:-:S03]  /*6a80*/  IADD3.X R165, R184, UR10, RZ, P0, !PT ;  /* 0x0000000ab8a57c10 */ /* 0x020fc600087fe4ff */
[----:B------:R-:W5:Y:S01]  /*6a90*/  LDL R184, [R1+0xf4] ;  /* 0x0000f40001b87983 */ /* 0x000f620000100800 */
[----:B0-----:R-:W-:-:S03]  /*6aa0*/  IADD3 R166, P0, R193, UR7, RZ ;  /* 0x00000007c1a67c10 */ /* 0x001fc6000ff1e0ff */
[----:B------:R-:W5:Y:S04]  /*6ab0*/  LDL R193, [R1+0xfc] ;  /* 0x0000fc0001c17983 */ /* 0x000f680000100800 */
[----:B------:R-:W5:Y:S01]  /*6ac0*/  LDG.E.U8 R164, desc[UR50][R164.64] ;  /* 0x00000032a4a47981 */ /* 0x000f62000c1e1100 */
[----:B--2---:R-:W-:-:S03]  /*6ad0*/  IADD3.X R169, R185, UR10, RZ, P1, !PT ;  /* 0x0000000ab9a97c10 */ /* 0x004fc60008ffe4ff */
[----:B------:R-:W2:Y:S01]  /*6ae0*/  LDL R185, [R1+0xf0] ;  /* 0x0000f00001b97983 */ /* 0x000ea20000100800 */
[----:B------:R-:W-:-:S03]  /*6af0*/  IADD3 R170, P1, R194, UR7, RZ ;  /* 0x00000007c2aa7c10 */ /* 0x000fc6000ff3e0ff */
[----:B------:R-:W2:Y:S01]  /*6b00*/  LDL R194, [R1+0xf8] ;  /* 0x0000f80001c27983 */ /* 0x000ea20000100800 */
[----:B------:R-:W-:-:S03]  /*6b10*/  IADD3.X R167, R187, UR10, RZ, P0, !PT ;  /* 0x0000000abba77c10 */ /* 0x000fc600087fe4ff */
[----:B------:R-:W2:Y:S01]  /*6b20*/  LDL R187, [R1+0x10c] ;  /* 0x00010c0001bb7983 */ /* 0x000ea20000100800 */
[----:B------:R-:W-:-:S03]  /*6b30*/  IADD3.X R171, R198, UR10, RZ, P1, !PT ;  /* 0x0000000ac6ab7c10 */ /* 0x000fc60008ffe4ff */
[----:B------:R0:W2:Y:S01]  /*6b40*/  LDG.E.U8 R165, desc[UR50][R168.64] ;  /* 0x00000032a8a57981 */ /* 0x0000a2000c1e1100 */
[----:B------:R-:W-:-:S03]  /*6b50*/  IADD3 R176, P0, R186, UR7, RZ ;  /* 0x00000007bab07c10 */ /* 0x000fc6000ff1e0ff */
[----:B------:R-:W2:Y:S04]  /*6b60*/  LDL R186, [R1+0x100] ;  /* 0x0001000001ba7983 */ /* 0x000ea80000100800 */
[----:B------:R-:W2:Y:S01]  /*6b70*/  LDG.E.U8 R166, desc[UR50][R166.64] ;  /* 0x00000032a6a67981 */ /* 0x000ea2000c1e1100 */
[----:B0-----:R-:W-:-:S03]  /*6b80*/  IADD3 R168, P1, R192, UR7, RZ ;  /* 0x00000007c0a87c10 */ /* 0x001fc6000ff3e0ff */
[----:B------:R-:W2:Y:S04]  /*6b90*/  LDL R192, [R1+0x114] ;  /* 0x0001140001c07983 */ /* 0x000ea80000100800 */
[----:B------:R-:W2:Y:S04]  /*6ba0*/  LDL R198, [R1+0x174] ;  /* 0x0001740001c67983 */ /* 0x000ea80000100800 */
[----:B------:R0:W2:Y:S01]  /*6bb0*/  LDG.E.U8 R167, desc[UR50][R170.64] ;  /* 0x00000032aaa77981 */ /* 0x0000a2000c1e1100 */
[----:B---3--:R-:W-:-:S03]  /*6bc0*/  IADD3.X R177, R188, UR10, RZ, P0, !PT ;  /* 0x0000000abcb17c10 */ /* 0x008fc600087fe4ff */
[----:B------:R-:W3:Y:S01]  /*6bd0*/  LDL R188, [R1+0x108] ;  /* 0x0001080001bc7983 */ /* 0x000ee20000100800 */
[----:B------:R-:W-:-:S03]  /*6be0*/  IADD3.X R169, R189, UR10, RZ, P1, !PT ;  /* 0x0000000abda97c10 */ /* 0x000fc60008ffe4ff */
[----:B------:R-:W3:Y:S04]  /*6bf0*/  LDG.E.U8 R176, desc[UR50][R176.64] ;  /* 0x00000032b0b07981 */ /* 0x000ee8000c1e1100 */
[----:B------:R-:W3:Y:S01]  /*6c00*/  LDL R189, [R1+0x124] ;  /* 0x0001240001bd7983 */ /* 0x000ee20000100800 */
[----:B------:R-:W-:-:S03]  /*6c10*/  IADD3 R172, P0, R197, UR7, RZ ;  /* 0x00000007c5ac7c10 */ /* 0x000fc6000ff1e0ff */
[----:B------:R-:W3:Y:S01]  /*6c20*/  LDL R197, [R1+0x1ac] ;  /* 0x0001ac0001c57983 */ /* 0x000ee20000100800 */
[----:B0-----:R-:W-:-:S03]  /*6c30*/  IADD3 R170, P1, R190, UR7, RZ ;  /* 0x00000007beaa7c10 */ /* 0x001fc6000ff3e0ff */
[----:B------:R-:W3:Y:S01]  /*6c40*/  LDL R190, [R1+0x110] ;  /* 0x0001100001be7983 */ /* 0x000ee20000100800 */
[----:B------:R-:W-:-:S03]  /*6c50*/  IADD3.X R171, R196, UR10, RZ, P1, !PT ;  /* 0x0000000ac4ab7c10 */ /* 0x000fc60008ffe4ff */
[----:B------:R5:W3:Y:S04]  /*6c60*/  LDG.E.U8 R177, desc[UR50][R168.64] ;  /* 0x00000032a8b17981 */ /* 0x000ae8000c1e1100 */
[----:B------:R-:W3:Y:S01]  /*6c70*/  LDG.E.U8 R179, desc[UR50][R170.64] ;  /* 0x00000032aab37981 */ /* 0x000ee2000c1e1100 */
[----:B----4-:R-:W-:-:S03]  /*6c80*/  IADD3.X R173, R191, UR10, RZ, P0, !PT ;  /* 0x0000000abfad7c10 */ /* 0x010fc600087fe4ff */
[----:B------:R-:W4:Y:S04]  /*6c90*/  LDL R196, [R1+0x164] ;  /* 0x0001640001c47983 */ /* 0x000f280000100800 */
[----:B------:R-:W4:Y:S01]  /*6ca0*/  LDL R191, [R1+0x12c] ;  /* 0x00012c0001bf7983 */ /* 0x000f220000100800 */
[----:B-----5:R-:W-:-:S03]  /*6cb0*/  IADD3 R168, P0, R184, UR7, RZ ;  /* 0x00000007b8a87c10 */ /* 0x020fc6000ff1e0ff */
[----:B------:R-:W5:Y:S04]  /*6cc0*/  LDL R184, [R1+0x120] ;  /* 0x0001200001b87983 */ /* 0x000f680000100800 */
[----:B------:R0:W5:Y:S02]  /*6cd0*/  LDG.E.U8 R178, desc[UR50][R172.64] ;  /* 0x00000032acb27981 */ /* 0x000164000c1e1100 */
[----:B0-----:R-:W-:Y:S02]  /*6ce0*/  IADD3 R172, P1, R193, UR7, RZ ;  /* 0x00000007c1ac7c10 */ /* 0x001fe4000ff3e0ff */
[----:B------:R-:W5:Y:S01]  /*6cf0*/  LDL R193, [R1+0x134] ;  /* 0x0001340001c17983 */ /* 0x000f620000100800 */
[----:B--2---:R-:W-:Y:S02]  /*6d00*/  IADD3.X R169, R185, UR10, RZ, P0, !PT ;  /* 0x0000000ab9a97c10 */ /* 0x004fe400087fe4ff */
[----:B------:R-:W-:Y:S01]  /*6d10*/  IADD3 R170, P0, R195, UR7, RZ ;  /* 0x00000007c3aa7c10 */ /* 0x000fe2000ff1e0ff */
[----:B------:R-:W2:Y:S01]  /*6d20*/  LDL R185, [R1+0x128] ;  /* 0x0001280001b97983 */ /* 0x000ea20000100800 */
[----:B------:R-:W-:-:S03]  /*6d30*/  IADD3.X R173, R194, UR10, RZ, P1, !PT ;  /* 0x0000000ac2ad7c10 */ /* 0x000fc60008ffe4ff */
[----:B------:R-:W2:Y:S04]  /*6d40*/  LDL R194, [R1+0x13c] ;  /* 0x00013c0001c27983 */ /* 0x000ea80000100800 */
[----:B------:R0:W2:Y:S04]  /*6d50*/  LDG.E.U8 R180, desc[UR50][R168.64] ;  /* 0x00000032a8b47981 */ /* 0x0000a8000c1e1100 */
[----:B------:R-:W2:Y:S01]  /*6d60*/  LDL R195, [R1+0x14c] ;  /* 0x00014c0001c37983 */ /* 0x000ea20000100800 */
[----:B------:R-:W-:-:S03]  /*6d70*/  IADD3.X R171, R186, UR10, RZ, P0, !PT ;  /* 0x0000000abaab7c10 */ /* 0x000fc600087fe4ff */
[----:B------:R-:W2:Y:S01]  /*6d80*/  LDL R186, [R1+0x130] ;  /* 0x0001300001ba7983 */ /* 0x000ea20000100800 */
[----:B0-----:R-:W-:-:S03]  /*6d90*/  IADD3 R168, P1, R187, UR7, RZ ;  /* 0x00000007bba87c10 */ /* 0x001fc6000ff3e0ff */
[----:B------:R-:W2:Y:S04]  /*6da0*/  LDL R187, [R1+0x138] ;  /* 0x0001380001bb7983 */ /* 0x000ea80000100800 */
[----:B------:R-:W2:Y:S04]  /*6db0*/  LDG.E.U8 R182, desc[UR50][R170.64] ;  /* 0x00000032aab67981 */ /* 0x000ea8000c1e1100 */
[----:B------:R0:W2:Y:S02]  /*6dc0*/  LDG.E.U8 R181, desc[UR50][R172.64] ;  /* 0x00000032acb57981 */ /* 0x0000a4000c1e1100 */
[----:B0-----:R-:W-:-:S02]  /*6dd0*/  IADD3 R172, P0, R192, UR7, RZ ;  /* 0x00000007c0ac7c10 */ /* 0x001fc4000ff1e0ff */
[----:B------:R-:W2:Y:S01]  /*6de0*/  LDL R192, [R1+0x1a0] ;  /* 0x0001a00001c07983 */ /* 0x000ea20000100800 */
[----:B---3--:R-:W-:-:S03]  /*6df0*/  IADD3.X R169, R188, UR10, RZ, P1, !PT ;  /* 0x0000000abca97c10 */ /* 0x008fc60008ffe4ff */
[----:B------:R-:W3:Y:S04]  /*6e00*/  LDL R188, [R1+0x140] ;  /* 0x0001400001bc7983 */ /* 0x000ee80000100800 */
[----:B------:R4:W3:Y:S01]  /*6e10*/  LDG.E.U8 R183, desc[UR50][R168.64] ;  /* 0x00000032a8b77981 */ /* 0x0008e2000c1e1100 */
[----:B------:R-:W-:-:S03]  /*6e20*/  IADD3 R170, P1, R189, UR7, RZ ;  /* 0x00000007bdaa7c10 */ /* 0x000fc6000ff3e0ff */
[----:B------:R-:W3:Y:S01]  /*6e30*/  LDL R189, [R1+0x148] ;  /* 0x0001480001bd7983 */ /* 0x000ee20000100800 */
[----:B------:R-:W-:-:S03]  /*6e40*/  IADD3.X R173, R190, UR10, RZ, P0, !PT ;  /* 0x0000000abead7c10 */ /* 0x000fc600087fe4ff */
[----:B------:R-:W3:Y:S01]  /*6e50*/  LDL R190, [R1+0x150] ;  /* 0x0001500001be7983 */ /* 0x000ee20000100800 */
[----:B----4-:R-:W-:-:S03]  /*6e60*/  IADD3 R168, P0, R191, UR7, RZ ;  /* 0x00000007bfa87c10 */ /* 0x010fc6000ff1e0ff */
[----:B------:R-:W4:Y:S01]  /*6e70*/  LDL R191, [R1+0x160] ;  /* 0x0001600001bf7983 */ /* 0x000f220000100800 */
[----:B-----5:R-:W-:-:S03]  /*6e80*/  IADD3.X R171, R184, UR10, RZ, P1, !PT ;  /* 0x0000000ab8ab7c10 */ /* 0x020fc60008ffe4ff */
[----:B------:R0:W5:Y:S02]  /*6e90*/  LDG.E.U8 R184, desc[UR50][R172.64] ;  /* 0x00000032acb87981 */ /* 0x000164000c1e1100 */
[----:B0-----:R-:W-:Y:S02]  /*6ea0*/  IADD3 R172, P1, R193, UR7, RZ ;  /* 0x00000007c1ac7c10 */ /* 0x001fe4000ff3e0ff */
[----:B------:R-:W5:Y:S01]  /*6eb0*/  LDL R193, [R1+0x168] ;  /* 0x0001680001c17983 */ /* 0x000f620000100800 */
[----:B--2---:R-:W-:-:S03]  /*6ec0*/  IADD3.X R169, R185, UR10, RZ, P0, !PT ;  /* 0x0000000ab9a97c10 */ /* 0x004fc600087fe4ff */
[----:B------:R0:W2:Y:S02]  /*6ed0*/  LDG.E.U8 R185, desc[UR50][R170.64] ;  /* 0x00000032aab97981 */ /* 0x0000a4000c1e1100 */
[----:B0-----:R-:W-:Y:S02]  /*6ee0*/  IADD3 R170, P0, R194, UR7, RZ ;  /* 0x00000007c2aa7c10 */ /* 0x001fe4000ff1e0ff */
[----:B------:R-:W2:Y:S01]  /*6ef0*/  LDL R194, [R1+0x1a8] ;  /* 0x0001a80001c27983 */ /* 0x000ea20000100800 */
[----:B------:R-:W-:-:S03]  /*6f00*/  IADD3.X R173, R186, UR10, RZ, P1, !PT ;  /* 0x0000000abaad7c10 */ /* 0x000fc60008ffe4ff */
[----:B------:R0:W2:Y:S01]  /*6f10*/  LDG.E.U8 R186, desc[UR50][R168.64] ;  /* 0x00000032a8ba7981 */ /* 0x0000a2000c1e1100 */
[----:B------:R-:W-:-:S03]  /*6f20*/  IADD3.X R171, R187, UR10, RZ, P0, !PT ;  /* 0x0000000abbab7c10 */ /* 0x000fc600087fe4ff */
[----:B------:R1:W2:Y:S01]  /*6f30*/  LDG.E.U8 R187, desc[UR50][R172.64] ;  /* 0x00000032acbb7981 */ /* 0x0002a2000c1e1100 */
[----:B0-----:R-:W-:-:S03]  /*6f40*/  IADD3 R168, P1, R200, UR7, RZ ;  /* 0x00000007c8a87c10 */ /* 0x001fc6000ff3e0ff */
[----:B------:R-:W2:Y:S01]  /*6f50*/  LDL R200, [R1+0x1b4] ;  /* 0x0001b40001c87983 */ /* 0x000ea20000100800 */
[----:B-1----:R-:W-:-:S03]  /*6f60*/  IADD3 R172, P0, R195, UR7, RZ ;  /* 0x00000007c3ac7c10 */ /* 0x002fc6000ff1e0ff */
[----:B------:R-:W2:Y:S01]  /*6f70*/  LDL R195, [R1+0x170] ;  /* 0x0001700001c37983 */ /* 0x000ea20000100800 */
[----:B---3--:R-:W-:-:S03]  /*6f80*/  IADD3.X R169, R188, UR10, RZ, P1, !PT ;  /* 0x0000000abca97c10 */ /* 0x008fc60008ffe4ff */
[----:B------:R-:W3:Y:S01]  /*6f90*/  LDG.E.U8 R188, desc[UR50][R170.64] ;  /* 0x00000032aabc7981 */ /* 0x000ee2000c1e1100 */
[----:B------:R-:W-:-:S03]  /*6fa0*/  IADD3.X R173, R189, UR10, RZ, P0, !PT ;  /* 0x0000000abdad7c10 */ /* 0x000fc600087fe4ff */
[----:B------:R0:W3:Y:S02]  /*6fb0*/  LDG.E.U8 R189, desc[UR50][R168.64] ;  /* 0x00000032a8bd7981 */ /* 0x0000e4000c1e1100 */
[----:B0-----:R-:W-:Y:S02]  /*6fc0*/  IADD3 R168, P0, R196, UR7, RZ ;  /* 0x00000007c4a87c10 */ /* 0x001fe4000ff1e0ff */
[----:B------:R-:W3:Y:S01]  /*6fd0*/  LDL R196, [R1+0x1b0] ;  /* 0x0001b00001c47983 */ /* 0x000ee20000100800 */
[----:B------:R-:W-:-:S03]  /*6fe0*/  IADD3 R170, P1, R202, UR7, RZ ;  /* 0x00000007caaa7c10 */ /* 0x000fc6000ff3e0ff */
[----:B------:R-:W3:Y:S01]  /*6ff0*/  LDL R202, [R1+0x1c8] ;  /* 0x0001c80001ca7983 */ /* 0x000ee20000100800 */
[----:B------:R-:W-:-:S03]  /*7000*/  IADD3.X R171, R190, UR10, RZ, P1, !PT ;  /* 0x0000000abeab7c10 */ /* 0x000fc60008ffe4ff */
[----:B------:R0:W3:Y:S01]  /*7010*/  LDG.E.U8 R190, desc[UR50][R172.64] ;  /* 0x00000032acbe7981 */ /* 0x0000e2000c1e1100 */
[----:B----4-:R-:W-:-:S03]  /*7020*/  IADD3.X R169, R191, UR10, RZ, P0, !PT ;  /* 0x0000000abfa97c10 */ /* 0x010fc600087fe4ff */
[----:B------:R1:W4:Y:S01]  /*7030*/  LDG.E.U8 R191, desc[UR50][R170.64] ;  /* 0x00000032aabf7981 */ /* 0x000322000c1e1100 */
[----:B0-----:R-:W-:-:S03]  /*7040*/  IADD3 R172, P1, R201, UR7, RZ ;  /* 0x00000007c9ac7c10 */ /* 0x001fc6000ff3e0ff */
[----:B------:R-:W4:Y:S01]  /*7050*/  LDL R201, [R1+0x188] ;  /* 0x0001880001c97983 */ /* 0x000f220000100800 */
[----:B-1----:R-:W-:Y:S02]  /*7060*/  IADD3 R170, P0, R199, UR7, RZ ;  /* 0x00000007c7aa7c10 */ /* 0x002fe4000ff1e0ff */
[----:B------:R-:W-:Y:S01]  /*7070*/  IADD3.X R173, R192, UR10, RZ, P1, !PT ;  /* 0x0000000ac0ad7c10 */ /* 0x000fe20008ffe4ff */
[----:B------:R-:W4:Y:S04]  /*7080*/  LDL R199, [R1+0x180] ;  /* 0x0001800001c77983 */ /* 0x000f280000100800 */
[----:B------:R0:W4:Y:S01]  /*7090*/  LDG.E.U8 R192, desc[UR50][R168.64] ;  /* 0x00000032a8c07981 */ /* 0x000122000c1e1100 */
[----:B-----5:R-:W-:-:S03]  /*70a0*/  IADD3.X R171, R193, UR10, RZ, P0, !PT ;  /* 0x0000000ac1ab7c10 */ /* 0x020fc600087fe4ff */
[----:B------:R1:W5:Y:S01]  /*70b0*/  LDG.E.U8 R193, desc[UR50][R172.64] ;  /* 0x00000032acc17981 */ /* 0x000362000c1e1100 */
[----:B0-----:R-:W-:-:S03]  /*70c0*/  IADD3 R168, P1, R197, UR7, RZ ;  /* 0x00000007c5a87c10 */ /* 0x001fc6000ff3e0ff */
[----:B------:R-:W4:Y:S01]  /*70d0*/  LDL R197, [R1+0x178] ;  /* 0x0001780001c57983 */ /* 0x000f220000100800 */
[----:B-1----:R-:W-:-:S03]  /*70e0*/  IADD3 R172, P0, R198, UR7, RZ ;  /* 0x00000007c6ac7c10 */ /* 0x002fc6000ff1e0ff */
[----:B------:R-:W5:Y:S01]  /*70f0*/  LDL R198, [R1+0x1b8] ;  /* 0x0001b80001c67983 */ /* 0x000f620000100800 */
[----:B--2---:R-:W-:-:S03]  /*7100*/  IADD3.X R169, R194, UR10, RZ, P1, !PT ;  /* 0x0000000ac2a97c10 */ /* 0x004fc60008ffe4ff */
[----:B------:R0:W2:Y:S02]  /*7110*/  LDG.E.U8 R194, desc[UR50][R170.64] ;  /* 0x00000032aac27981 */ /* 0x0000a4000c1e1100 */
[----:B0-----:R-:W-:Y:S02]  /*7120*/  IADD3 R170, P1, R200, UR7, RZ ;  /* 0x00000007c8aa7c10 */ /* 0x001fe4000ff3e0ff */
[----:B------:R-:W2:Y:S01]  /*7130*/  LDL R200, [R1+0x1c0] ;  /* 0x0001c00001c87983 */ /* 0x000ea20000100800 */
[----:B------:R-:W-:-:S03]  /*7140*/  IADD3.X R173, R195, UR10, RZ, P0, !PT ;  /* 0x0000000ac3ad7c10 */ /* 0x000fc600087fe4ff */
[----:B------:R0:W2:Y:S02]  /*7150*/  LDG.E.U8 R195, desc[UR50][R168.64] ;  /* 0x00000032a8c37981 */ /* 0x0000a4000c1e1100 */
[----:B0-----:R-:W-:Y:S02]  /*7160*/  IADD3 R168, P0, R203, UR7, RZ ;  /* 0x00000007cba87c10 */ /* 0x001fe4000ff1e0ff */
[----:B------:R-:W2:Y:S01]  /*7170*/  LDL R203, [R1+0x190] ;  /* 0x0001900001cb7983 */ /* 0x000ea20000100800 */
[----:B---3--:R-:W-:-:S03]  /*7180*/  IADD3.X R171, R196, UR10, RZ, P1, !PT ;  /* 0x0000000ac4ab7c10 */ /* 0x008fc60008ffe4ff */
[----:B------:R0:W3:Y:S02]  /*7190*/  LDG.E.U8 R196, desc[UR50][R172.64] ;  /* 0x00000032acc47981 */ /* 0x0000e4000c1e1100 */
[----:B0-----:R-:W-:Y:S02]  /*71a0*/  IADD3 R172, P1, R206, UR7, RZ ;  /* 0x00000007ceac7c10 */ /* 0x001fe4000ff3e0ff */
[----:B------:R-:W3:Y:S01]  /*71b0*/  LDL R206, [R1+0x1d8] ;  /* 0x0001d80001ce7983 */ /* 0x000ee20000100800 */
[----:B----4-:R-:W-:-:S03]  /*71c0*/  IADD3.X R169, R197, UR10, RZ, P0, !PT ;  /* 0x0000000ac5a97c10 */ /* 0x010fc600087fe4ff */
[----:B------:R0:W4:Y:S01]  /*71d0*/  LDG.E.U8 R197, desc[UR50][R170.64] ;  /* 0x00000032aac57981 */ /* 0x000122000c1e1100 */
[----:B-----5:R-:W-:-:S03]  /*71e0*/  IADD3.X R173, R198, UR10, RZ, P1, !PT ;  /* 0x0000000ac6ad7c10 */ /* 0x020fc60008ffe4ff */
[----:B------:R1:W5:Y:S01]  /*71f0*/  LDG.E.U8 R198, desc[UR50][R168.64] ;  /* 0x00000032a8c67981 */ /* 0x000362000c1e1100 */
[----:B0-----:R-:W-:Y:S02]  /*7200*/  IADD3 R170, P0, R218, UR7, RZ ;  /* 0x00000007daaa7c10 */ /* 0x001fe4000ff1e0ff */
[----:B-1----:R-:W-:Y:S02]  /*7210*/  IADD3 R168, P1, R217, UR7, RZ ;  /* 0x00000007d9a87c10 */ /* 0x002fe4000ff3e0ff */
[----:B------:R-:W-:Y:S01]  /*7220*/  IADD3.X R171, R199, UR10, RZ, P0, !PT ;  /* 0x0000000ac7ab7c10 */ /* 0x000fe200087fe4ff */
[----:B------:R-:W5:Y:S04]  /*7230*/  LDL R217, [R1+0x270] ;  /* 0x0002700001d97983 */ /* 0x000f680000100800 */
[----:B------:R0:W5:Y:S01]  /*7240*/  LDG.E.U8 R199, desc[UR50][R172.64] ;  /* 0x00000032acc77981 */ /* 0x000162000c1e1100 */
[----:B--2---:R-:W-:-:S03]  /*7250*/  IADD3.X R169, R200, UR10, RZ, P1, !PT ;  /* 0x0000000ac8a97c10 */ /* 0x004fc60008ffe4ff */
[----:B------:R1:W2:Y:S01]  /*7260*/  LDG.E.U8 R200, desc[UR50][R170.64] ;  /* 0x00000032aac87981 */ /* 0x0002a2000c1e1100 */
[----:B0-----:R-:W-:-:S03]  /*7270*/  IADD3 R172, P0, R216, UR7, RZ ;  /* 0x00000007d8ac7c10 */ /* 0x001fc6000ff1e0ff */
[----:B------:R-:W2:Y:S01]  /*7280*/  LDL R216, [R1+0x278] ;  /* 0x0002780001d87983 */ /* 0x000ea20000100800 */
[----:B-1----:R-:W-:Y:S02]  /*7290*/  IADD3 R170, P1, R215, UR7, RZ ;  /* 0x00000007d7aa7c10 */ /* 0x002fe4000ff3e0ff */
[----:B------:R-:W-:Y:S01]  /*72a0*/  IADD3.X R173, R201, UR10, RZ, P0, !PT ;  /* 0x0000000ac9ad7c10 */ /* 0x000fe200087fe4ff */
[----:B------:R-:W2:Y:S01]  /*72b0*/  LDL R215, [R1+0x280] ;  /* 0x0002800001d77983 */ /* 0x000ea20000100800 */
[----:B------:R-:W-:-:S03]  /*72c0*/  IADD3.X R171, R202, UR10, RZ, P1, !PT ;  /* 0x0000000acaab7c10 */ /* 0x000fc60008ffe4ff */
[----:B------:R0:W2:Y:S01]  /*72d0*/  LDG.E.U8 R201, desc[UR50][R168.64] ;  /* 0x00000032a8c97981 */ /* 0x0000a2000c1e1100 */
[----:B------:R-:W-:-:S03]  /*72e0*/  IADD3 R174, P1, R213, UR7, RZ ;  /* 0x00000007d5ae7c10 */ /* 0x000fc6000ff3e0ff */
[----:B------:R1:W2:Y:S01]  /*72f0*/  LDG.E.U8 R202, desc[UR50][R172.64] ;  /* 0x00000032acca7981 */ /* 0x0002a2000c1e1100 */
[----:B0-----:R-:W-:-:S03]  /*7300*/  IADD3 R168, P0, R214, UR7, RZ ;  /* 0x00000007d6a87c10 */ /* 0x001fc6000ff1e0ff */
[----:B------:R-:W2:Y:S01]  /*7310*/  LDL R213, [R1+0x268] ;  /* 0x0002680001d57983 */ /* 0x000ea20000100800 */
[----:B------:R-:W-:-:S03]  /*7320*/  IADD3.X R169, R203, UR10, RZ, P0, !PT ;  /* 0x0000000acba97c10 */ /* 0x000fc600087fe4ff */
[----:B------:R-:W2:Y:S01]  /*7330*/  LDL R214, [R1+0x28c] ;  /* 0x00028c0001d67983 */ /* 0x000ea20000100800 */
[----:B-1----:R-:W-:-:S03]  /*7340*/  IADD3 R172, P0, R212, UR7, RZ ;  /* 0x00000007d4ac7c10 */ /* 0x002fc6000ff1e0ff */
[----:B------:R0:W2:Y:S01]  /*7350*/  LDG.E.U8 R203, desc[UR50][R170.64] ;  /* 0x00000032aacb7981 */ /* 0x0000a2000c1e1100 */
[----:B------:R-:W-:Y:S02]  /*7360*/  IADD3.X R175, R204, UR10, RZ, P1, !PT ;  /* 0x0000000accaf7c10 */ /* 0x000fe40008ffe4ff */
[----:B------:R-:W-:Y:S01]  /*7370*/  IADD3.X R173, R205, UR10, RZ, P0, !PT ;  /* 0x0000000acdad7c10 */ /* 0x000fe200087fe4ff */
[----:B------:R1:W2:Y:S04]  /*7380*/  LDG.E.U8 R204, desc[UR50][R168.64] ;  /* 0x00000032a8cc7981 */ /* 0x0002a8000c1e1100 */
[----:B------:R1:W2:Y:S01]  /*7390*/  LDG.E.U8 R205, desc[UR50][R174.64] ;  /* 0x00000032aecd7981 */ /* 0x0002a2000c1e1100 */
[----:B0-----:R-:W-:-:S03]  /*73a0*/  IADD3 R170, P1, R211, UR7, RZ ;  /* 0x00000007d3aa7c10 */ /* 0x001fc6000ff3e0ff */
[----:B------:R-:W2:Y:S01]  /*73b0*/  LDG.E.U8 R172, desc[UR50][R172.64] ;  /* 0x00000032acac7981 */ /* 0x000ea2000c1e1100 */
[----:B-1----:R-:W-:-:S03]  /*73c0*/  IADD3 R168, P2, R210, UR7, RZ ;  /* 0x00000007d2a87c10 */ /* 0x002fc6000ff5e0ff */
[----:B------:R-:W2:Y:S01]  /*73d0*/  LDL R212, [R1+0x274] ;  /* 0x0002740001d47983 */ /* 0x000ea20000100800 */
[----:B------:R-:W-:Y:S02]  /*73e0*/  IADD3 R174, P0, R209, UR7, RZ ;  /* 0x00000007d1ae7c10 */ /* 0x000fe4000ff1e0ff */
[----:B------:R-:W-:Y:S01]  /*73f0*/  IADD3.X R171, R208, UR10, RZ, P1, !PT ;  /* 0x0000000ad0ab7c10 */ /* 0x000fe20008ffe4ff */
[----:B------:R-:W2:Y:S01]  /*7400*/  LDL R211, [R1+0x27c] ;  /* 0x00027c0001d37983 */ /* 0x000ea20000100800 */
[----:B------:R-:W-:-:S03]  /*7410*/  IADD3.X R169, R207, UR10, RZ, P2, !PT ;  /* 0x0000000acfa97c10 */ /* 0x000fc600097fe4ff */
[----:B------:R-:W2:Y:S04]  /*7420*/  LDG.E.U8 R170, desc[UR50][R170.64] ;  /* 0x00000032aaaa7981 */ /* 0x000ea8000c1e1100 */
[----:B------:R-:W2:Y:S01]  /*7430*/  LDG.E.U8 R168, desc[UR50][R168.64] ;  /* 0x00000032a8a87981 */ /* 0x000ea2000c1e1100 */
[----:B------:R-:W-:Y:S02]  /*7440*/  LOP3.LUT R207, R2, 0x20, RZ, 0x3c, !PT ;  /* 0x0000002002cf7812 */ /* 0x000fe400078e3cff */
[----:B---3--:R-:W-:-:S05]  /*7450*/  IADD3.X R175, R206, UR10, RZ, P0, !PT ;  /* 0x0000000aceaf7c10 */ /* 0x008fca00087fe4ff */
[----:B------:R-:W3:Y:S01]  /*7460*/  LDG.E.U8 R174, desc[UR50][R174.64] ;  /* 0x00000032aeae7981 */ /* 0x000ee2000c1e1100 */
[----:B------:R-:W-:Y:S01]  /*7470*/  BAR.SYNC.DEFER_BLOCKING 0x0 ;  /* 0x0000000000007b1d */ /* 0x000fe20000010000 */
[----:B------:R-:W-:-:S05]  /*7480*/  LOP3.LUT R206, R2, 0x10, RZ, 0x3c, !PT ;  /* 0x0000001002ce7812 */ /* 0x000fca00078e3cff */
        /* <DEDUP_REMOVED lines=16> */
[----:B------:R-:W-:Y:S04]  /*7590*/  STS.U8 [R207+UR48+0x8100], R8 ;  /* 0x00810008cf007988 */ /* 0x000fe80008000030 */
[----:B------:R-:W-:Y:S01]  /*75a0*/  STS.U8 [R207+UR48+0x8500], R19 ;  /* 0x00850013cf007988 */ /* 0x000fe20008000030 */
[----:B0-----:R-:W-:-:S03]  /*75b0*/  LOP3.LUT R206, R2, 0x30, RZ, 0x3c, !PT ;  /* 0x0000003002ce7812 */ /* 0x001fc600078e3cff */
[----:B------:R-:W-:Y:S04]  /*75c0*/  STS.U8 [R207+UR48+0x8900], R156 ;  /* 0x0089009ccf007988 */ /* 0x000fe80008000030 */
[----:B------:R-:W-:Y:S04]  /*75d0*/  STS.U8 [R207+UR48+0x8d00], R164 ;  /* 0x008d00a4cf007988 */ /* 0x000fe80008000030 */
[----:B------:R-:W-:Y:S04]  /*75e0*/  STS.U8 [R207+UR48+0x9100], R180 ;  /* 0x009100b4cf007988 */ /* 0x000fe80008000030 */
[----:B------:R-:W-:Y:S04]  /*75f0*/  STS.U8 [R207+UR48+0x9500], R187 ;  /* 0x009500bbcf007988 */ /* 0x000fe80008000030 */
[----:B------:R-:W-:Y:S04]  /*7600*/  STS.U8 [R207+UR48+0x9900], R196 ;  /* 0x009900c4cf007988 */ /* 0x000fe80008000030 */
[----:B----4-:R0:W-:Y:S04]  /*7610*/  STS.U8 [R207+UR48+0x9d00], R197 ;  /* 0x009d00c5cf007988 */ /* 0x0101e80008000030 */
[----:B------:R-:W-:Y:S04]  /*7620*/  STS.U8 [R206+UR48+0x8180], R12 ;  /* 0x0081800cce007988 */ /* 0x000fe80008000030 */
[----:B------:R-:W-:Y:S01]  /*7630*/  STS.U8 [R206+UR48+0x8580], R21 ;  /* 0x00858015ce007988 */ /* 0x000fe20008000030 */
[----:B0-----:R-:W-:-:S03]  /*7640*/  LOP3.LUT R207, R2, 0x40, RZ, 0x3c, !PT ;  /* 0x0000004002cf7812 */ /* 0x001fc600078e3cff */
[----:B------:R-:W-:Y:S04]  /*7650*/  STS.U8 [R206+UR48+0x8980], R157 ;  /* 0x0089809dce007988 */ /* 0x000fe80008000030 */
[----:B------:R-:W-:Y:S04]  /*7660*/  STS.U8 [R206+UR48+0x8d80], R165 ;  /* 0x008d80a5ce007988 */ /* 0x000fe80008000030 */
[----:B------:R-:W-:Y:S04]  /*7670*/  STS.U8 [R206+UR48+0x9180], R181 ;  /* 0x009180b5ce007988 */ /* 0x000fe80008000030 */
[----:B------:R-:W-:Y:S04]  /*7680*/  STS.U8 [R206+UR48+0x9580], R188 ;  /* 0x009580bcce007988 */ /* 0x000fe80008000030 */
[----:B-----5:R-:W-:Y:S04]  /*7690*/  STS.U8 [R206+UR48+0x9980], R198 ;  /* 0x009980c6ce007988 */ /* 0x020fe80008000030 */
        /* <DEDUP_REMOVED lines=8> */
[----:B--2---:R-:W-:Y:S04]  /*7720*/  STS.U8 [R207+UR48+0x9a00], R200 ;  /* 0x009a00c8cf007988 */ /* 0x004fe80008000030 */
[----:B------:R-:W-:Y:S01]  /*7730*/  STS.U8 [R207+UR48+0x9e00], R201 ;  /* 0x009e00c9cf007988 */ /* 0x000fe20008000030 */
[----:B------:R-:W-:-:S03]  /*7740*/  LOP3.LUT R0, R2, 0x60, RZ, 0x3c, !PT ;  /* 0x0000006002007812 */ /* 0x000fc600078e3cff */
[----:B------:R0:W-:Y:S04]  /*7750*/  STS.U8 [R206+UR48+0x8280], R14 ;  /* 0x0082800ece007988 */ /* 0x0001e80008000030 */
        /* <DEDUP_REMOVED lines=15> */
[----:B------:R-:W2:Y:S04]  /*7850*/  LDL R8, [R1+0x1f4] ;  /* 0x0001f40001087983 */ /* 0x000ea80000100800 */
[----:B0-----:R-:W4:Y:S04]  /*7860*/  LDL R14, [R1+0x1ec] ;  /* 0x0001ec00010e7983 */ /* 0x001f280000100800 */
[----:B-1----:R-:W5:Y:S04]  /*7870*/  LDL R0, [R1+0x1e4] ;  /* 0x0001e40001007983 */ /* 0x002f680000100800 */
[----:B------:R-:W4:Y:S04]  /*7880*/  LDL R7, [R1+0x1fc] ;  /* 0x0001fc0001077983 */ /* 0x000f280000100800 */
[----:B------:R-:W4:Y:S01]  /*7890*/  LDL R13, [R1+0x1e8] ;  /* 0x0001e800010d7983 */ /* 0x000f220000100800 */
[----:B------:R-:W-:-:S03]  /*78a0*/  LOP3.LUT R12, R2, 0x70, RZ, 0x3c, !PT ;  /* 0x00000070020c7812 */ /* 0x000fc600078e3cff */
[----:B------:R-:W4:Y:S04]  /*78b0*/  LDL R185, [R1+0x1e0] ;  /* 0x0001e00001b97983 */ /* 0x000f280000100800 */
[----:B------:R-:W-:Y:S04]  /*78c0*/  STS.U8 [R12+UR48+0x8380], R16 ;  /* 0x008380100c007988 */ /* 0x000fe80008000030 */
[----:B------:R-:W-:Y:S04]  /*78d0*/  STS.U8 [R12+UR48+0x8780], R153 ;  /* 0x008780990c007988 */ /* 0x000fe80008000030 */
[----:B------:R-:W-:Y:S04]  /*78e0*/  STS.U8 [R12+UR48+0x8b80], R161 ;  /* 0x008b80a10c007988 */ /* 0x000fe80008000030 */
[----:B------:R-:W-:Y:S04]  /*78f0*/  STS.U8 [R12+UR48+0x8f80], R177 ;  /* 0x008f80b10c007988 */ /* 0x000fe80008000030 */
[----:B------:R-:W-:Y:S04]  /*7900*/  STS.U8 [R12+UR48+0x9380], R172 ;  /* 0x009380ac0c007988 */ /* 0x000fe80008000030 */
[----:B------:R-:W-:Y:S04]  /*7910*/  STS.U8 [R12+UR48+0x9780], R170 ;  /* 0x009780aa0c007988 */ /* 0x000fe80008000030 */
[----:B------:R-:W-:Y:S04]  /*7920*/  STS.U8 [R12+UR48+0x9b80], R168 ;  /* 0x009b80a80c007988 */ /* 0x000fe80008000030 */
[----:B------:R-:W4:Y:S04]  /*7930*/  LDL R186, [R1+0x204] ;  /* 0x0002040001ba7983 */ /* 0x000f280000100800 */
[----:B---3--:R0:W-:Y:S04]  /*7940*/  STS.U8 [R12+UR48+0x9f80], R174 ;  /* 0x009f80ae0c007988 */ /* 0x0081e80008000030 */
[----:B------:R-:W3:Y:S04]  /*7950*/  LDL R19, [R1+0x1f0] ;  /* 0x0001f00001137983 */ /* 0x000ee80000100800 */
[----:B------:R-:W3:Y:S04]  /*7960*/  LDL R18, [R1+0x21c] ;  /* 0x00021c0001127983 */ /* 0x000ee80000100800 */
[----:B0-----:R-:W3:Y:S04]  /*7970*/  LDL R12, [R1+0x1f8] ;  /* 0x0001f800010c7983 */ /* 0x001ee80000100800 */
[----:B------:R-:W3:Y:S04]  /*7980*/  LDL R184, [R1+0x20c] ;  /* 0x00020c0001b87983 */ /* 0x000ee80000100800 */
[----:B------:R-:W3:Y:S01]  /*7990*/  LDL R21, [R1+0x214] ;  /* 0x0002140001157983 */ /* 0x000ee20000100800 */
[----:B------:R-:W-:-:S03]  /*79a0*/  USHF.L.U32 UR10, UR52, 0x7, URZ ;  /* 0x00000007340a7899 */ /* 0x000fc6000800063f */
[----:B------:R-:W3:Y:S04]  /*79b0*/  LDL R15, [R1+0x22c] ;  /* 0x00022c00010f7983 */ /* 0x000ee80000100800 */
        /* <DEDUP_REMOVED lines=9> */
[----:B------:R-:W3:Y:S01]  /*7a50*/  LDL R190, [R1+0x264] ;  /* 0x0002640001be7983 */ /* 0x000ee20000100800 */
[----:B--2---:R-:W-:Y:S01]  /*7a60*/  IADD3 R16, P4, R8, UR6, RZ ;  /* 0x0000000608107c10 */ /* 0x004fe2000ff9e0ff */
[----:B------:R-:W0:Y:S02]  /*7a70*/  S2R R210, SR_TID.X ;  /* 0x0000000000d27919 */ /* 0x000e240000002100 */
[----:B------:R-:W2:Y:S01]  /*7a80*/  LDL R8, [R1+0x200] ;  /* 0x0002000001087983 */ /* 0x000ea20000100800 */
[----:B-----5:R-:W-:Y:S01]  /*7a90*/  IADD3 R22, P0, R0, UR6, RZ ;  /* 0x0000000600167c10 */ /* 0x020fe2000ff1e0ff */
[----:B------:R1:W-:Y:S06]  /*7aa0*/  MEMBAR.ALL.CTA ;  /* 0x0000000000007992 */ /* 0x0003ec0000008000 */
[----:B-1----:R-:W1:Y:S04]  /*7ab0*/  FENCE.VIEW.ASYNC.S ;  /* 0x00000000000073c6 */ /* 0x002e680000000000 */
[----:B------:R-:W5:Y:S01]  /*7ac0*/  LDL R0, [R1+0x224] ;  /* 0x0002240001007983 */ /* 0x000f620000100800 */
[----:B-1----:R-:W-:Y:S01]  /*7ad0*/  BAR.SYNC.DEFER_BLOCKING 0x0 ;  /* 0x0000000000007b1d */ /* 0x002fe20000010000 */
[----:B----4-:R-:W-:-:S02]  /*7ae0*/  IADD3 R208, P2, R14, UR6, RZ ;  /* 0x000000060ed07c10 */ /* 0x010fc4000ff5e0ff */
[----:B------:R-:W-:-:S03]  /*7af0*/  IADD3 R206, P1, R7, UR6, RZ ;  /* 0x0000000607ce7c10 */ /* 0x000fc6000ff3e0ff */
[----:B------:R-:W4:Y:S04]  /*7b00*/  LDL R14, [R1+0x208] ;  /* 0x00020800010e7983 */ /* 0x000f280000100800 */
[----:B------:R-:W4:Y:S01]  /*7b10*/  LDL R7, [R1+0x234] ;  /* 0x0002340001077983 */ /* 0x000f220000100800 */
[----:B------:R-:W-:-:S04]  /*7b20*/  ULOP3.LUT UR10, UR10, 0x200, URZ, 0xc0, !UPT ;  /* 0x000002000a0a7892 */ /* 0x000fc8000f8ec03f */
[----:B------:R-:W-:-:S04]  /*7b30*/  ULEA.HI UR10, UR48, UR10, URZ, 0x1c ;  /* 0x0000000a300a7291 */ /* 0x000fc8000f8fe03f */
[----:B------:R-:W-:-:S04]  /*7b40*/  ULOP3.LUT UR44, UR10, 0x3fff, URZ, 0xc0, !UPT ;  /* 0x00003fff0a2c7892 */ /* 0x000fc8000f8ec03f */
[----:B------:R-:W-:Y:S01]  /*7b50*/  UIADD3 UR12, UP0, UR44, 0x2, URZ ;  /* 0x000000022c0c7890 */ /* 0x000fe2000ff1e03f */
[----:B------:R-:W-:-:S03]  /*7b60*/  UMOV UR10, URZ ;  /* 0x0000003f000a7c82 */ /* 0x000fc60008000000 */
[----:B------:R-:W-:Y:S02]  /*7b70*/  UIADD3.X UR13, UR10, 0x40000040, URZ, UP0, !UPT ;  /* 0x400000400a0d7890 */ /* 0x000fe400087fe43f */
[----:B------:R-:W-:-:S06]  /*7b80*/  USHF.R.S32.HI UR10, URZ, 0x1f, UR6 ;  /* 0x0000001f3f0a7899 */ /* 0x000fcc0008011406 */
[----:B------:R-:W-:Y:S02]  /*7b90*/  IADD3.X R209, R13, UR10, RZ, P2, !PT ;  /* 0x0000000a0dd17c10 */ /* 0x000fe400097fe4ff */
[----:B------:R-:W4:Y:S01]  /*7ba0*/  LDL R13, [R1+0x230] ;  /* 0x00023000010d7983 */ /* 0x000f220000100800 */
[----:B------:R-:W-:Y:S02]  /*7bb0*/  IADD3.X R23, R185, UR10, RZ, P0, !PT ;  /* 0x0000000ab9177c10 */ /* 0x000fe400087fe4ff */
[----:B------:R-:W-:Y:S01]  /*7bc0*/  IADD3 R200, P3, R186, UR6, RZ ;  /* 0x00000006bac87c10 */ /* 0x000fe2000ff7e0ff */
[----:B------:R-:W4:Y:S01]  /*7bd0*/  LDL R185, [R1+0x254] ;  /* 0x0002540001b97983 */ /* 0x000f220000100800 */
[----:B---3--:R-:W-:Y:S02]  /*7be0*/  IADD3.X R17, R19, UR10, RZ, P4, !PT ;  /* 0x0000000a13117c10 */ /* 0x008fe4000a7fe4ff */
[----:B------:R-:W-:Y:S01]  /*7bf0*/  IADD3 R202, P4, R18, UR6, RZ ;  /* 0x0000000612ca7c10 */ /* 0x000fe2000ff9e0ff */
[----:B------:R1:W3:Y:S01]  /*7c00*/  LDG.E.U8 R245, desc[UR50][R22.64] ;  /* 0x0000003216f57981 */ /* 0x0002e2000c1e1100 */
[----:B------:R-:W-:-:S02]  /*7c10*/  IADD3.X R207, R12, UR10, RZ, P1, !PT ;  /* 0x0000000a0ccf7c10 */ /* 0x000fc40008ffe4ff */
[----:B------:R-:W-:Y:S01]  /*7c20*/  IADD3 R204, P0, R184, UR6, RZ ;  /* 0x00000006b8cc7c10 */ /* 0x000fe2000ff1e0ff */
[----:B------:R-:W3:Y:S01]  /*7c30*/  LDL R12, [R1+0x248] ;  /* 0x00024800010c7983 */ /* 0x000ee20000100800 */
[----:B------:R-:W-:-:S03]  /*7c40*/  IADD3 R186, P2, R21, UR6, RZ ;  /* 0x0000000615ba7c10 */ /* 0x000fc6000ff5e0ff */
[----:B------:R-:W3:Y:S04]  /*7c50*/  LDL R184, [R1+0x25c] ;  /* 0x00025c0001b87983 */ /* 0x000ee80000100800 */
[----:B------:R-:W3:Y:S04]  /*7c60*/  LDL R21, [R1+0x258] ;  /* 0x0002580001157983 */ /* 0x000ee80000100800 */
[----:B------:R-:W3:Y:S01]  /*7c70*/  LDG.E.U8 R243, desc[UR50][R208.64] ;  /* 0x00000032d0f37981 */ /* 0x000ee2000c1e1100 */
[----:B--2---:R-:W-:-:S03]  /*7c80*/  IADD3.X R201, R8, UR10, RZ, P3, !PT ;  /* 0x0000000a08c97c10 */ /* 0x004fc60009ffe4ff */
[----:B------:R2:W2:Y:S04]  /*7c90*/  LDG.E.U8 R241, desc[UR50][R16.64] ;  /* 0x0000003210f17981 */ /* 0x0004a8000c1e1100 */
[----:B------:R-:W2:Y:S01]  /*7ca0*/  LDL R8, [R1+0x26c] ;  /* 0x00026c0001087983 */ /* 0x000ea20000100800 */
[----:B-----5:R-:W-:-:S03]  /*7cb0*/  IADD3 R18, P1, R0, UR6, RZ ;  /* 0x0000000600127c10 */ /* 0x020fc6000ff3e0ff */
[----:B------:R5:W5:Y:S04]  /*7cc0*/  LDG.E.U8 R237, desc[UR50][R200.64] ;  /* 0x00000032c8ed7981 */ /* 0x000b68000c1e1100 */
[----:B------:R-:W2:Y:S01]  /*7cd0*/  LDL R0, [R1+0x250] ;  /* 0x0002500001007983 */ /* 0x000ea20000100800 */
[----:B------:R-:W-:-:S03]  /*7ce0*/  IADD3.X R203, R199, UR10, RZ, P4, !PT ;  /* 0x0000000ac7cb7c10 */ /* 0x000fc6000a7fe4ff */
[----:B------:R-:W5:Y:S01]  /*7cf0*/  LDG.E.U8 R239, desc[UR50][R206.64] ;  /* 0x00000032ceef7981 */ /* 0x000f62000c1e1100 */
[----:B----4-:R-:W-:-:S03]  /*7d00*/  IADD3.X R205, R14, UR10, RZ, P0, !PT ;  /* 0x0000000a0ecd7c10 */ /* 0x010fc600087fe4ff */
[----:B------:R-:W4:Y:S01]  /*7d10*/  LDL R209, [R1+0x2a8] ;  /* 0x0002a80001d17983 */ /* 0x000f220000100800 */
[----:B------:R-:W-:-:S03]  /*7d20*/  IADD3 R14, P0, R7, UR6, RZ ;  /* 0x00000006070e7c10 */ /* 0x000fc6000ff1e0ff */
[----:B------:R-:W4:Y:S04]  /*7d30*/  LDL R208, [R1+0x2b4] ;  /* 0x0002b40001d07983 */ /* 0x000f280000100800 */
[----:B------:R-:W5:Y:S01]  /*7d40*/  LDL R7, [R1+0x260] ;  /* 0x0002600001077983 */ /* 0x000f620000100800 */
[----:B------:R-:W-:Y:S02]  /*7d50*/  IADD3 R188, P3, R15, UR6, RZ ;  /* 0x000000060fbc7c10 */ /* 0x000fe4000ff7e0ff */
[----:B------:R-:W-:Y:S01]  /*7d60*/  IADD3.X R187, R197, UR10, RZ, P2, !PT ;  /* 0x0000000ac5bb7c10 */ /* 0x000fe200097fe4ff */
[----:B------:R-:W4:Y:S01]  /*7d70*/  LDL R207, [R1+0x2b0] ;  /* 0x0002b00001cf7983 */ /* 0x000f220000100800 */
[----:B------:R-:W-:Y:S02]  /*7d80*/  IADD3 R222, P4, R195, UR6, RZ ;  /* 0x00000006c3de7c10 */ /* 0x000fe4000ff9e0ff */
[----:B------:R-:W-:Y:S01]  /*7d90*/  IADD3.X R19, R193, UR10, RZ, P1, !PT ;  /* 0x0000000ac1137c10 */ /* 0x000fe20008ffe4ff */
[----:B------:R5:W4:Y:S04]  /*7da0*/  LDG.E.U8 R231, desc[UR50][R186.64] ;  /* 0x00000032bae77981 */ /* 0x000b28000c1e1100 */
[----:B------:R-:W4:Y:S04]  /*7db0*/  LDL R206, [R1+0x2b8] ;  /* 0x0002b80001ce7983 */ /* 0x000f280000100800 */
[----:B------:R-:W4:Y:S04]  /*7dc0*/  LDG.E.U8 R233, desc[UR50][R204.64] ;  /* 0x00000032cce97981 */ /* 0x000f28000c1e1100 */
[----:B------:R-:W4:Y:S01]  /*7dd0*/  LDG.E.U8 R229, desc[UR50][R202.64] ;  /* 0x00000032cae57981 */ /* 0x000f22000c1e1100 */
[----:B------:R-:W-:Y:S01]  /*7de0*/  IADD3.X R15, R13, UR10, RZ, P0, !PT ;  /* 0x0000000a0d0f7c10 */ /* 0x000fe200087fe4ff */
[----:B0-----:R-:W-:-:S02]  /*7df0*/  IMAD.SHL.U32 R13, R210, 0x2, RZ ;  /* 0x00000002d20d7824 */ /* 0x001fc400078e00ff */
[----:B------:R-:W4:Y:S01]  /*7e00*/  LDL R210, [R1+0x284] ;  /* 0x0002840001d27983 */ /* 0x000f220000100800 */
[----:B------:R-:W-:Y:S02]  /*7e10*/  IADD3 R196, P2, R196, UR6, RZ ;  /* 0x00000006c4c47c10 */ /* 0x000fe4000ff5e0ff */
[----:B------:R-:W-:Y:S01]  /*7e20*/  IADD3.X R189, R194, UR10, RZ, P3, !PT ;  /* 0x0000000ac2bd7c10 */ /* 0x000fe20009ffe4ff */
[----:B------:R-:W4:Y:S01]  /*7e30*/  LDL R205, [R1+0x2cc] ;  /* 0x0002cc0001cd7983 */ /* 0x000f220000100800 */
[----:B------:R-:W-:Y:S02]  /*7e40*/  IADD3 R192, P1, R192, UR6, RZ ;  /* 0x00000006c0c07c10 */ /* 0x000fe4000ff3e0ff */
[----:B------:R-:W-:Y:S01]  /*7e50*/  IADD3 R194, P3, R185, UR6, RZ ;  /* 0x00000006b9c27c10 */ /* 0x000fe2000ff7e0ff */
[----:B------:R-:W4:Y:S01]  /*7e60*/  LDL R204, [R1+0x2d4] ;  /* 0x0002d40001cc7983 */ /* 0x000f220000100800 */
[----:B------:R-:W-:Y:S02]  /*7e70*/  IADD3.X R197, R198, UR10, RZ, P2, !PT ;  /* 0x0000000ac6c57c10 */ /* 0x000fe400097fe4ff */
[----:B------:R-:W-:Y:S01]  /*7e80*/  IADD3.X R223, R191, UR10, RZ, P4, !PT ;  /* 0x0000000abfdf7c10 */ /* 0x000fe2000a7fe4ff */
[----:B------:R-:W4:Y:S01]  /*7e90*/  LDL R203, [R1+0x2d0] ;  /* 0x0002d00001cb7983 */ /* 0x000f220000100800 */
[----:B------:R-:W-:-:S02]  /*7ea0*/  IADD3 R198, P4, R190, UR6, RZ ;  /* 0x00000006bec67c10 */ /* 0x000fc4000ff9e0ff */
[----:B---3--:R-:W-:Y:S01]  /*7eb0*/  IADD3.X R193, R12, UR10, RZ, P1, !PT ;  /* 0x0000000a0cc17c10 */ /* 0x008fe20008ffe4ff */
[----:B------:R-:W3:Y:S01]  /*7ec0*/  LDL R202, [R1+0x2d8] ;  /* 0x0002d80001ca7983 */ /* 0x000ee20000100800 */
[----:B------:R-:W-:-:S03]  /*7ed0*/  IADD3 R184, P0, R184, UR6, RZ ;  /* 0x00000006b8b87c10 */ /* 0x000fc6000ff1e0ff */
[----:B------:R-:W3:Y:S01]  /*7ee0*/  LDL R12, [R1+0x288] ;  /* 0x00028800010c7983 */ /* 0x000ee20000100800 */
[----:B------:R-:W-:-:S03]  /*7ef0*/  IADD3.X R185, R21, UR10, RZ, P0, !PT ;  /* 0x0000000a15b97c10 */ /* 0x000fc600087fe4ff */
[----:B------:R-:W3:Y:S01]  /*7f00*/  LDL R21, [R1+0x290] ;  /* 0x0002900001157983 */ /* 0x000ee20000100800 */
[----:B------:R-:W-:-:S03]  /*7f10*/  LOP3.LUT R13, R13, 0x6, RZ, 0xc0, !PT ;  /* 0x000000060d0d7812 */ /* 0x000fc600078ec0ff */
[----:B------:R-:W3:Y:S04]  /*7f20*/  LDG.E.U8 R188, desc[UR50][R188.64] ;  /* 0x00000032bcbc7981 */ /* 0x000ee8000c1e1100 */
[----:B------:R-:W3:Y:S01]  /*7f30*/  LDG.E.U8 R222, desc[UR50][R222.64] ;  /* 0x00000032dede7981 */ /* 0x000ee2000c1e1100 */
[----:B--2---:R-:W-:-:S03]  /*7f40*/  IADD3.X R195, R0, UR10, RZ, P3, !PT ;  /* 0x0000000a00c37c10 */ /* 0x004fc60009ffe4ff */
[----:B------:R-:W2:Y:S01]  /*7f50*/  LDG.E.U8 R189, desc[UR50][R184.64] ;  /* 0x00000032b8bd7981 */ /* 0x000ea2000c1e1100 */
[----:B------:R-:W-:-:S03]  /*7f60*/  IADD3 R190, P3, R8, UR6, RZ ;  /* 0x0000000608be7c10 */ /* 0x000fc6000ff7e0ff */
[----:B------:R-:W2:Y:S01]  /*7f70*/  LDL R8, [R1+0x294] ;  /* 0x0002940001087983 */ /* 0x000ea20000100800 */
[----:B------:R-:W-:-:S03]  /*7f80*/  IADD3.X R191, R213, UR10, RZ, P3, !PT ;  /* 0x0000000ad5bf7c10 */ /* 0x000fc60009ffe4ff */
[----:B------:R-:W2:Y:S01]  /*7f90*/  LDL R213, [R1+0x298] ;  /* 0x0002980001d57983 */ /* 0x000ea20000100800 */
[----:B-1----:R-:W-:-:S03]  /*7fa0*/  IADD3 R22, P3, R212, UR6, RZ ;  /* 0x00000006d4167c10 */ /* 0x002fc6000ff7e0ff */
[----:B------:R-:W2:Y:S01]  /*7fb0*/  LDL R212, [R1+0x2a4] ;  /* 0x0002a40001d47983 */ /* 0x000ea20000100800 */
[----:B------:R-:W-:Y:S02]  /*7fc0*/  IADD3.X R23, R217, UR10, RZ, P3, !PT ;  /* 0x0000000ad9177c10 */ /* 0x000fe40009ffe4ff */
[----:B------:R-:W-:Y:S01]  /*7fd0*/  IADD3 R16, P3, R211, UR6, RZ ;  /* 0x00000006d3107c10 */ /* 0x000fe2000ff7e0ff */
[----:B------:R-:W2:Y:S04]  /*7fe0*/  LDG.E.U8 R225, desc[UR50][R194.64] ;  /* 0x00000032c2e17981 */ /* 0x000ea8000c1e1100 */
[----:B------:R-:W2:Y:S01]  /*7ff0*/  LDL R211, [R1+0x2a0] ;  /* 0x0002a00001d37983 */ /* 0x000ea20000100800 */
[----:B-----5:R-:W-:-:S03]  /*8000*/  IADD3.X R199, R7, UR10, RZ, P4, !PT ;  /* 0x0000000a07c77c10 */ /* 0x020fc6000a7fe4ff */
[----:B------:R-:W5:Y:S04]  /*8010*/  LDG.E.U8 R190, desc[UR50][R190.64] ;  /* 0x00000032bebe7981 */ /* 0x000f68000c1e1100 */
[----:B------:R-:W5:Y:S01]  /*8020*/  LDL R7, [R1+0x29c] ;  /* 0x00029c0001077983 */ /* 0x000f620000100800 */
[----:B------:R-:W-:Y:S02]  /*8030*/  IADD3.X R17, R216, UR10, RZ, P3, !PT ;  /* 0x0000000ad8117c10 */ /* 0x000fe40009ffe4ff */
[----:B------:R-:W-:Y:S01]  /*8040*/  IADD3 R13, P2, R13, UR9, RZ ;  /* 0x000000090d0d7c10 */ /* 0x000fe2000ff5e0ff */
[----:B------:R-:W5:Y:S04]  /*8050*/  LDG.E.U8 R193, desc[UR50][R192.64] ;  /* 0x00000032c0c17981 */ /* 0x000f68000c1e1100 */
[----:B------:R-:W5:Y:S04]  /*8060*/  LDL R191, [R1+0x2ec] ;  /* 0x0002ec0001bf7983 */ /* 0x000f680000100800 */
[----:B------:R-:W5:Y:S01]  /*8070*/  LDG.E.U8 R22, desc[UR50][R22.64] ;  /* 0x0000003216167981 */ /* 0x000f62000c1e1100 */
[----:B------:R-:W-:-:S03]  /*8080*/  WARPGROUP.ARRIVE ;  /* 0x00000000000079c5 */ /* 0x000fc60000000000 */
[----:B------:R-:W5:Y:S01]  /*8090*/  LDL R217, [R1+0x390] ;  /* 0x0003900001d97983 */ /* 0x000f620000100800 */
[----:B----4-:R-:W-:-:S03]  /*80a0*/  IADD3 R200, P3, R210, UR6, RZ ;  /* 0x00000006d2c87c10 */ /* 0x010fc6000ff7e0ff */
[----:B------:R-:W4:Y:S01]  /*80b0*/  LDG.E.U8 R192, desc[UR50][R198.64] ;  /* 0x00000032c6c07981 */ /* 0x000f22000c1e1100 */
[----:B------:R-:W-:Y:S01]  /*80c0*/  IADD3 R0, P1, R13, 0x9, RZ ;  /* 0x000000090d007810 */ /* 0x000fe20007f3e0ff */
[----:B------:R-:W-:Y:S02]  /*80d0*/  QGMMA.64x64x32.F32.E4M3.E4M3 R152, gdesc[UR44], RZ, !UPT ;  /* 0x00e000002c9879f3 */ /* 0x000fe4000c7008ff */
[----:B------:R-:W4:Y:S01]  /*80e0*/  LDL R210, [R1+0x2ac] ;  /* 0x0002ac0001d27983 */ /* 0x000f220000100800 */
[----:B------:R-:W-:Y:S02]  /*80f0*/  IADD3.X R201, R215, UR10, RZ, P3, !PT ;  /* 0x0000000ad7c97c10 */ /* 0x000fe40009ffe4ff */
[----:B------:R-:W-:Y:S01]  /*8100*/  IADD3 R186, P3, R214, UR6, RZ ;  /* 0x00000006d6ba7c10 */ /* 0x000fe2000ff7e0ff */
[----:B------:R-:W4:Y:S01]  /*8110*/  LDL R215, [R1+0x388] ;  /* 0x0003880001d77983 */ /* 0x000f220000100800 */
[C---:B------:R-:W-:Y:S02]  /*8120*/  ISETP.GT.U32.AND P4, PT, R0.reuse, R5, PT ;  /* 0x000000050000720c */ /* 0x040fe40003f84070 */
[----:B------:R-:W-:Y:S01]  /*8130*/  ISETP.GT.U32.AND P0, PT, R0, R221, PT ;  /* 0x000000dd0000720c */ /* 0x000fe20003f04070 */
[----:B------:R-:W4:Y:S04]  /*8140*/  LDL R214, [R1+0x31c] ;  /* 0x00031c0001d67983 */ /* 0x000f280000100800 */
[----:B------:R2:W4:Y:S01]  /*8150*/  LDG.E.U8 R0, desc[UR50][R18.64] ;  /* 0x0000003212007981 */ /* 0x000522000c1e1100 */
[----:B---3--:R-:W-:-:S03]  /*8160*/  IADD3.X R187, R12, UR10, RZ, P3, !PT ;  /* 0x0000000a0cbb7c10 */ /* 0x008fc60009ffe4ff */
[----:B------:R-:W3:Y:S04]  /*8170*/  LDL R216, [R1+0x39c] ;  /* 0x00039c0001d87983 */ /* 0x000ee80000100800 */
[----:B------:R-:W3:Y:S04]  /*8180*/  LDL R12, [R1+0x2bc] ;  /* 0x0002bc00010c7983 */ /* 0x000ee80000100800 */
[----:B------:R-:W3:Y:S01]  /*8190*/  LDG.E.U8 R187, desc[UR50][R186.64] ;  /* 0x00000032babb7981 */ /* 0x000ee2000c1e1100 */
[----:B------:R-:W-:Y:S01]  /*81a0*/  QGMMA.64x64x32.F32.E4M3.E4M3 R152, gdesc[UR12], R152 ;  /* 0x00e000000c9879f3 */ /* 0x000fe20008700898 */
[----:B--2---:R-:W-:-:S02]  /*81b0*/  IADD3 R18, P3, R8, UR6, RZ ;  /* 0x0000000608127c10 */ /* 0x004fc4000ff7e0ff */
[----:B------:R5:W2:Y:S02]  /*81c0*/  LDG.E.U8 R8, desc[UR50][R14.64] ;  /* 0x000000320e087981 */ /* 0x000aa4000c1e1100 */
[----:B------:R-:W-:Y:S02]  /*81d0*/  IADD3.X R19, R21, UR10, RZ, P3, !PT ;  /* 0x0000000a15137c10 */ /* 0x000fe40009ffe4ff */
[----:B------:R-:W2:Y:S04]  /*81e0*/  LDL R21, [R1+0x2c4] ;  /* 0x0002c40001157983 */ /* 0x000ea80000100800 */
[----:B------:R-:W2:Y:S01]  /*81f0*/  LDG.E.U8 R18, desc[UR50][R18.64] ;  /* 0x0000003212127981 */ /* 0x000ea2000c1e1100 */
[----:B-----5:R-:W-:-:S03]  /*8200*/  IADD3 R14, P3, R7, UR6, RZ ;  /* 0x00000006070e7c10 */ /* 0x020fc6000ff7e0ff */
[----:B------:R0:W5:Y:S01]  /*8210*/  LDG.E.U8 R7, desc[UR50][R196.64] ;  /* 0x00000032c4077981 */ /* 0x000162000c1e1100 */
[----:B------:R-:W-:-:S03]  /*8220*/  IADD3.X R15, R213, UR10, RZ, P3, !PT ;  /* 0x0000000ad50f7c10 */ /* 0x000fc60009ffe4ff */
[----:B------:R-:W5:Y:S04]  /*8230*/  LDL R213, [R1+0x2c0] ;  /* 0x0002c00001d57983 */ /* 0x000f680000100800 */
[----:B------:R-:W5:Y:S01]  /*8240*/  LDG.E.U8 R186, desc[UR50][R14.64] ;  /* 0x000000320eba7981 */ /* 0x000f62000c1e1100 */
[----:B0-----:R-:W-:-:S03]  /*8250*/  IADD3 R196, P3, R212, UR6, RZ ;  /* 0x00000006d4c47c10 */ /* 0x001fc6000ff7e0ff */
[----:B------:R-:W5:Y:S01]  /*8260*/  LDL R212, [R1+0x2c8] ;  /* 0x0002c80001d47983 */ /* 0x000f620000100800 */
[----:B------:R-:W-:-:S03]  /*8270*/  IADD3.X R197, R211, UR10, RZ, P3, !PT ;  /* 0x0000000ad3c57c10 */ /* 0x000fc60009ffe4ff */
[----:B------:R-:W5:Y:S04]  /*8280*/  LDL R211, [R1+0x2dc] ;  /* 0x0002dc0001d37983 */ /* 0x000f680000100800 */
[----:B------:R-:W5:Y:S01]  /*8290*/  LDG.E.U8 R19, desc[UR50][R196.64] ;  /* 0x00000032c4137981 */ /* 0x000f62000c1e1100 */
[----:B----4-:R-:W-:-:S03]  /*82a0*/  IADD3 R194, P3, R210, UR6, RZ ;  /* 0x00000006d2c27c10 */ /* 0x010fc6000ff7e0ff */
[----:B------:R-:W4:Y:S01]  /*82b0*/  LDL R210, [R1+0x2e4] ;  /* 0x0002e40001d27983 */ /* 0x000f220000100800 */
[----:B------:R-:W-:-:S03]  /*82c0*/  IADD3.X R195, R209, UR10, RZ, P3, !PT ;  /* 0x0000000ad1c37c10 */ /* 0x000fc60009ffe4ff */
[----:B------:R-:W4:Y:S01]  /*82d0*/  LDL R209, [R1+0x2e0] ;  /* 0x0002e00001d17983 */ /* 0x000f220000100800 */
[----:B------:R-:W-:-:S03]  /*82e0*/  IADD3 R184, P3, R208, UR6, RZ ;  /* 0x00000006d0b87c10 */ /* 0x000fc6000ff7e0ff */
[----:B------:R-:W4:Y:S01]  /*82f0*/  LDL R208, [R1+0x2e8] ;  /* 0x0002e80001d07983 */ /* 0x000f220000100800 */
[----:B------:R-:W-:-:S03]  /*8300*/  IADD3.X R185, R207, UR10, RZ, P3, !PT ;  /* 0x0000000acfb97c10 */ /* 0x000fc60009ffe4ff */
[----:B------:R-:W4:Y:S04]  /*8310*/  LDL R207, [R1+0x2f4] ;  /* 0x0002f40001cf7983 */ /* 0x000f280000100800 */
[----:B------:R-:W4:Y:S01]  /*8320*/  LDG.E.U8 R194, desc[UR50][R194.64] ;  /* 0x00000032c2c27981 */ /* 0x000f22000c1e1100 */
[----:B---3--:R-:W-:-:S03]  /*8330*/  IADD3 R198, P3, R12, UR6, RZ ;  /* 0x000000060cc67c10 */ /* 0x008fc6000ff7e0ff */
[----:B------:R2:W3:Y:S01]  /*8340*/  LDG.E.U8 R12, desc[UR50][R16.64] ;  /* 0x00000032100c7981 */ /* 0x0004e2000c1e1100 */
[----:B------:R-:W-:-:S03]  /*8350*/  IADD3.X R199, R206, UR10, RZ, P3, !PT ;  /* 0x0000000acec77c10 */ /* 0x000fc60009ffe4ff */
[----:B------:R-:W3:Y:S04]  /*8360*/  LDL R206, [R1+0x2f0] ;  /* 0x0002f00001ce7983 */ /* 0x000ee80000100800 */
[----:B------:R-:W3:Y:S04]  /*8370*/  LDG.E.U8 R218, desc[UR50][R198.64] ;  /* 0x00000032c6da7981 */ /* 0x000ee8000c1e1100 */
[----:B------:R-:W3:Y:S04]  /*8380*/  LDG.E.U8 R184, desc[UR50][R184.64] ;  /* 0x00000032b8b87981 */ /* 0x000ee8000c1e1100 */
[----:B------:R-:W3:Y:S01]  /*8390*/  LDL R185, [R1+0x310] ;  /* 0x0003100001b97983 */ /* 0x000ee20000100800 */
[----:B--2---:R-:W-:-:S03]  /*83a0*/  IADD3 R16, P3, R21, UR6, RZ ;  /* 0x0000000615107c10 */ /* 0x004fc6000ff7e0ff */
[----:B------:R0:W2:Y:S01]  /*83b0*/  LDG.E.U8 R21, desc[UR50][R200.64] ;  /* 0x00000032c8157981 */ /* 0x0000a2000c1e1100 */
[----:B-----5:R-:W-:Y:S02]  /*83c0*/  IADD3.X R17, R213, UR10, RZ, P3, !PT ;  /* 0x0000000ad5117c10 */ /* 0x020fe40009ffe4ff */
[----:B0-----:R-:W-:Y:S01]  /*83d0*/  IADD3 R200, P3, R205, UR6, RZ ;  /* 0x00000006cdc87c10 */ /* 0x001fe2000ff7e0ff */
[----:B------:R-:W5:Y:S04]  /*83e0*/  LDL R213, [R1+0x318] ;  /* 0x0003180001d57983 */ /* 0x000f680000100800 */
[----:B------:R-:W2:Y:S01]  /*83f0*/  LDL R205, [R1+0x2fc] ;  /* 0x0002fc0001cd7983 */ /* 0x000ea20000100800 */
[----:B------:R-:W-:Y:S02]  /*8400*/  IADD3.X R201, R212, UR10, RZ, P3, !PT ;  /* 0x0000000ad4c97c10 */ /* 0x000fe40009ffe4ff */
[----:B------:R-:W-:Y:S01]  /*8410*/  IADD3 R14, P3, R204, UR6, RZ ;  /* 0x00000006cc0e7c10 */ /* 0x000fe2000ff7e0ff */
[----:B------:R-:W5:Y:S03]  /*8420*/  LDL R212, [R1+0x324] ;  /* 0x0003240001d47983 */ /* 0x000f660000100800 */
[----:B------:R-:W-:Y:S01]  /*8430*/  IADD3.X R15, R203, UR10, RZ, P3, !PT ;  /* 0x0000000acb0f7c10 */ /* 0x000fe20009ffe4ff */
[----:B------:R-:W5:Y:S01]  /*8440*/  LDL R204, [R1+0x2f8] ;  /* 0x0002f80001cc7983 */ /* 0x000f620000100800 */
[----:B------:R-:W-:-:S03]  /*8450*/  IADD3 R196, P3, R211, UR6, RZ ;  /* 0x00000006d3c47c10 */ /* 0x000fc6000ff7e0ff */
[----:B------:R-:W5:Y:S01]  /*8460*/  LDL R203, [R1+0x304] ;  /* 0x0003040001cb7983 */ /* 0x000f620000100800 */
[----:B------:R-:W-:-:S03]  /*8470*/  IADD3.X R197, R202, UR10, RZ, P3, !PT ;  /* 0x0000000acac57c10 */ /* 0x000fc60009ffe4ff */
[----:B------:R-:W5:Y:S01]  /*8480*/  LDL R202, [R1+0x300] ;  /* 0x0003000001ca7983 */ /* 0x000f620000100800 */
[----:B----4-:R-:W-:-:S03]  /*8490*/  IADD3 R198, P3, R210, UR6, RZ ;  /* 0x00000006d2c67c10 */ /* 0x010fc6000ff7e0ff */
[----:B------:R-:W4:Y:S01]  /*84a0*/  LDG.E.U8 R195, desc[UR50][R200.64] ;  /* 0x00000032c8c37981 */ /* 0x000f22000c1e1100 */
[----:B------:R-:W-:Y:S02]  /*84b0*/  IADD3.X R199, R209, UR10, RZ, P3, !PT ;  /* 0x0000000ad1c77c10 */ /* 0x000fe40009ffe4ff */
[----:B------:R-:W-:Y:S01]  /*84c0*/  IADD3 R226, P3, R191, UR6, RZ ;  /* 0x00000006bfe27c10 */ /* 0x000fe2000ff7e0ff */
[----:B------:R-:W4:Y:S04]  /*84d0*/  LDL R211, [R1+0x320] ;  /* 0x0003200001d37983 */ /* 0x000f280000100800 */
[----:B------:R-:W4:Y:S04]  /*84e0*/  LDL R191, [R1+0x308] ;  /* 0x0003080001bf7983 */ /* 0x000f280000100800 */
[----:B------:R-:W4:Y:S04]  /*84f0*/  LDL R201, [R1+0x30c] ;  /* 0x00030c0001c97983 */ /* 0x000f280000100800 */
[----:B------:R-:W4:Y:S04]  /*8500*/  LDL R200, [R1+0x314] ;  /* 0x0003140001c87983 */ /* 0x000f280000100800 */
[----:B------:R-:W4:Y:S04]  /*8510*/  LDL R210, [R1+0x32c] ;  /* 0x00032c0001d27983 */ /* 0x000f280000100800 */
[----:B------:R-:W4:Y:S01]  /*8520*/  LDL R209, [R1+0x328] ;  /* 0x0003280001d17983 */ /* 0x000f220000100800 */
[----:B------:R-:W-:-:S03]  /*8530*/  IADD3.X R227, R208, UR10, RZ, P3, !PT ;  /* 0x0000000ad0e37c10 */ /* 0x000fc60009ffe4ff */
[----:B------:R-:W4:Y:S04]  /*8540*/  LDL R208, [R1+0x334] ;  /* 0x0003340001d07983 */ /* 0x000f280000100800 */
[----:B------:R0:W4:Y:S04]  /*8550*/  LDG.E.U8 R23, desc[UR50][R196.64] ;  /* 0x00000032c4177981 */ /* 0x000128000c1e1100 */
[----:B------:R-:W4:Y:S04]  /*8560*/  LDG.E.U8 R14, desc[UR50][R14.64] ;  /* 0x000000320e0e7981 */ /* 0x000f28000c1e1100 */
[----:B------:R-:W4:Y:S01]  /*8570*/  LDG.E.U8 R17, desc[UR50][R16.64] ;  /* 0x0000003210117981 */ /* 0x000f22000c1e1100 */
[----:B0-----:R-:W-:-:S03]  /*8580*/  IADD3 R196, P3, R207, UR6, RZ ;  /* 0x00000006cfc47c10 */ /* 0x001fc6000ff7e0ff */
[----:B------:R-:W4:Y:S01]  /*8590*/  LDL R207, [R1+0x330] ;  /* 0x0003300001cf7983 */ /* 0x000f220000100800 */
[----:B---3--:R-:W-:-:S03]  /*85a0*/  IADD3.X R197, R206, UR10, RZ, P3, !PT ;  /* 0x0000000acec57c10 */ /* 0x008fc60009ffe4ff */
[----:B------:R-:W3:Y:S04]  /*85b0*/  LDL R206, [R1+0x33c] ;  /* 0x00033c0001ce7983 */ /* 0x000ee80000100800 */
[----:B------:R2:W3:Y:S04]  /*85c0*/  LDG.E.U8 R15, desc[UR50][R198.64] ;  /* 0x00000032c60f7981 */ /* 0x0004e8000c1e1100 */
[----:B------:R0:W3:Y:S04]  /*85d0*/  LDG.E.U8 R16, desc[UR50][R196.64] ;  /* 0x00000032c4107981 */ /* 0x0000e8000c1e1100 */
[----:B------:R-:W3:Y:S01]  /*85e0*/  LDG.E.U8 R226, desc[UR50][R226.64] ;  /* 0x00000032e2e27981 */ /* 0x000ee2000c1e1100 */
[----:B--2---:R-:W-:-:S03]  /*85f0*/  IADD3 R198, P3, R205, UR6, RZ ;  /* 0x00000006cdc67c10 */ /* 0x004fc6000ff7e0ff */
[----:B------:R-:W2:Y:S01]  /*8600*/  LDL R205, [R1+0x338] ;  /* 0x0003380001cd7983 */ /* 0x000ea20000100800 */
[----:B-----5:R-:W-:-:S03]  /*8610*/  IADD3.X R199, R204, UR10, RZ, P3, !PT ;  /* 0x0000000accc77c10 */ /* 0x020fc60009ffe4ff */
[----:B------:R-:W5:Y:S01]  /*8620*/  LDL R204, [R1+0x34c] ;  /* 0x00034c0001cc7983 */ /* 0x000f620000100800 */
[----:B0-----:R-:W-:-:S03]  /*8630*/  IADD3 R196, P3, R203, UR6, RZ ;  /* 0x00000006cbc47c10 */ /* 0x001fc6000ff7e0ff */
[----:B------:R-:W5:Y:S01]  /*8640*/  LDL R203, [R1+0x344] ;  /* 0x0003440001cb7983 */ /* 0x000f620000100800 */
[----:B------:R-:W-:-:S03]  /*8650*/  IADD3.X R197, R202, UR10, RZ, P3, !PT ;  /* 0x0000000acac57c10 */ /* 0x000fc60009ffe4ff */
[----:B------:R-:W5:Y:S04]  /*8660*/  LDL R202, [R1+0x340] ;  /* 0x0003400001ca7983 */ /* 0x000f680000100800 */
[----:B------:R4:W5:Y:S04]  /*8670*/  LDG.E.U8 R223, desc[UR50][R196.64] ;  /* 0x00000032c4df7981 */ /* 0x000968000c1e1100 */
[----:B------:R-:W5:Y:S01]  /*8680*/  LDG.E.U8 R220, desc[UR50][R198.64] ;  /* 0x00000032c6dc7981 */ /* 0x000f62000c1e1100 */
[----:B----4-:R-:W-:-:S03]  /*8690*/  IADD3 R196, P3, R201, UR6, RZ ;  /* 0x00000006c9c47c10 */ /* 0x010fc6000ff7e0ff */
[----:B------:R-:W4:Y:S01]  /*86a0*/  LDL R201, [R1+0x350] ;  /* 0x0003500001c97983 */ /* 0x000f220000100800 */
[----:B------:R-:W-:-:S03]  /*86b0*/  IADD3.X R197, R191, UR10, RZ, P3, !PT ;  /* 0x0000000abfc57c10 */ /* 0x000fc60009ffe4ff */
[----:B------:R-:W4:Y:S04]  /*86c0*/  LDL R199, [R1+0x348] ;  /* 0x0003480001c77983 */ /* 0x000f280000100800 */
[----:B------:R0:W4:Y:S04]  /*86d0*/  LDG.E.U8 R191, desc[UR50][R196.64] ;  /* 0x00000032c4bf7981 */ /* 0x000128000c1e1100 */
[----:B------:R-:W4:Y:S01]  /*86e0*/  LDL R198, [R1+0x354] ;  /* 0x0003540001c67983 */ /* 0x000f220000100800 */
[----:B0-----:R-:W-:-:S03]  /*86f0*/  IADD3 R196, P3, R200, UR6, RZ ;  /* 0x00000006c8c47c10 */ /* 0x001fc6000ff7e0ff */
[----:B------:R-:W4:Y:S01]  /*8700*/  LDL R200, [R1+0x35c] ;  /* 0x00035c0001c87983 */ /* 0x000f220000100800 */
[----:B------:R-:W-:-:S05]  /*8710*/  IADD3.X R197, R185, UR10, RZ, P3, !PT ;  /* 0x0000000ab9c57c10 */ /* 0x000fca0009ffe4ff */
[----:B------:R0:W4:Y:S02]  /*8720*/  LDG.E.U8 R185, desc[UR50][R196.64] ;  /* 0x00000032c4b97981 */ /* 0x000124000c1e1100 */
[----:B0-----:R-:W-:Y:S02]  /*8730*/  IADD3 R196, P3, R214, UR6, RZ ;  /* 0x00000006d6c47c10 */ /* 0x001fe4000ff7e0ff */
[----:B------:R-:W4:Y:S02]  /*8740*/  LDL R214, [R1+0x394] ;  /* 0x0003940001d67983 */ /* 0x000f240000100800 */
[----:B------:R-:W-:Y:S02]  /*8750*/  IADD3.X R197, R213, UR10, RZ, P3, !PT ;  /* 0x0000000ad5c57c10 */ /* 0x000fe40009ffe4ff */
[----:B------:R-:W4:Y:S04]  /*8760*/  LDL R213, [R1+0x380] ;  /* 0x0003800001d57983 */ /* 0x000f280000100800 */
[----:B------:R0:W4:Y:S02]  /*8770*/  LDG.E.U8 R227, desc[UR50][R196.64] ;  /* 0x00000032c4e37981 */ /* 0x000124000c1e1100 */
[----:B0-----:R-:W-:-:S02]  /*8780*/  IADD3 R196, P3, R212, UR6, RZ ;  /* 0x00000006d4c47c10 */ /* 0x001fc4000ff7e0ff */
        /* <DEDUP_REMOVED lines=14> */
[----:B---3--:R-:W-:-:S02]  /*8870*/  IADD3 R196, P3, R206, UR6, RZ ;  /* 0x00000006cec47c10 */ /* 0x008fc4000ff7e0ff */
[----:B------:R-:W3:Y:S02]  /*8880*/  LDL R206, [R1+0x374] ;  /* 0x0003740001ce7983 */ /* 0x000ee40000100800 */
[----:B--2---:R-:W-:Y:S02]  /*8890*/  IADD3.X R197, R205, UR10, RZ, P3, !PT ;  /* 0x0000000acdc57c10 */ /* 0x004fe40009ffe4ff */
[----:B------:R-:W2:Y:S04]  /*88a0*/  LDL R205, [R1+0x360] ;  /* 0x0003600001cd7983 */ /* 0x000ea80000100800 */
[----:B------:R5:W3:Y:S02]  /*88b0*/  LDG.E.U8 R234, desc[UR50][R196.64] ;  /* 0x00000032c4ea7981 */ /* 0x000ae4000c1e1100 */
[----:B-----5:R-:W-:-:S02]  /*88c0*/  IADD3 R196, P3, R203, UR6, RZ ;  /* 0x00000006cbc47c10 */ /* 0x020fc4000ff7e0ff */
[----:B------:R-:W5:Y:S02]  /*88d0*/  LDL R203, [R1+0x358] ;  /* 0x0003580001cb7983 */ /* 0x000f640000100800 */
[----:B------:R-:W-:Y:S02]  /*88e0*/  IADD3.X R197, R202, UR10, RZ, P3, !PT ;  /* 0x0000000acac57c10 */ /* 0x000fe40009ffe4ff */
[----:B------:R-:W2:Y:S04]  /*88f0*/  LDL R202, [R1+0x364] ;  /* 0x0003640001ca7983 */ /* 0x000ea80000100800 */
[----:B------:R0:W3:Y:S02]  /*8900*/  LDG.E.U8 R235, desc[UR50][R196.64] ;  /* 0x00000032c4eb7981 */ /* 0x0000e4000c1e1100 */
[----:B0-----:R-:W-:-:S02]  /*8910*/  IADD3 R196, P3, R204, UR6, RZ ;  /* 0x00000006ccc47c10 */ /* 0x001fc4000ff7e0ff */
[----:B------:R-:W3:Y:S01]  /*8920*/  LDL R204, [R1+0x36c] ;  /* 0x00036c0001cc7983 */ /* 0x000ee20000100800 */
[----:B------:R-:W-:-:S09]  /*8930*/  UIADD3.64 UR24, UR12, 0x2, URZ ;  /* 0x000000020c187897 */ /* 0x000fd2000fffe03f */
[----:B------:R-:W-:Y:S01]  /*8940*/  QGMMA.64x64x32.F32.E4M3.E4M3 R152, gdesc[UR24], R152 ;  /* 0x00e00000189879f3 */ /* 0x000fe20008700898 */
[----:B------:R-:W-:Y:S01]  /*8950*/  UIADD3.64 UR28, UR12, 0x4, URZ ;  /* 0x000000040c1c7897 */ /* 0x000fe2000fffe03f */
[----:B----4-:R-:W-:Y:S02]  /*8960*/  IADD3.X R197, R199, UR10, RZ, P3, !PT ;  /* 0x0000000ac7c57c10 */ /* 0x010fe40009ffe4ff */
[----:B------:R-:W-:-:S04]  /*8970*/  IADD3 R198, P3, R198, UR6, RZ ;  /* 0x00000006c6c67c10 */ /* 0x000fc8000ff7e0ff */
[----:B------:R-:W-:Y:S02]  /*8980*/  IADD3.X R199, R201, UR10, RZ, P3, !PT ;  /* 0x0000000ac9c77c10 */ /* 0x000fe40009ffe4ff */
[----:B------:R-:W-:Y:S01]  /*8990*/  IADD3 R200, P3, R200, UR6, RZ ;  /* 0x00000006c8c87c10 */ /* 0x000fe2000ff7e0ff */
[----:B------:R-:W-:Y:S01]  /*89a0*/  QGMMA.64x64x32.F32.E4M3.E4M3 R152, gdesc[UR28], R152 ;  /* 0x00e000001c9879f3 */ /* 0x000fe20008700898 */
[----:B------:R-:W-:Y:S01]  /*89b0*/  UIADD3.64 UR32, UR12, 0x3fe, URZ ;  /* 0x000003fe0c207897 */ /* 0x000fe2000fffe03f */
[----:B------:R-:W-:Y:S01]  /*89c0*/  IMAD.X R236, RZ, RZ, UR8, P2 ;  /* 0x00000008ffec7e24 */ /* 0x000fe200090e06ff */
[----:B------:R-:W-:-:S03]  /*89d0*/  IADD3 R238, P2, R13, 0x10, RZ ;  /* 0x000000100dee7810 */ /* 0x000fc60007f5e0ff */
[----:B------:R-:W-:Y:S01]  /*89e0*/  IMAD.X R240, RZ, RZ, R236, P1 ;  /* 0x000000fffff07224 */ /* 0x000fe200008e06ec */
[----:B------:R-:W-:-:S04]  /*89f0*/  ISETP.GT.U32.AND P1, PT, R238, R5, PT ;  /* 0x00000005ee00720c */ /* 0x000fc80003f24070 */
[C---:B------:R-:W-:Y:S02]  /*8a00*/  ISETP.GT.U32.AND.EX P4, PT, R240.reuse, RZ, PT, P4 ;  /* 0x000000fff000720c */ /* 0x040fe40003f84140 */
[----:B------:R-:W-:Y:S02]  /*8a10*/  ISETP.GT.U32.AND.EX P0, PT, R240, RZ, PT, P0 ;  /* 0x000000fff000720c */ /* 0x000fe40003f04100 */
[----:B------:R-:W4:Y:S04]  /*8a20*/  LDG.E.U8 R240, desc[UR50][R198.64] ;  /* 0x00000032c6f07981 */ /* 0x000f28000c1e1100 */
[----:B------:R-:W4:Y:S04]  /*8a30*/  LDL R198, [R1+0x3a0] ;  /* 0x0003a00001c67983 */ /* 0x000f280000100800 */
[----:B------:R-:W4:Y:S01]  /*8a40*/  LDL R199, [R1+0x3ac] ;  /* 0x0003ac0001c77983 */ /* 0x000f220000100800 */
[----:B------:R-:W-:Y:S01]  /*8a50*/  QGMMA.64x64x32.F32.E4M3.E4M3 R152, gdesc[UR32], R152 ;  /* 0x00e00000209879f3 */ /* 0x000fe20008700898 */
[----:B------:R-:W-:-:S02]  /*8a60*/  UIADD3.64 UR36, UR12, 0x400, URZ ;  /* 0x000004000c247897 */ /* 0x000fc4000fffe03f */
[----:B------:R-:W-:-:S07]  /*8a70*/  UIADD3.64 UR40, UR12, 0x402, URZ ;  /* 0x000004020c287897 */ /* 0x000fce000fffe03f */
[----:B------:R-:W-:Y:S01]  /*8a80*/  QGMMA.64x64x32.F32.E4M3.E4M3 R152, gdesc[UR36], R152 ;  /* 0x00e00000249879f3 */ /* 0x000fe20008700898 */
[----:B-----5:R-:W-:Y:S02]  /*8a90*/  IADD3.X R201, R203, UR10, RZ, P3, !PT ;  /* 0x0000000acbc97c10 */ /* 0x020fe40009ffe4ff */
[----:B--2---:R-:W-:-:S04]  /*8aa0*/  IADD3 R202, P3, R202, UR6, RZ ;  /* 0x00000006caca7c10 */ /* 0x004fc8000ff7e0ff */
[----:B------:R-:W-:Y:S02]  /*8ab0*/  IADD3.X R203, R205, UR10, RZ, P3, !PT ;  /* 0x0000000acdcb7c10 */ /* 0x000fe40009ffe4ff */
[----:B---3--:R-:W-:-:S04]  /*8ac0*/  IADD3 R204, P3, R204, UR6, RZ ;  /* 0x00000006cccc7c10 */ /* 0x008fc8000ff7e0ff */
[----:B------:R-:W-:Y:S02]  /*8ad0*/  IADD3.X R205, R207, UR10, RZ, P3, !PT ;  /* 0x0000000acfcd7c10 */ /* 0x000fe40009ffe4ff */
[----:B------:R-:W-:Y:S01]  /*8ae0*/  IADD3 R206, P3, R206, UR6, RZ ;  /* 0x00000006cece7c10 */ /* 0x000fe2000ff7e0ff */
[----:B------:R-:W-:Y:S02]  /*8af0*/  UIADD3.64 UR16, UR12, 0x404, URZ ;  /* 0x000004040c107897 */ /* 0x000fe4000fffe03f */
[----:B------:R-:W2:Y:S01]  /*8b00*/  LDG.E.U8 R204, desc[UR50][R204.64] ;  /* 0x00000032cccc7981 */ /* 0x000ea2000c1e1100 */
[----:B------:R-:W-:Y:S02]  /*8b10*/  IADD3.X R207, R209, UR10, RZ, P3, !PT ;  /* 0x0000000ad1cf7c10 */ /* 0x000fe40009ffe4ff */
[----:B------:R-:W-:Y:S01]  /*8b20*/  IADD3 R208, P3, R208, UR6, RZ ;  /* 0x00000006d0d07c10 */ /* 0x000fe2000ff7e0ff */
[----:B------:R-:W-:Y:S02]  /*8b30*/  QGMMA.64x64x32.F32.E4M3.E4M3 R152, gdesc[UR40], R152 ;  /* 0x00e00000289879f3 */ /* 0x000fe40008700898 */
[----:B------:R-:W3:Y:S01]  /*8b40*/  LDG.E.U8 R206, desc[UR50][R206.64] ;  /* 0x00000032cece7981 */ /* 0x000ee2000c1e1100 */
[----:B------:R-:W-:-:S02]  /*8b50*/  IADD3.X R209, R211, UR10, RZ, P3, !PT ;  /* 0x0000000ad3d17c10 */ /* 0x000fc40009ffe4ff */
[----:B------:R-:W-:-:S03]  /*8b60*/  IADD3 R210, P3, R210, UR6, RZ ;  /* 0x00000006d2d27c10 */ /* 0x000fc6000ff7e0ff */
[----:B------:R-:W5:Y:S01]  /*8b70*/  LDG.E.U8 R208, desc[UR50][R208.64] ;  /* 0x00000032d0d07981 */ /* 0x000f62000c1e1100 */
[----:B------:R-:W-:Y:S02]  /*8b80*/  IADD3.X R211, R213, UR10, RZ, P3, !PT ;  /* 0x0000000ad5d37c10 */ /* 0x000fe40009ffe4ff */
[----:B------:R-:W-:-:S03]  /*8b90*/  IADD3 R212, P3, R212, UR6, RZ ;  /* 0x00000006d4d47c10 */ /* 0x000fc6000ff7e0ff */
[----:B------:R-:W2:Y:S01]  /*8ba0*/  LDG.E.U8 R210, desc[UR50][R210.64] ;  /* 0x00000032d2d27981 */ /* 0x000ea2000c1e1100 */
[----:B------:R-:W-:Y:S02]  /*8bb0*/  IADD3.X R213, R215, UR10, RZ, P3, !PT ;  /* 0x0000000ad7d57c10 */ /* 0x000fe40009ffe4ff */
[----:B------:R-:W-:Y:S01]  /*8bc0*/  IADD3 R214, P3, R214, UR6, RZ ;  /* 0x00000006d6d67c10 */ /* 0x000fe2000ff7e0ff */
[----:B------:R-:W3:Y:S03]  /*8bd0*/  LDL R209, [R1+0x3b8] ;  /* 0x0003b80001d17983 */ /* 0x000ee60000100800 */
[----:B------:R-:W-:Y:S01]  /*8be0*/  IADD3.X R215, R217, UR10, RZ, P3, !PT ;  /* 0x0000000ad9d77c10 */ /* 0x000fe20009ffe4ff */
[----:B------:R-:W5:Y:S01]  /*8bf0*/  LDG.E.U8 R212, desc[UR50][R212.64] ;  /* 0x00000032d4d47981 */ /* 0x000f62000c1e1100 */
[----:B------:R-:W-:-:S03]  /*8c00*/  IADD3 R216, P3, R216, UR6, RZ ;  /* 0x00000006d8d87c10 */ /* 0x000fc6000ff7e0ff */
[----:B------:R-:W5:Y:S01]  /*8c10*/  LDG.E.U8 R214, desc[UR50][R214.64] ;  /* 0x00000032d6d67981 */ /* 0x000f62000c1e1100 */
[----:B------:R-:W-:Y:S02]  /*8c20*/  IADD3.X R217, R242, UR10, RZ, P3, !PT ;  /* 0x0000000af2d97c10 */ /* 0x000fe40009ffe4ff */
[----:B------:R-:W-:Y:S01]  /*8c30*/  ISETP.GT.U32.AND P3, PT, R238, R221, PT ;  /* 0x000000ddee00720c */ /* 0x000fe20003f64070 */
[----:B------:R0:W5:Y:S04]  /*8c40*/  LDG.E.U8 R242, desc[UR50][R200.64] ;  /* 0x00000032c8f27981 */ /* 0x000168000c1e1100 */
[----:B------:R1:W5:Y:S04]  /*8c50*/  LDG.E.U8 R238, desc[UR50][R196.64] ;  /* 0x00000032c4ee7981 */ /* 0x000368000c1e1100 */
[----:B------:R-:W2:Y:S04]  /*8c60*/  LDL R215, [R1+0x3c0] ;  /* 0x0003c00001d77983 */ /* 0x000ea80000100800 */
[----:B------:R-:W5:Y:S04]  /*8c70*/  LDG.E.U8 R216, desc[UR50][R216.64] ;  /* 0x00000032d8d87981 */ /* 0x000f68000c1e1100 */
[----:B------:R-:W4:Y:S01]  /*8c80*/  LDL R197, [R1+0x3a4] ;  /* 0x0003a40001c57983 */ /* 0x000f220000100800 */
[----:B------:R-:W-:Y:S01]  /*8c90*/  QGMMA.64x64x32.F32.E4M3.E4M3 R152, gdesc[UR16], R152, gsb0 ;  /* 0x00e00000109879f3 */ /* 0x000fe20008000898 */
[----:B0-----:R-:W-:-:S02]  /*8ca0*/  IMAD.X R201, RZ, RZ, R236, P2 ;  /* 0x000000ffffc97224 */ /* 0x001fc400010e06ec */
[----:B------:R-:W5:Y:S01]  /*8cb0*/  LDL R217, [R1+0x3cc] ;  /* 0x0003cc0001d97983 */ /* 0x000f620000100800 */
[----:B------:R-:W-:Y:S02]  /*8cc0*/  WARPGROUP.DEPBAR.LE gsb0, 0x0 ;  /* 0x00008000000079c5 */ /* 0x000fe40000010000 */
[----:B-1----:R-:W-:Y:S01]  /*8cd0*/  FMUL R196, R157, UR20 ;  /* 0x000000149dc47c20 */ /* 0x002fe20008400000 */
[----:B------:R-:W-:Y:S01]  /*8ce0*/  FMUL R244, R159, UR20 ;  /* 0x000000149ff47c20 */ /* 0x000fe20008400000 */
[----:B------:R0:W5:Y:S03]  /*8cf0*/  LDG.E.U8 R157, desc[UR50][R202.64] ;  /* 0x00000032ca9d7981 */ /* 0x000166000c1e1100 */
[----:B------:R-:W-:Y:S02]  /*8d00*/  FSEL R159, R196, -INF , !P4 ;  /* 0xff800000c49f7808 */ /* 0x000fe40006000000 */
[----:B------:R-:W-:Y:S01]  /*8d10*/  FSEL R244, R244, -INF , !P0 ;  /* 0xff800000f4f47808 */ /* 0x000fe20004000000 */
[----:B------:R-:W3:Y:S04]  /*8d20*/  LDL R203, [R1+0x3b0] ;  /* 0x0003b00001cb7983 */ /* 0x000ee80000100800 */
[----:B------:R-:W0:Y:S01]  /*8d30*/  LDL R202, [R1+0x3bc] ;  /* 0x0003bc0001ca7983 */ /* 0x000e220000100800 */
[----:B----4-:R-:W-:-:S04]  /*8d40*/  IADD3 R196, P4, R197, UR6, RZ ;  /* 0x00000006c5c47c10 */ /* 0x010fc8000ff9e0ff */
[----:B------:R-:W-:Y:S02]  /*8d50*/  IADD3.X R197, R198, UR10, RZ, P4, !PT ;  /* 0x0000000ac6c57c10 */ /* 0x000fe4000a7fe4ff */
[----:B------:R-:W-:Y:S02]  /*8d60*/  IADD3 R198, P0, R199, UR6, RZ ;  /* 0x00000006c7c67c10 */ /* 0x000fe4000ff1e0ff */
[----:B------:R-:W4:Y:S01]  /*8d70*/  LDL R199, [R1+0x3a8] ;  /* 0x0003a80001c77983 */ /* 0x000f220000100800 */
[----:B------:R-:W-:-:S04]  /*8d80*/  IADD3 R200, P4, R13, 0x11, RZ ;  /* 0x000000110dc87810 */ /* 0x000fc80007f9e0ff */
[C---:B------:R-:W-:Y:S02]  /*8d90*/  ISETP.GT.U32.AND P2, PT, R200.reuse, R221, PT ;  /* 0x000000ddc800720c */ /* 0x040fe40003f44070 */
[----:B----4-:R-:W-:Y:S02]  /*8da0*/  IADD3.X R199, R199, UR10, RZ, P0, !PT ;  /* 0x0000000ac7c77c10 */ /* 0x010fe400087fe4ff */
[----:B------:R-:W-:Y:S02]  /*8db0*/  ISETP.GT.U32.AND P0, PT, R200, R5, PT ;  /* 0x00000005c800720c */ /* 0x000fe40003f04070 */
[----:B------:R-:W4:Y:S01]  /*8dc0*/  LDL R200, [R1+0x3b4] ;  /* 0x0003b40001c87983 */ /* 0x000f220000100800 */
[----:B------:R-:W-:Y:S01]  /*8dd0*/  FMUL R205, R160, UR20 ;  /* 0x00000014a0cd7c20 */ /* 0x000fe20008400000 */
[C---:B------:R-:W-:Y:S02]  /*8de0*/  ISETP.GT.U32.AND.EX P1, PT, R201.reuse, RZ, PT, P1 ;  /* 0x000000ffc900720c */ /* 0x040fe40003f24110 */
[----:B------:R-:W-:Y:S01]  /*8df0*/  ISETP.GT.U32.AND.EX P3, PT, R201, RZ, PT, P3 ;  /* 0x000000ffc900720c */ /* 0x000fe20003f64130 */
[----:B------:R-:W-:Y:S01]  /*8e00*/  FMUL R207, R162, UR20 ;  /* 0x00000014a2cf7c20 */ /* 0x000fe20008400000 */
[----:B------:R-:W-:Y:S01]  /*8e10*/  FSEL R205, R205, -INF , !P1 ;  /* 0xff800000cdcd7808 */ /* 0x000fe20004800000 */
[----:B------:R-:W-:Y:S01]  /*8e20*/  FMUL R213, R161, UR20 ;  /* 0x00000014a1d57c20 */ /* 0x000fe20008400000 */
[----:B------:R-:W-:Y:S01]  /*8e30*/  FMUL R211, R163, UR20 ;  /* 0x00000014a3d37c20 */ /* 0x000fe20008400000 */
[----:B------:R-:W-:Y:S01]  /*8e40*/  FMUL R164, R164, UR20 ;  /* 0x00000014a4a47c20 */ /* 0x000fe20008400000 */
[----:B------:R-:W-:Y:S01]  /*8e50*/  FSEL R207, R207, -INF , !P3 ;  /* 0xff800000cfcf7808 */ /* 0x000fe20005800000 */
[----:B------:R1:W5:Y:S01]  /*8e60*/  LDG.E.U8 R198, desc[UR50][R198.64] ;  /* 0x00000032c6c67981 */ /* 0x000362000c1e1100 */
[----:B------:R-:W-:Y:S01]  /*8e70*/  IADD3 R160, P3, R13, 0x18, RZ ;  /* 0x000000180da07810 */ /* 0x000fe20007f7e0ff */
[----:B------:R-:W-:-:S03]  /*8e80*/  IMAD.X R162, RZ, RZ, R236, P4 ;  /* 0x000000ffffa27224 */ /* 0x000fc600020e06ec */
[----:B------:R-:W-:Y:S02]  /*8e90*/  ISETP.GT.U32.AND P4, PT, R160, R221, PT ;  /* 0x000000dda000720c */ /* 0x000fe40003f84070 */
[----:B------:R-:W5:Y:S01]  /*8ea0*/  LDL R221, [R1+0x3c8] ;  /* 0x0003c80001dd7983 */ /* 0x000f620000100800 */
[----:B----4-:R-:W-:-:S04]  /*8eb0*/  IADD3 R200, P1, R200, UR6, RZ ;  /* 0x00000006c8c87c10 */ /* 0x010fc8000ff3e0ff */
[----:B---3--:R-:W-:Y:S02]  /*8ec0*/  IADD3.X R201, R203, UR10, RZ, P1, !PT ;  /* 0x0000000acbc97c10 */ /* 0x008fe40008ffe4ff */
[----:B0-----:R-:W-:Y:S02]  /*8ed0*/  IADD3 R202, P1, R202, UR6, RZ ;  /* 0x00000006caca7c10 */ /* 0x001fe4000ff3e0ff */
[----:B------:R-:W-:Y:S01]  /*8ee0*/  ISETP.GT.U32.AND.EX P0, PT, R162, RZ, PT, P0 ;  /* 0x000000ffa200720c */ /* 0x000fe20003f04100 */
[----:B------:R-:W3:Y:S01]  /*8ef0*/  LDG.E.U8 R200, desc[UR50][R200.64] ;  /* 0x00000032c8c87981 */ /* 0x000ee2000c1e1100 */
[----:B------:R-:W-:-:S03]  /*8f00*/  IADD3.X R203, R209, UR10, RZ, P1, !PT ;  /* 0x0000000ad1cb7c10 */ /* 0x000fc60008ffe4ff */
[----:B------:R0:W4:Y:S01]  /*8f10*/  LDG.E.U8 R209, desc[UR50][R196.64] ;  /* 0x00000032c4d17981 */ /* 0x000122000c1e1100 */
[----:B------:R-:W-:Y:S02]  /*8f20*/  ISETP.GT.U32.AND P1, PT, R160, R5, PT ;  /* 0x00000005a000720c */ /* 0x000fe40003f24070 */
[----:B------:R-:W-:Y:S01]  /*8f30*/  FSEL R213, R213, -INF , !P0 ;  /* 0xff800000d5d57808 */ /* 0x000fe20004000000 */
[----:B------:R-:W-:Y:S01]  /*8f40*/  FMUL R156, R156, UR20 ;  /* 0x000000149c9c7c20 */ /* 0x000fe20008400000 */
[----:B------:R-:W-:Y:S01]  /*8f50*/  ISETP.GT.U32.AND.EX P2, PT, R162, RZ, PT, P2 ;  /* 0x000000ffa200720c */ /* 0x000fe20003f44120 */
[----:B------:R-:W-:Y:S01]  /*8f60*/  FMUL R169, R169, UR20 ;  /* 0x00000014a9a97c20 */ /* 0x000fe20008400000 */
[----:B-1----:R-:W-:Y:S01]  /*8f70*/  LOP3.LUT R199, R13, 0x21, RZ, 0xfc, !PT ;  /* 0x000000210dc77812 */ /* 0x002fe200078efcff */
[----:B------:R-:W-:Y:S01]  /*8f80*/  FMUL R171, R171, UR20 ;  /* 0x00000014abab7c20 */ /* 0x000fe20008400000 */
[----:B------:R-:W-:Y:S01]  /*8f90*/  FMUL R174, R174, UR20 ;  /* 0x00000014aeae7c20 */ /* 0x000fe20008400000 */
[----:B------:R-:W2:Y:S01]  /*8fa0*/  LDL R197, [R1+0x3c4] ;  /* 0x0003c40001c57983 */ /* 0x000ea20000100800 */
[----:B------:R-:W-:-:S02]  /*8fb0*/  FSEL R211, R211, -INF , !P2 ;  /* 0xff800000d3d37808 */ /* 0x000fc40005000000 */
[----:B0-----:R-:W-:Y:S01]  /*8fc0*/  IADD3 R196, P2, R13, 0x19, RZ ;  /* 0x000000190dc47810 */ /* 0x001fe20007f5e0ff */
[----:B------:R-:W-:Y:S01]  /*8fd0*/  FMUL R175, R175, UR20 ;  /* 0x00000014afaf7c20 */ /* 0x000fe20008400000 */
[----:B------:R-:W-:Y:S01]  /*8fe0*/  FMUL R178, R178, UR20 ;  /* 0x00000014b2b27c20 */ /* 0x000fe20008400000 */
[----:B------:R-:W-:Y:S01]  /*8ff0*/  FMUL R182, R182, UR20 ;  /* 0x00000014b6b67c20 */ /* 0x000fe20008400000 */
[----:B------:R-:W3:Y:S01]  /*9000*/  LDG.E.U8 R202, desc[UR50][R202.64] ;  /* 0x00000032caca7981 */ /* 0x000ee2000c1e1100 */
[----:B--2---:R-:W-:-:S04]  /*9010*/  IADD3 R160, P0, R197, UR6, RZ ;  /* 0x00000006c5a07c10 */ /* 0x004fc8000ff1e0ff */
[----:B------:R-:W-:Y:S02]  /*9020*/  IADD3.X R161, R215, UR10, RZ, P0, !PT ;  /* 0x0000000ad7a17c10 */ /* 0x000fe400087fe4ff */
[----:B-----5:R-:W-:Y:S01]  /*9030*/  IADD3 R162, P0, R217, UR6, RZ ;  /* 0x00000006d9a27c10 */ /* 0x020fe2000ff1e0ff */
[----:B------:R-:W2:Y:S01]  /*9040*/  LDL R215, [R1+0x3d0] ;  /* 0x0003d00001d77983 */ /* 0x000ea20000100800 */
[----:B------:R-:W-:Y:S01]  /*9050*/  LOP3.LUT R217, R5, 0x8, RZ, 0xfc, !PT ;  /* 0x0000000805d97812 */ /* 0x000fe200078efcff */
[--C-:B------:R-:W-:Y:S01]  /*9060*/  IMAD.X R197, RZ, RZ, R236.reuse, P3 ;  /* 0x000000ffffc57224 */ /* 0x100fe200018e06ec */
[----:B------:R-:W-:Y:S02]  /*9070*/  IADD3.X R163, R221, UR10, RZ, P0, !PT ;  /* 0x0000000adda37c10 */ /* 0x000fe400087fe4ff */
[----:B------:R-:W5:Y:S01]  /*9080*/  LDL.LU R221, [R1+0x3f4] ;  /* 0x0003f40001dd7983 */ /* 0x000f620000300800 */
[C---:B------:R-:W-:Y:S02]  /*9090*/  ISETP.GT.U32.AND P0, PT, R196.reuse, R5, PT ;  /* 0x00000005c400720c */ /* 0x040fe40003f04070 */
[----:B------:R-:W-:Y:S01]  /*90a0*/  ISETP.GT.U32.AND P3, PT, R196, R217, PT ;  /* 0x000000d9c400720c */ /* 0x000fe20003f64070 */
[----:B------:R-:W-:Y:S01]  /*90b0*/  IMAD.X R201, RZ, RZ, R236, P2 ;  /* 0x000000ffffc97224 */ /* 0x000fe200010e06ec */
[----:B------:R-:W4:Y:S01]  /*90c0*/  LDL R196, [R1+0x3d4] ;  /* 0x0003d40001c47983 */ /* 0x000f220000100800 */
[----:B------:R-:W-:-:S03]  /*90d0*/  ISETP.GT.U32.AND.EX P1, PT, R197, RZ, PT, P1 ;  /* 0x000000ffc500720c */ /* 0x000fc60003f24110 */
[C---:B------:R-:W-:Y:S01]  /*90e0*/  ISETP.GT.U32.AND.EX P0, PT, R201.reuse, RZ, PT, P0 ;  /* 0x000000ffc900720c */ /* 0x040fe20003f04100 */
[----:B------:R-:W5:Y:S01]  /*90f0*/  LDG.E.U8 R162, desc[UR50][R162.64] ;  /* 0x00000032a2a27981 */ /* 0x000f62000c1e1100 */
[----:B------:R-:W-:Y:S02]  /*9100*/  FSEL R164, R164, -INF , !P1 ;  /* 0xff800000a4a47808 */ /* 0x000fe40004800000 */
[----:B------:R-:W-:Y:S02]  /*9110*/  ISETP.GT.U32.AND.EX P3, PT, R201, RZ, PT, P3 ;  /* 0x000000ffc900720c */ /* 0x000fe40003f64130 */
[----:B------:R-:W3:Y:S01]  /*9120*/  LDL R201, [R1+0x3dc] ;  /* 0x0003dc0001c97983 */ /* 0x000ee20000100800 */
[----:B------:R-:W-:Y:S02]  /*9130*/  ISETP.GT.U32.AND.EX P4, PT, R197, RZ, PT, P4 ;  /* 0x000000ffc500720c */ /* 0x000fe40003f84140 */
[----:B----4-:R-:W-:-:S04]  /*9140*/  IADD3 R196, P1, R196, UR6, RZ ;  /* 0x00000006c4c47c10 */ /* 0x010fc8000ff3e0ff */
[----:B--2---:R-:W-:Y:S02]  /*9150*/  IADD3.X R197, R215, UR10, RZ, P1, !PT ;  /* 0x0000000ad7c57c10 */ /* 0x004fe40008ffe4ff */
[----:B------:R-:W2:Y:S01]  /*9160*/  LDL R215, [R1+0x3d8] ;  /* 0x0003d80001d77983 */ /* 0x000ea20000100800 */
[C---:B------:R-:W-:Y:S02]  /*9170*/  ISETP.GT.U32.AND P2, PT, R199.reuse, R217, PT ;  /* 0x000000d9c700720c */ /* 0x040fe40003f44070 */
[----:B------:R-:W-:Y:S01]  /*9180*/  ISETP.GT.U32.AND P1, PT, R199, R5, PT ;  /* 0x00000005c700720c */ /* 0x000fe20003f24070 */
[----:B------:R-:W4:Y:S04]  /*9190*/  LDG.E.U8 R196, desc[UR50][R196.64] ;  /* 0x00000032c4c47981 */ /* 0x000f28000c1e1100 */
[----:B------:R0:W5:Y:S02]  /*91a0*/  LDG.E.U8 R199, desc[UR50][R160.64] ;  /* 0x00000032a0c77981 */ /* 0x000164000c1e1100 */
[----:B0-----:R-:W-:Y:S01]  /*91b0*/  FMUL R161, R166, UR20 ;  /* 0x00000014a6a17c20 */ /* 0x001fe20008400000 */
[----:B------:R-:W-:Y:S01]  /*91c0*/  FMUL R160, R165, UR20 ;  /* 0x00000014a5a07c20 */ /* 0x000fe20008400000 */
[----:B------:R-:W-:-:S03]  /*91d0*/  FMUL R166, R167, UR20 ;  /* 0x00000014a7a67c20 */ /* 0x000fc60008400000 */
[----:B------:R-:W-:Y:S02]  /*91e0*/  FSEL R165, R161, -INF , !P4 ;  /* 0xff800000a1a57808 */ /* 0x000fe40006000000 */
[----:B------:R-:W-:Y:S02]  /*91f0*/  IADD3 R161, P4, R13, 0x8, RZ ;  /* 0x000000080da17810 */ /* 0x000fe40007f9e0ff */
[----:B------:R-:W-:Y:S02]  /*9200*/  FSEL R167, R160, -INF , !P0 ;  /* 0xff800000a0a77808 */ /* 0x000fe40004000000 */
[----:B------:R-:W-:Y:S02]  /*9210*/  FSEL R166, R166, -INF , !P3 ;  /* 0xff800000a6a67808 */ /* 0x000fe40005800000 */
[----:B---3--:R-:W-:Y:S01]  /*9220*/  IADD3 R160, P3, R201, UR6, RZ ;  /* 0x00000006c9a07c10 */ /* 0x008fe2000ff7e0ff */
[----:B------:R-:W-:Y:S01]  /*9230*/  IMAD.X R201, RZ, RZ, R236, P4 ;  /* 0x000000ffffc97224 */ /* 0x000fe200020e06ec */
[----:B------:R-:W-:-:S02]  /*9240*/  ISETP.GT.U32.AND P0, PT, R161, R5, PT ;  /* 0x00000005a100720c */ /* 0x000fc40003f04070 */
[----:B------:R-:W-:Y:S02]  /*9250*/  LOP3.LUT R197, R13, 0x28, RZ, 0xfc, !PT ;  /* 0x000000280dc57812 */ /* 0x000fe400078efcff */
[----:B------:R-:W-:Y:S02]  /*9260*/  ISETP.GT.U32.AND.EX P0, PT, R201, RZ, PT, P0 ;  /* 0x000000ffc900720c */ /* 0x000fe40003f04100 */
[----:B------:R-:W-:Y:S02]  /*9270*/  ISETP.GT.U32.AND P4, PT, R197, R217, PT ;  /* 0x000000d9c500720c */ /* 0x000fe40003f84070 */
[----:B------:R-:W-:Y:S01]  /*9280*/  ISETP.GT.U32.AND.EX P1, PT, R236, RZ, PT, P1 ;  /* 0x000000ffec00720c */ /* 0x000fe20003f24110 */
[----:B------:R-:W-:Y:S01]  /*9290*/  FMUL R201, R172, UR20 ;  /* 0x00000014acc97c20 */ /* 0x000fe20008400000 */
[----:B------:R-:W-:Y:S02]  /*92a0*/  FSEL R156, R156, -INF , !P0 ;  /* 0xff8000009c9c7808 */ /* 0x000fe40004000000 */
[----:B------:R-:W-:-:S02]  /*92b0*/  FSEL R169, R169, -INF , !P1 ;  /* 0xff800000a9a97808 */ /* 0x000fc40004800000 */
[C---:B------:R-:W-:Y:S02]  /*92c0*/  ISETP.GT.U32.AND.EX P2, PT, R236.reuse, RZ, PT, P2 ;  /* 0x000000ffec00720c */ /* 0x040fe40003f44120 */
[----:B------:R-:W-:Y:S02]  /*92d0*/  ISETP.GT.U32.AND.EX P4, PT, R236, RZ, PT, P4 ;  /* 0x000000ffec00720c */ /* 0x000fe40003f84140 */
[----:B------:R-:W-:Y:S02]  /*92e0*/  FSEL R172, R171, -INF , !P2 ;  /* 0xff800000abac7808 */ /* 0x000fe40005000000 */
[----:B------:R-:W-:Y:S01]  /*92f0*/  FSEL R174, R174, -INF , !P4 ;  /* 0xff800000aeae7808 */ /* 0x000fe20006000000 */
[----:B------:R-:W-:Y:S01]  /*9300*/  FMUL R154, R154, UR20 ;  /* 0x000000149a9a7c20 */ /* 0x000fe20008400000 */
[----:B------:R-:W-:Y:S01]  /*9310*/  FMUL R170, R170, UR20 ;  /* 0x00000014aaaa7c20 */ /* 0x000fe20008400000 */
[----:B------:R-:W-:Y:S01]  /*9320*/  FMUL R153, R153, UR20 ;  /* 0x0000001499997c20 */ /* 0x000fe20008400000 */
[----:B------:R-:W-:Y:S01]  /*9330*/  FMUL R176, R176, UR20 ;  /* 0x00000014b0b07c20 */ /* 0x000fe20008400000 */
[----:B------:R-:W-:Y:S01]  /*9340*/  FMUL R177, R177, UR20 ;  /* 0x00000014b1b17c20 */ /* 0x000fe20008400000 */
[----:B--2---:R-:W-:-:S02]  /*9350*/  IADD3.X R161, R215, UR10, RZ, P3, !PT ;  /* 0x0000000ad7a17c10 */ /* 0x004fc40009ffe4ff */
[----:B------:R-:W-:Y:S02]  /*9360*/  ISETP.GT.U32.AND P3, PT, R197, R5, PT ;  /* 0x00000005c500720c */ /* 0x000fe40003f64070 */
[----:B------:R-:W-:Y:S01]  /*9370*/  LOP3.LUT R197, R13, 0x29, RZ, 0xfc, !PT ;  /* 0x000000290dc57812 */ /* 0x000fe200078efcff */
[----:B------:R0:W2:Y:S01]  /*9380*/  LDG.E.U8 R160, desc[UR50][R160.64] ;  /* 0x00000032a0a07981 */ /* 0x0000a2000c1e1100 */
[----:B------:R-:W-:Y:S02]  /*9390*/  ISETP.GT.U32.AND.EX P3, PT, R236, RZ, PT, P3 ;  /* 0x000000ffec00720c */ /* 0x000fe40003f64130 */
[C---:B------:R-:W-:Y:S01]  /*93a0*/  ISETP.GT.U32.AND P0, PT, R197.reuse, R217, PT ;  /* 0x000000d9c500720c */ /* 0x040fe20003f04070 */
[----:B------:R-:W-:Y:S01]  /*93b0*/  FMUL R215, R158, UR20 ;  /* 0x000000149ed77c20 */ /* 0x000fe20008400000 */
[----:B------:R-:W-:Y:S01]  /*93c0*/  ISETP.GT.U32.AND P1, PT, R197, R5, PT ;  /* 0x00000005c500720c */ /* 0x000fe20003f24070 */
[----:B------:R-:W-:Y:S01]  /*93d0*/  BAR.SYNC.DEFER_BLOCKING 0x0 ;  /* 0x0000000000007b1d */ /* 0x000fe20000010000 */
[----:B------:R-:W-:-:S02]  /*93e0*/  LOP3.LUT R197, R13, 0x30, RZ, 0xfc, !PT ;  /* 0x000000300dc57812 */ /* 0x000fc400078efcff */
[----:B------:R-:W-:Y:S02]  /*93f0*/  FSEL R171, R201, -INF , !P3 ;  /* 0xff800000c9ab7808 */ /* 0x000fe40005800000 */
[C---:B------:R-:W-:Y:S02]  /*9400*/  ISETP.GT.U32.AND P2, PT, R197.reuse, R217, PT ;  /* 0x000000d9c500720c */ /* 0x040fe40003f44070 */
[----:B------:R-:W-:Y:S02]  /*9410*/  ISETP.GT.U32.AND P3, PT, R197, R5, PT ;  /* 0x00000005c500720c */ /* 0x000fe40003f64070 */
[----:B------:R-:W-:Y:S02]  /*9420*/  LOP3.LUT R197, R13, 0x31, RZ, 0xfc, !PT ;  /* 0x000000310dc57812 */ /* 0x000fe400078efcff */
[----:B------:R-:W-:Y:S02]  /*9430*/  ISETP.GT.U32.AND.EX P0, PT, R236, RZ, PT, P0 ;  /* 0x000000ffec00720c */ /* 0x000fe40003f04100 */
[----:B------:R-:W-:-:S02]  /*9440*/  ISETP.GT.U32.AND P4, PT, R197, R217, PT ;  /* 0x000000d9c500720c */ /* 0x000fc40003f84070 */
[C---:B------:R-:W-:Y:S02]  /*9450*/  ISETP.GT.U32.AND.EX P2, PT, R236.reuse, RZ, PT, P2 ;  /* 0x000000ffec00720c */ /* 0x040fe40003f44120 */
[----:B------:R-:W-:Y:S02]  /*9460*/  FSEL R175, R175, -INF , !P0 ;  /* 0xff800000afaf7808 */ /* 0x000fe40004000000 */
[----:B------:R-:W-:Y:S01]  /*9470*/  ISETP.GT.U32.AND P0, PT, R197, R5, PT ;  /* 0x00000005c500720c */ /* 0x000fe20003f04070 */
[----:B------:R-:W-:Y:S01]  /*9480*/  FMUL R197, R179, UR20 ;  /* 0x00000014b3c57c20 */ /* 0x000fe20008400000 */
[----:B------:R-:W-:Y:S02]  /*9490*/  ISETP.GT.U32.AND.EX P4, PT, R236, RZ, PT, P4 ;  /* 0x000000ffec00720c */ /* 0x000fe40003f84140 */
[----:B------:R-:W-:Y:S02]  /*94a0*/  FSEL R179, R178, -INF , !P2 ;  /* 0xff800000b2b37808 */ /* 0x000fe40005000000 */
[----:B------:R-:W-:-:S02]  /*94b0*/  LOP3.LUT R178, R13, 0x38, RZ, 0xfc, !PT ;  /* 0x000000380db27812 */ /* 0x000fc400078efcff */
[----:B------:R-:W-:Y:S02]  /*94c0*/  FSEL R197, R197, -INF , !P4 ;  /* 0xff800000c5c57808 */ /* 0x000fe40006000000 */
[----:B------:R-:W-:Y:S02]  /*94d0*/  ISETP.GT.U32.AND P4, PT, R178, R217, PT ;  /* 0x000000d9b200720c */ /* 0x000fe40003f84070 */
[----:B------:R-:W-:Y:S02]  /*94e0*/  ISETP.GT.U32.AND P2, PT, R13, R5, PT ;  /* 0x000000050d00720c */ /* 0x000fe40003f44070 */
[----:B------:R-:W-:Y:S01]  /*94f0*/  ISETP.GT.U32.AND.EX P4, PT, R236, RZ, PT, P4 ;  /* 0x000000ffec00720c */ /* 0x000fe20003f84140 */
[----:B------:R-:W-:Y:S01]  /*9500*/  FMUL R201, R152, UR20 ;  /* 0x0000001498c97c20 */ /* 0x000fe20008400000 */
[----:B------:R-:W-:Y:S02]  /*9510*/  ISETP.GT.U32.AND.EX P2, PT, R236, RZ, PT, P2 ;  /* 0x000000ffec00720c */ /* 0x000fe40003f44120 */
[----:B------:R-:W-:-:S02]  /*9520*/  FSEL R152, R182, -INF , !P4 ;  /* 0xff800000b6987808 */ /* 0x000fc40006000000 */
[-C--:B------:R-:W-:Y:S02]  /*9530*/  ISETP.GT.U32.AND P4, PT, R13, R217.reuse, PT ;  /* 0x000000d90d00720c */ /* 0x080fe40003f84070 */
[----:B------:R-:W-:Y:S01]  /*9540*/  FSEL R158, R201, -INF , !P2 ;  /* 0xff800000c99e7808 */ /* 0x000fe20005000000 */
[----:B------:R-:W-:Y:S01]  /*9550*/  FMUL R201, R155, UR20 ;  /* 0x000000149bc97c20 */ /* 0x000fe20008400000 */
[----:B------:R-:W-:Y:S02]  /*9560*/  ISETP.GT.U32.AND.EX P4, PT, R236, RZ, PT, P4 ;  /* 0x000000ffec00720c */ /* 0x000fe40003f84140 */
[----:B------:R-:W-:Y:S02]  /*9570*/  LOP3.LUT R155, R13, 0x39, RZ, 0xfc, !PT ;  /* 0x000000390d9b7812 */ /* 0x000fe400078efcff */
[----:B------:R-:W-:Y:S02]  /*9580*/  FSEL R182, R215, -INF , !P2 ;  /* 0xff800000d7b67808 */ /* 0x000fe40005000000 */
[----:B------:R-:W-:-:S02]  /*9590*/  ISETP.GE.U32.AND P2, PT, R13, R217, PT ;  /* 0x000000d90d00720c */ /* 0x000fc40003f46070 */
[----:B------:R-:W-:Y:S02]  /*95a0*/  FSEL R154, R154, -INF , !P4 ;  /* 0xff8000009a9a7808 */ /* 0x000fe40006000000 */
[----:B------:R-:W-:Y:S01]  /*95b0*/  ISETP.GT.U32.AND P4, PT, R155, R217, PT ;  /* 0x000000d99b00720c */ /* 0x000fe20003f84070 */
[----:B------:R-:W-:Y:S01]  /*95c0*/  FMUL R215, R183, UR20 ;  /* 0x00000014b7d77c20 */ /* 0x000fe20008400000 */
[C---:B------:R-:W-:Y:S02]  /*95d0*/  ISETP.GE.U32.AND.EX P2, PT, R236.reuse, RZ, PT, P2 ;  /* 0x000000ffec00720c */ /* 0x040fe40003f46120 */
[----:B------:R-:W-:Y:S02]  /*95e0*/  ISETP.GT.U32.AND.EX P4, PT, R236, RZ, PT, P4 ;  /* 0x000000ffec00720c */ /* 0x000fe40003f84140 */
[----:B------:R-:W-:Y:S02]  /*95f0*/  LOP3.LUT R183, R13, 0x20, RZ, 0xfc, !PT ;  /* 0x000000200db77812 */ /* 0x000fe400078efcff */
[----:B------:R-:W-:-:S02]  /*9600*/  FSEL R201, R201, -INF , !P2 ;  /* 0xff800000c9c97808 */ /* 0x000fc40005000000 */
[----:B------:R-:W-:Y:S02]  /*9610*/  ISETP.GE.U32.AND P2, PT, R13, R5, PT ;  /* 0x000000050d00720c */ /* 0x000fe40003f46070 */
[----:B------:R-:W-:Y:S02]  /*9620*/  FSEL R13, R215, -INF , !P4 ;  /* 0xff800000d70d7808 */ /* 0x000fe40006000000 */
[----:B------:R-:W-:-:S04]  /*9630*/  ISETP.GT.U32.AND P4, PT, R183, R217, PT ;  /* 0x000000d9b700720c */ /* 0x000fc80003f84070 */
[----:B------:R-:W-:-:S04]  /*9640*/  ISETP.GT.U32.AND.EX P4, PT, R236, RZ, PT, P4 ;  /* 0x000000ffec00720c */ /* 0x000fc80003f84140 */
[----:B------:R-:W-:Y:S02]  /*9650*/  FSEL R170, R170, -INF , !P4 ;  /* 0xff800000aaaa7808 */ /* 0x000fe40006000000 */
[----:B------:R-:W-:Y:S02]  /*9660*/  ISETP.GT.U32.AND P4, PT, R178, R5, PT ;  /* 0x00000005b200720c */ /* 0x000fe40003f84070 */
[----:B------:R-:W-:-:S04]  /*9670*/  FMNMX R178, R154, R201, !PT ;  /* 0x000000c99ab27209 */ /* 0x000fc80007800000 */
        /* <DEDUP_REMOVED lines=12> */
[----:B------:R-:W-:Y:S02]  /*9740*/  FMNMX R178, R152, R178, !PT ;  /* 0x000000b298b27209 */ /* 0x000fe40007800000 */
[C---:B------:R-:W-:Y:S02]  /*9750*/  ISETP.GE.U32.AND.EX P2, PT, R236.reuse, RZ, PT, P2 ;  /* 0x000000ffec00720c */ /* 0x040fe40003f46120 */
[----:B------:R-:W-:Y:S02]  /*9760*/  FMNMX R178, R13, R178, !PT ;  /* 0x000000b20db27209 */ /* 0x000fe40007800000 */
[----:B------:R-:W-:Y:S02]  /*9770*/  FSEL R153, R153, -INF , !P2 ;  /* 0xff80000099997808 */ /* 0x000fe40005000000 */
[----:B------:R-:W-:Y:S02]  /*9780*/  ISETP.GT.U32.AND P2, PT, R183, R5, PT ;  /* 0x00000005b700720c */ /* 0x000fe40003f44070 */
[----:B------:R-:W1:Y:S02]  /*9790*/  SHFL.BFLY PT, R183, R178, 0x2, 0x1f ;  /* 0x0c401f00b2b77f89 */ /* 0x000e6400000e0000 */
[----:B------:R-:W-:-:S02]  /*97a0*/  ISETP.GT.U32.AND.EX P2, PT, R236, RZ, PT, P2 ;  /* 0x000000ffec00720c */ /* 0x000fc40003f44120 */
[----:B-1----:R-:W-:Y:S01]  /*97b0*/  FMNMX R178, R178, R183, !PT ;  /* 0x000000b7b2b27209 */ /* 0x002fe20007800000 */
[----:B------:R-:W-:-:S05]  /*97c0*/  FMUL R183, R168, UR20 ;  /* 0x00000014a8b77c20 */ /* 0x000fca0008400000 */
[----:B------:R-:W-:Y:S02]  /*97d0*/  FSEL R183, R183, -INF , !P2 ;  /* 0xff800000b7b77808 */ /* 0x000fe40005000000 */
[----:B------:R-:W-:Y:S02]  /*97e0*/  ISETP.GT.U32.AND P2, PT, R155, R5, PT ;  /* 0x000000059b00720c */ /* 0x000fe40003f44070 */
[----:B------:R-:W-:Y:S01]  /*97f0*/  FMNMX R155, R158, R153, !PT ;  /* 0x000000999e9b7209 */ /* 0x000fe20007800000 */
[----:B------:R-:W1:Y:S03]  /*9800*/  SHFL.BFLY PT, R168, R178, 0x1, 0x1f ;  /* 0x0c201f00b2a87f89 */ /* 0x000e6600000e0000 */
[----:B------:R-:W-:-:S04]  /*9810*/  FMNMX R155, R156, R155, !PT ;  /* 0x0000009b9c9b7209 */ /* 0x000fc80007800000 */
[----:B------:R-:W-:-:S04]  /*9820*/  FMNMX R155, R159, R155, !PT ;  /* 0x0000009b9f9b7209 */ /* 0x000fc80007800000 */
[----:B------:R-:W-:-:S04]  /*9830*/  FMNMX R155, R205, R155, !PT ;  /* 0x0000009bcd9b7209 */ /* 0x000fc80007800000 */
[----:B------:R-:W-:-:S04]  /*9840*/  FMNMX R155, R213, R155, !PT ;  /* 0x0000009bd59b7209 */ /* 0x000fc80007800000 */
[----:B------:R-:W-:-:S04]  /*9850*/  FMNMX R155, R164, R155, !PT ;  /* 0x0000009ba49b7209 */ /* 0x000fc80007800000 */
[----:B0-----:R-:W-:Y:S02]  /*9860*/  FMNMX R161, R167, R155, !PT ;  /* 0x0000009ba7a17209 */ /* 0x001fe40007800000 */
[----:B-1----:R-:W-:Y:S02]  /*9870*/  FMNMX R168, R178, R168, !PT ;  /* 0x000000a8b2a87209 */ /* 0x002fe40007800000 */
[----:B------:R-:W-:Y:S01]  /*9880*/  FMNMX R161, R183, R161, !PT ;  /* 0x000000a1b7a17209 */ /* 0x000fe20007800000 */
[----:B------:R-:W-:Y:S01]  /*9890*/  FMUL R178, R173, UR20 ;  /* 0x00000014adb27c20 */ /* 0x000fe20008400000 */
[C---:B------:R-:W-:Y:S02]  /*98a0*/  ISETP.GT.U32.AND.EX P1, PT, R236.reuse, RZ, PT, P1 ;  /* 0x000000ffec00720c */ /* 0x040fe40003f24110 */
[----:B------:R-:W-:Y:S02]  /*98b0*/  FMNMX R163, R169, R161, !PT ;  /* 0x000000a1a9a37209 */ /* 0x000fe40007800000 */
[----:B------:R-:W-:-:S02]  /*98c0*/  ISETP.GT.U32.AND.EX P3, PT, R236, RZ, PT, P3 ;  /* 0x000000ffec00720c */ /* 0x000fc40003f64130 */
[----:B------:R-:W-:Y:S02]  /*98d0*/  FSEL R178, R178, -INF , !P1 ;  /* 0xff800000b2b27808 */ /* 0x000fe40004800000 */
[----:B------:R-:W-:Y:S01]  /*98e0*/  FMNMX R163, R171, R163, !PT ;  /* 0x000000a3aba37209 */ /* 0x000fe20007800000 */
[----:B------:R-:W-:Y:S01]  /*98f0*/  FMUL R161, R180, UR20 ;  /* 0x00000014b4a17c20 */ /* 0x000fe20008400000 */
[----:B------:R-:W-:Y:S02]  /*9900*/  FMNMX R155, R168, R20, !PT ;  /* 0x00000014a89b7209 */ /* 0x000fe40007800000 */
[----:B------:R-:W-:Y:S02]  /*9910*/  ISETP.GT.U32.AND.EX P0, PT, R236, RZ, PT, P0 ;  /* 0x000000ffec00720c */ /* 0x000fe40003f04100 */
[----:B------:R-:W-:Y:S02]  /*9920*/  FSEL R180, R176, -INF , !P3 ;  /* 0xff800000b0b47808 */ /* 0x000fe40005800000 */
[----:B------:R-:W-:Y:S01]  /*9930*/  FMNMX R168, R178, R163, !PT ;  /* 0x000000a3b2a87209 */ /* 0x000fe20007800000 */
[----:B------:R-:W-:Y:S01]  /*9940*/  FADD R201, R201, -R155 ;  /* 0x8000009bc9c97221 */ /* 0x000fe20000000000 */
[----:B------:R-:W-:Y:S01]  /*9950*/  FMUL R163, R181, UR20 ;  /* 0x00000014b5a37c20 */ /* 0x000fe20008400000 */
[----:B------:R-:W-:-:S02]  /*9960*/  ISETP.GT.U32.AND.EX P4, PT, R236, RZ, PT, P4 ;  /* 0x000000ffec00720c */ /* 0x000fc40003f84140 */
[----:B------:R-:W-:Y:S02]  /*9970*/  FSEL R181, R177, -INF , !P0 ;  /* 0xff800000b1b57808 */ /* 0x000fe40004000000 */
[----:B------:R-:W-:Y:S01]  /*9980*/  FMNMX R168, R180, R168, !PT ;  /* 0x000000a8b4a87209 */ /* 0x000fe20007800000 */
[----:B------:R-:W-:Y:S01]  /*9990*/  FMUL R173, R201, 1.4426950216293334961 ;  /* 0x3fb8aa3bc9ad7820 */ /* 0x000fe20000400000 */
[----:B------:R-:W-:Y:S02]  /*99a0*/  ISETP.GT.U32.AND.EX P2, PT, R236, RZ, PT, P2 ;  /* 0x000000ffec00720c */ /* 0x000fe40003f44120 */
[----:B------:R-:W-:Y:S02]  /*99b0*/  FSEL R201, R161, -INF , !P4 ;  /* 0xff800000a1c97808 */ /* 0x000fe40006000000 */
[----:B------:R-:W-:Y:S01]  /*99c0*/  FMNMX R168, R181, R168, !PT ;  /* 0x000000a8b5a87209 */ /* 0x000fe20007800000 */
[----:B------:R-:W-:Y:S01]  /*99d0*/  FADD R176, R182, -R155 ;  /* 0x8000009bb6b07221 */ /* 0x000fe20000000000 */
[----:B------:R-:W-:-:S02]  /*99e0*/  FSEL R182, R163, -INF , !P2 ;  /* 0xff800000a3b67808 */ /* 0x000fc40005000000 */
[----:B------:R-:W-:Y:S01]  /*99f0*/  FMNMX R168, R201, R168, !PT ;  /* 0x000000a8c9a87209 */ /* 0x000fe20007800000 */
[----:B------:R0:W-:Y:S03]  /*9a00*/  MUFU.EX2 R161, R173 ;  /* 0x000000ad00a17308 */ /* 0x0001e60000000800 */
[----:B------:R-:W-:Y:S01]  /*9a10*/  FMNMX R203, R182, R168, !PT ;  /* 0x000000a8b6cb7209 */ /* 0x000fe20007800000 */
[----:B0-----:R-:W-:-:S04]  /*9a20*/  FADD R173, R207, -R155 ;  /* 0x8000009bcfad7221 */ /* 0x001fc80000000000 */
[----:B------:R-:W0:Y:S01]  /*9a30*/  SHFL.BFLY PT, R207, R203, 0x2, 0x1f ;  /* 0x0c401f00cbcf7f89 */ /* 0x000e2200000e0000 */
[----:B------:R-:W-:-:S04]  /*9a40*/  FADD R165, R165, -R155 ;  /* 0x8000009ba5a57221 */ /* 0x000fc80000000000 */
[----:B------:R-:W-:Y:S01]  /*9a50*/  FMUL R165, R165, 1.4426950216293334961 ;  /* 0x3fb8aa3ba5a57820 */ /* 0x000fe20000400000 */
[----:B------:R-:W-:-:S03]  /*9a60*/  FADD R166, R166, -R155 ;  /* 0x8000009ba6a67221 */ /* 0x000fc60000000000 */
[----:B------:R1:W-:Y:S01]  /*9a70*/  MUFU.EX2 R177, R165 ;  /* 0x000000a500b17308 */ /* 0x0003e20000000800 */
[----:B------:R-:W-:Y:S01]  /*9a80*/  FMUL R166, R166, 1.4426950216293334961 ;  /* 0x3fb8aa3ba6a67820 */ /* 0x000fe20000400000 */
[----:B-1----:R-:W-:-:S04]  /*9a90*/  FADD R165, R170, -R155 ;  /* 0x8000009baaa57221 */ /* 0x002fc80000000000 */
[----:B------:R-:W-:Y:S01]  /*9aa0*/  FMUL R165, R165, 1.4426950216293334961 ;  /* 0x3fb8aa3ba5a57820 */ /* 0x000fe20000400000 */
[----:B0-----:R-:W-:Y:S01]  /*9ab0*/  FMNMX R203, R203, R207, !PT ;  /* 0x000000cfcbcb7209 */ /* 0x001fe20007800000 */
[----:B------:R0:W-:Y:S02]  /*9ac0*/  MUFU.EX2 R170, R166 ;  /* 0x000000a600aa7308 */ /* 0x0001e40000000800 */
[----:B0-----:R-:W-:-:S06]  /*9ad0*/  FADD R166, R172, -R155 ;  /* 0x8000009baca67221 */ /* 0x001fcc0000000000 */
[----:B------:R0:W-:Y:S02]  /*9ae0*/  MUFU.EX2 R172, R165 ;  /* 0x000000a500ac7308 */ /* 0x0001e40000000800 */
[----:B0-----:R-:W0:Y:S01]  /*9af0*/  SHFL.BFLY PT, R165, R203, 0x1, 0x1f ;  /* 0x0c201f00cba57f89 */ /* 0x001e2200000e0000 */
[----:B------:R-:W-:Y:S01]  /*9b00*/  FMUL R166, R166, 1.4426950216293334961 ;  /* 0x3fb8aa3ba6a67820 */ /* 0x000fe20000400000 */
[----:B------:R-:W-:-:S04]  /*9b10*/  FADD R207, R174, -R155 ;  /* 0x8000009baecf7221 */ /* 0x000fc80000000000 */
[----:B------:R1:W-:Y:S01]  /*9b20*/  MUFU.EX2 R174, R166 ;  /* 0x000000a600ae7308 */ /* 0x0003e20000000800 */
[----:B------:R-:W-:Y:S01]  /*9b30*/  FMUL R207, R207, 1.4426950216293334961 ;  /* 0x3fb8aa3bcfcf7820 */ /* 0x000fe20000400000 */
[----:B-1----:R-:W-:-:S06]  /*9b40*/  FADD R166, R175, -R155 ;  /* 0x8000009bafa67221 */ /* 0x002fcc0000000000 */
[----:B------:R1:W-:Y:S01]  /*9b50*/  MUFU.EX2 R175, R207 ;  /* 0x000000cf00af7308 */ /* 0x0003e20000000800 */
[----:B------:R-:W-:Y:S01]  /*9b60*/  FMUL R166, R166, 1.4426950216293334961 ;  /* 0x3fb8aa3ba6a67820 */ /* 0x000fe20000400000 */
[----:B-1----:R-:W-:-:S06]  /*9b70*/  FADD R207, R179, -R155 ;  /* 0x8000009bb3cf7221 */ /* 0x002fcc0000000000 */
[----:B------:R1:W-:Y:S01]  /*9b80*/  MUFU.EX2 R179, R166 ;  /* 0x000000a600b37308 */ /* 0x0003e20000000800 */
[----:B0-----:R-:W-:Y:S01]  /*9b90*/  FMNMX R165, R203, R165, !PT ;  /* 0x000000a5cba57209 */ /* 0x001fe20007800000 */
[----:B-1----:R-:W-:-:S04]  /*9ba0*/  FADD R166, R197, -R155 ;  /* 0x8000009bc5a67221 */ /* 0x002fc80000000000 */
[----:B------:R-:W-:Y:S01]  /*9bb0*/  FMUL R203, R166, 1.4426950216293334961 ;  /* 0x3fb8aa3ba6cb7820 */ /* 0x000fe20000400000 */
[--C-:B------:R-:W-:Y:S01]  /*9bc0*/  FADD R166, R152, -R155.reuse ;  /* 0x8000009b98a67221 */ /* 0x100fe20000000000 */
[----:B------:R-:W-:Y:S01]  /*9bd0*/  FMNMX R152, R165, R224, !PT ;  /* 0x000000e0a5987209 */ /* 0x000fe20007800000 */
[----:B------:R-:W-:-:S04]  /*9be0*/  FADD R165, R13, -R155 ;  /* 0x8000009b0da57221 */ /* 0x000fc80000000000 */
[--C-:B------:R-:W-:Y:S01]  /*9bf0*/  FADD R156, R156, -R152.reuse ;  /* 0x800000989c9c7221 */ /* 0x100fe20000000000 */
[----:B------:R-:W-:Y:S01]  /*9c00*/  FMUL R207, R207, 1.4426950216293334961 ;  /* 0x3fb8aa3bcfcf7820 */ /* 0x000fe20000400000 */
[----:B------:R-:W-:Y:S02]  /*9c10*/  FADD R158, R158, -R152 ;  /* 0x800000989e9e7221 */ /* 0x000fe40000000000 */
[----:B------:R-:W-:Y:S01]  /*9c20*/  FMUL R156, R156, 1.4426950216293334961 ;  /* 0x3fb8aa3b9c9c7820 */ /* 0x000fe20000400000 */
[----:B------:R-:W-:Y:S01]  /*9c30*/  FMUL R165, R165, 1.4426950216293334961 ;  /* 0x3fb8aa3ba5a57820 */ /* 0x000fe20000400000 */
[----:B------:R-:W-:Y:S02]  /*9c40*/  FMUL R158, R158, 1.4426950216293334961 ;  /* 0x3fb8aa3b9e9e7820 */ /* 0x000fe40000400000 */
[----:B------:R0:W-:Y:S01]  /*9c50*/  MUFU.EX2 R215, R156 ;  /* 0x0000009c00d77308 */ /* 0x0001e20000000800 */
[--C-:B------:R-:W-:Y:S01]  /*9c60*/  FADD R154, R154, -R155.reuse ;  /* 0x8000009b9a9a7221 */ /* 0x100fe20000000000 */
[----:B------:R-:W-:-:S06]  /*9c70*/  FADD R244, R244, -R155 ;  /* 0x8000009bf4f47221 */ /* 0x000fcc0000000000 */
[----:B------:R-:W-:Y:S01]  /*9c80*/  MUFU.EX2 R197, R207 ;  /* 0x000000cf00c57308 */ /* 0x000fe20000000800 */
[----:B0-----:R-:W-:-:S04]  /*9c90*/  FADD R156, R205, -R152 ;  /* 0x80000098cd9c7221 */ /* 0x001fc80000000000 */
[----:B------:R-:W-:-:S03]  /*9ca0*/  FMUL R156, R156, 1.4426950216293334961 ;  /* 0x3fb8aa3b9c9c7820 */ /* 0x000fc60000400000 */
[----:B------:R0:W-:Y:S01]  /*9cb0*/  MUFU.EX2 R207, R165 ;  /* 0x000000a500cf7308 */ /* 0x0001e20000000800 */
[----:B------:R-:W-:Y:S01]  /*9cc0*/  FMUL R154, R154, 1.4426950216293334961 ;  /* 0x3fb8aa3b9a9a7820 */ /* 0x000fe20000400000 */
[----:B------:R-:W-:Y:S01]  /*9cd0*/  FMUL R163, R176, 1.4426950216293334961 ;  /* 0x3fb8aa3bb0a37820 */ /* 0x000fe20000400000 */
[----:B------:R-:W-:Y:S01]  /*9ce0*/  FMUL R168, R244, 1.4426950216293334961 ;  /* 0x3fb8aa3bf4a87820 */ /* 0x000fe20000400000 */
[----:B0-----:R-:W-:-:S04]  /*9cf0*/  FADD R165, R153, -R152 ;  /* 0x8000009899a57221 */ /* 0x001fc80000000000 */
[----:B------:R0:W-:Y:S01]  /*9d00*/  MUFU.EX2 R153, R158 ;  /* 0x0000009e00997308 */ /* 0x0001e20000000800 */
[--C-:B------:R-:W-:Y:S01]  /*9d10*/  FADD R159, R159, -R152.reuse ;  /* 0x800000989f9f7221 */ /* 0x100fe20000000000 */
[----:B0-----:R-:W-:-:S06]  /*9d20*/  FADD R158, R213, -R152 ;  /* 0x80000098d59e7221 */ /* 0x001fcc0000000000 */
[----:B------:R0:W-:Y:S01]  /*9d30*/  MUFU.EX2 R213, R156 ;  /* 0x0000009c00d57308 */ /* 0x0001e20000000800 */
[----:B------:R-:W-:Y:S01]  /*9d40*/  FMUL R158, R158, 1.4426950216293334961 ;  /* 0x3fb8aa3b9e9e7820 */ /* 0x000fe20000400000 */
[----:B------:R-:W-:Y:S01]  /*9d50*/  FADD R211, R211, -R155 ;  /* 0x8000009bd3d37221 */ /* 0x000fe20000000000 */
[----:B0-----:R-:W-:-:S05]  /*9d60*/  FADD R156, R183, -R152 ;  /* 0x80000098b79c7221 */ /* 0x001fca0000000000 */
[----:B------:R0:W-:Y:S01]  /*9d70*/  MUFU.EX2 R217, R158 ;  /* 0x0000009e00d97308 */ /* 0x0001e20000000800 */
[----:B------:R-:W-:Y:S01]  /*9d80*/  FMUL R165, R165, 1.4426950216293334961 ;  /* 0x3fb8aa3ba5a57820 */ /* 0x000fe20000400000 */
[----:B------:R-:W-:Y:S01]  /*9d90*/  FMUL R156, R156, 1.4426950216293334961 ;  /* 0x3fb8aa3b9c9c7820 */ /* 0x000fe20000400000 */
[----:B------:R-:W-:Y:S01]  /*9da0*/  FMUL R159, R159, 1.4426950216293334961 ;  /* 0x3fb8aa3b9f9f7820 */ /* 0x000fe20000400000 */
[----:B------:R-:W-:-:S04]  /*9db0*/  FMUL R176, R211, 1.4426950216293334961 ;  /* 0x3fb8aa3bd3b07820 */ /* 0x000fc80000400000 */
[----:B------:R-:W-:Y:S01]  /*9dc0*/  MUFU.EX2 R154, R154 ;  /* 0x0000009a009a7308 */ /* 0x000fe20000000800 */
[----:B0-----:R-:W-:Y:S01]  /*9dd0*/  FADD R158, R169, -R152 ;  /* 0x80000098a99e7221 */ /* 0x001fe20000000000 */
[----:B------:R-:W-:-:S03]  /*9de0*/  FMUL R173, R173, 1.4426950216293334961 ;  /* 0x3fb8aa3badad7820 */ /* 0x000fc60000400000 */
[----:B------:R-:W-:-:S03]  /*9df0*/  FMUL R158, R158, 1.4426950216293334961 ;  /* 0x3fb8aa3b9e9e7820 */ /* 0x000fc60000400000 */
[----:B------:R-:W-:Y:S01]  /*9e00*/  MUFU.EX2 R163, R163 ;  /* 0x000000a300a37308 */ /* 0x000fe20000000800 */
[--C-:B------:R-:W-:Y:S01]  /*9e10*/  FADD R164, R164, -R152.reuse ;  /* 0x80000098a4a47221 */ /* 0x100fe20000000000 */
[----:B------:R-:W-:-:S06]  /*9e20*/  FADD R167, R167, -R152 ;  /* 0x80000098a7a77221 */ /* 0x000fcc0000000000 */
[----:B------:R-:W0:Y:S08]  /*9e30*/  MUFU.EX2 R168, R168 ;  /* 0x000000a800a87308 */ /* 0x000e300000000800 */
[----:B------:R1:W-:Y:S01]  /*9e40*/  MUFU.EX2 R169, R156 ;  /* 0x0000009c00a97308 */ /* 0x0003e20000000800 */
[----:B------:R-:W-:Y:S01]  /*9e50*/  FMUL R164, R164, 1.4426950216293334961 ;  /* 0x3fb8aa3ba4a47820 */ /* 0x000fe20000400000 */
[----:B------:R-:W-:-:S06]  /*9e60*/  FMUL R167, R167, 1.4426950216293334961 ;  /* 0x3fb8aa3ba7a77820 */ /* 0x000fcc0000400000 */
[----:B------:R3:W-:Y:S01]  /*9e70*/  MUFU.EX2 R211, R165 ;  /* 0x000000a500d37308 */ /* 0x0007e20000000800 */
[----:B-1----:R-:W-:-:S04]  /*9e80*/  FADD R156, R171, -R152 ;  /* 0x80000098ab9c7221 */ /* 0x002fc80000000000 */
[----:B------:R-:W-:-:S03]  /*9e90*/  FMUL R156, R156, 1.4426950216293334961 ;  /* 0x3fb8aa3b9c9c7820 */ /* 0x000fc60000400000 */
[----:B------:R-:W1:Y:S01]  /*9ea0*/  MUFU.EX2 R205, R159 ;  /* 0x0000009f00cd7308 */ /* 0x000e620000000800 */
[----:B------:R-:W-:-:S07]  /*9eb0*/  FMUL R166, R166, 1.4426950216293334961 ;  /* 0x3fb8aa3ba6a67820 */ /* 0x000fce0000400000 */
[----:B------:R4:W-:Y:S01]  /*9ec0*/  MUFU.EX2 R171, R158 ;  /* 0x0000009e00ab7308 */ /* 0x0009e20000000800 */
[--C-:B---3--:R-:W-:Y:S01]  /*9ed0*/  FADD R165, R201, -R152.reuse ;  /* 0x80000098c9a57221 */ /* 0x108fe20000000000 */
[----:B----4-:R-:W-:-:S06]  /*9ee0*/  FADD R158, R178, -R152 ;  /* 0x80000098b29e7221 */ /* 0x010fcc0000000000 */
[----:B------:R-:W-:Y:S01]  /*9ef0*/  MUFU.EX2 R173, R173 ;  /* 0x000000ad00ad7308 */ /* 0x000fe20000000800 */
[----:B0-----:R-:W-:-:S07]  /*9f00*/  F2FP.SATFINITE.E4M3.F32.PACK_AB_MERGE_C R159, R168, R163, RZ ;  /* 0x000000a3a89f723e */ /* 0x001fce00048070ff */
[----:B------:R-:W0:Y:S08]  /*9f10*/  MUFU.EX2 R176, R176 ;  /* 0x000000b000b07308 */ /* 0x000e300000000800 */
[----:B------:R3:W-:Y:S01]  /*9f20*/  MUFU.EX2 R178, R156 ;  /* 0x0000009c00b27308 */ /* 0x0007e20000000800 */
[----:B------:R-:W-:Y:S01]  /*9f30*/  FMUL R165, R165, 1.4426950216293334961 ;  /* 0x3fb8aa3ba5a57820 */ /* 0x000fe20000400000 */
[----:B---3--:R-:W-:-:S06]  /*9f40*/  FMUL R156, R158, 1.4426950216293334961 ;  /* 0x3fb8aa3b9e9c7820 */ /* 0x008fcc0000400000 */
[----:B------:R3:W-:Y:S01]  /*9f50*/  MUFU.EX2 R236, R164 ;  /* 0x000000a400ec7308 */ /* 0x0007e20000000800 */
[----:B------:R-:W-:-:S07]  /*9f60*/  FADD R158, R180, -R152 ;  /* 0x80000098b49e7221 */ /* 0x000fce0000000000 */
[----:B------:R-:W4:Y:S01]  /*9f70*/  MUFU.EX2 R183, R167 ;  /* 0x000000a700b77308 */ /* 0x000f220000000800 */
[----:B---3--:R-:W-:Y:S01]  /*9f80*/  FADD R164, R181, -R152 ;  /* 0x80000098b5a47221 */ /* 0x008fe20000000000 */
[----:B------:R-:W-:-:S06]  /*9f90*/  FMUL R158, R158, 1.4426950216293334961 ;  /* 0x3fb8aa3b9e9e7820 */ /* 0x000fcc0000400000 */
[----:B------:R3:W-:Y:S01]  /*9fa0*/  MUFU.EX2 R13, R166 ;  /* 0x000000a6000d7308 */ /* 0x0007e20000000800 */
[----:B------:R-:W-:Y:S01]  /*9fb0*/  FMUL R164, R164, 1.4426950216293334961 ;  /* 0x3fb8aa3ba4a47820 */ /* 0x000fe20000400000 */
[----:B-1----:R-:W-:-:S06]  /*9fc0*/  F2FP.SATFINITE.E4M3.F32.PACK_AB_MERGE_C R159, R205, R215, R159 ;  /* 0x000000d7cd9f723e */ /* 0x002fcc000480709f */
[----:B------:R1:W-:Y:S01]  /*9fd0*/  MUFU.EX2 R180, R156 ;  /* 0x0000009c00b47308 */ /* 0x0003e20000000800 */
[----:B---3--:R-:W-:-:S04]  /*9fe0*/  FADD R166, R182, -R152 ;  /* 0x80000098b6a67221 */ /* 0x008fc80000000000 */
[----:B------:R-:W-:Y:S01]  /*9ff0*/  FMUL R166, R166, 1.4426950216293334961 ;  /* 0x3fb8aa3ba6a67820 */ /* 0x000fe20000400000 */
[----:B-1----:R-:W-:Y:S02]  /*a000*/  F2FP.SATFINITE.E4M3.F32.PACK_AB_MERGE_C R156, R161, R154, RZ ;  /* 0x0000009aa19c723e */ /* 0x002fe400048070ff */
[----:B------:R-:W1:Y:S02]  /*a010*/  MUFU.EX2 R203, R203 ;  /* 0x000000cb00cb7308 */ /* 0x000e640000000800 */
[----:B------:R-:W-:-:S06]  /*a020*/  F2FP.SATFINITE.E4M3.F32.PACK_AB_MERGE_C R156, R211, R153, R156 ;  /* 0x00000099d39c723e */ /* 0x000fcc000480709c */
[----:B------:R3:W-:Y:S01]  /*a030*/  MUFU.EX2 R181, R158 ;  /* 0x0000009e00b57308 */ /* 0x0007e20000000800 */
[----:B------:R-:W-:Y:S07]  /*a040*/  STS.U8 [R11+UR48+0x8000], R245 ;  /* 0x008000f50b007988 */ /* 0x000fee0008000030 */
[----:B------:R0:W1:Y:S01]  /*a050*/  MUFU.EX2 R201, R164 ;  /* 0x000000a400c97308 */ /* 0x0000620000000800 */
[----:B---3--:R-:W-:Y:S02]  /*a060*/  SEL R158, R156, R159, !P6 ;  /* 0x0000009f9c9e7207 */ /* 0x008fe40007000000 */
[----:B------:R-:W-:-:S02]  /*a070*/  SEL R156, R159, R156, !P6 ;  /* 0x0000009c9f9c7207 */ /* 0x000fc40007000000 */
[----:B------:R-:W-:-:S03]  /*a080*/  F2FP.SATFINITE.E4M3.F32.PACK_AB_MERGE_C R159, R170, R177, RZ ;  /* 0x000000b1aa9f723e */ /* 0x000fc600048070ff */
[----:B------:R3:W-:Y:S01]  /*a090*/  MUFU.EX2 R182, R165 ;  /* 0x000000a500b67308 */ /* 0x0007e20000000800 */
[----:B0-----:R-:W-:Y:S01]  /*a0a0*/  F2FP.SATFINITE.E4M3.F32.PACK_AB_MERGE_C R164, R176, R173, RZ ;  /* 0x000000adb0a4723e */ /* 0x001fe200048070ff */
[----:B------:R-:W-:Y:S06]  /*a0b0*/  STS.U8 [R11+UR48+0x8200], R241 ;  /* 0x008200f10b007988 */ /* 0x000fec0008000030 */
[----:B------:R-:W0:Y:S01]  /*a0c0*/  MUFU.EX2 R244, R166 ;  /* 0x000000a600f47308 */ /* 0x000e220000000800 */
[----:B------:R-:W-:Y:S01]  /*a0d0*/  STS.U8 [R11+UR48+0x8400], R237 ;  /* 0x008400ed0b007988 */ /* 0x000fe20008000030 */
[----:B------:R-:W-:-:S02]  /*a0e0*/  F2FP.SATFINITE.E4M3.F32.PACK_AB_MERGE_C R164, R217, R213, R164 ;  /* 0x000000d5d9a4723e */ /* 0x000fc400048070a4 */
[----:B----4-:R-:W-:Y:S01]  /*a0f0*/  F2FP.SATFINITE.E4M3.F32.PACK_AB_MERGE_C R159, R183, R236, R159 ;  /* 0x000000ecb79f723e */ /* 0x010fe2000480709f */
[----:B------:R4:W-:Y:S04]  /*a100*/  STS.U8 [R11+UR48+0x8600], R231 ;  /* 0x008600e70b007988 */ /* 0x0009e80008000030 */
        /* <DEDUP_REMOVED lines=26> */
[----:B-----5:R-:W-:Y:S04]  /*a2b0*/  STS.U8 [R11+UR48+0xbc00], R199 ;  /* 0x00bc00c70b007988 */ /* 0x020fe80008000030 */
        /* <DEDUP_REMOVED lines=32> */
[----:B--2---:R-:W-:Y:S01]  /*a4c0*/  STS.U8 [R246+UR48+0xbf00], R160 ;  /* 0x00bf00a0f6007988 */ /* 0x004fe20008000030 */
[----:B---3--:R-:W-:Y:S01]  /*a4d0*/  SEL R165, R164, R159, !P6 ;  /* 0x0000009fa4a57207 */ /* 0x008fe20007000000 */
[----:B------:R2:W-:Y:S06]  /*a4e0*/  MEMBAR.ALL.CTA ;  /* 0x0000000000007992 */ /* 0x0005ec0000008000 */
[----:B--2---:R-:W2:Y:S01]  /*a4f0*/  FENCE.VIEW.ASYNC.S ;  /* 0x00000000000073c6 */ /* 0x004ea20000000000 */
[----:B----4-:R-:W-:-:S02]  /*a500*/  F2FP.SATFINITE.E4M3.F32.PACK_AB_MERGE_C R231, R174, R172, RZ ;  /* 0x000000acaee7723e */ /* 0x010fc400048070ff */
[----:B------:R-:W-:Y:S02]  /*a510*/  F2FP.SATFINITE.E4M3.F32.PACK_AB_MERGE_C R237, R179, R175, RZ ;  /* 0x000000afb3ed723e */ /* 0x000fe400048070ff */
[----:B------:R-:W-:Y:S02]  /*a520*/  SEL R159, R159, R164, !P6 ;  /* 0x000000a49f9f7207 */ /* 0x000fe40007000000 */
[----:B-1----:R-:W-:Y:S02]  /*a530*/  F2FP.SATFINITE.E4M3.F32.PACK_AB_MERGE_C R164, R203, R197, RZ ;  /* 0x000000c5cba4723e */ /* 0x002fe400048070ff */
[----:B------:R-:W-:Y:S02]  /*a540*/  F2FP.SATFINITE.E4M3.F32.PACK_AB_MERGE_C R167, R207, R13, RZ ;  /* 0x0000000dcfa7723e */ /* 0x000fe400048070ff */
[----:B------:R-:W-:Y:S02]  /*a550*/  F2FP.SATFINITE.E4M3.F32.PACK_AB_MERGE_C R231, R171, R169, R231 ;  /* 0x000000a9abe7723e */ /* 0x000fe400048070e7 */
[----:B------:R-:W-:-:S02]  /*a560*/  F2FP.SATFINITE.E4M3.F32.PACK_AB_MERGE_C R237, R180, R178, R237 ;  /* 0x000000b2b4ed723e */ /* 0x000fc400048070ed */
[----:B------:R-:W-:Y:S02]  /*a570*/  F2FP.SATFINITE.E4M3.F32.PACK_AB_MERGE_C R164, R201, R181, R164 ;  /* 0x000000b5c9a4723e */ /* 0x000fe400048070a4 */
[----:B0-----:R-:W-:Y:S02]  /*a580*/  F2FP.SATFINITE.E4M3.F32.PACK_AB_MERGE_C R167, R244, R182, R167 ;  /* 0x000000b6f4a7723e */ /* 0x001fe400048070a7 */
[----:B------:R-:W-:Y:S02]  /*a590*/  LOP3.LUT R245, R4, 0x1, RZ, 0x3c, !PT ;  /* 0x0000000104f57812 */ /* 0x000fe400078e3cff */
[----:B------:R-:W-:Y:S02]  /*a5a0*/  SEL R166, R231, R237, !P6 ;  /* 0x000000ede7a67207 */ /* 0x000fe40007000000 */
[----:B------:R-:W-:Y:S01]  /*a5b0*/  SEL R231, R237, R231, !P6 ;  /* 0x000000e7ede77207 */ /* 0x000fe20007000000 */
[----:B--2---:R-:W-:Y:S01]  /*a5c0*/  SHFL.IDX PT, R158, R158, R4, 0x1f ;  /* 0x00001f049e9e7589 */ /* 0x004fe200000e0000 */
[----:B------:R-:W-:Y:S01]  /*a5d0*/  SEL R237, R164, R167, !P6 ;  /* 0x000000a7a4ed7207 */ /* 0x000fe20007000000 */
[----:B------:R-:W-:Y:S01]  /*a5e0*/  FADD R0, -R155, R20 ;  /* 0x000000149b007221 */ /* 0x000fe20000000100 */
[----:B------:R-:W-:Y:S01]  /*a5f0*/  SEL R164, R167, R164, !P6 ;  /* 0x000000a4a7a47207 */ /* 0x000fe20007000000 */
[----:B------:R-:W0:Y:S01]  /*a600*/  SHFL.IDX PT, R157, R156, R245, 0x1f ;  /* 0x00001ff59c9d7589 */ /* 0x000e2200000e0000 */
[----:B-----5:R-:W-:-:S03]  /*a610*/  FADD R7, -R152, R224 ;  /* 0x000000e098077221 */ /* 0x020fc60000000100 */
[----:B------:R-:W-:Y:S01]  /*a620*/  SHFL.IDX PT, R165, R165, R4, 0x1f ;  /* 0x00001f04a5a57589 */ /* 0x000fe200000e0000 */
[----:B------:R-:W-:-:S03]  /*a630*/  FMUL R0, R0, 1.4426950216293334961 ;  /* 0x3fb8aa3b00007820 */ /* 0x000fc60000400000 */
[----:B------:R-:W1:Y:S01]  /*a640*/  SHFL.IDX PT, R159, R159, R245, 0x1f ;  /* 0x00001ff59f9f7589 */ /* 0x000e6200000e0000 */
[----:B------:R-:W-:-:S03]  /*a650*/  FMUL R7, R7, 1.4426950216293334961 ;  /* 0x3fb8aa3b07077820 */ /* 0x000fc60000400000 */
[----:B------:R-:W-:Y:S04]  /*a660*/  SHFL.IDX PT, R166, R166, R4, 0x1f ;  /* 0x00001f04a6a67589 */ /* 0x000fe800000e0000 */
[----:B------:R-:W2:Y:S04]  /*a670*/  SHFL.IDX PT, R231, R231, R245, 0x1f ;  /* 0x00001ff5e7e77589 */ /* 0x000ea800000e0000 */
[----:B------:R-:W-:Y:S04]  /*a680*/  SHFL.IDX PT, R237, R237, R4, 0x1f ;  /* 0x00001f04eded7589 */ /* 0x000fe800000e0000 */
[----:B------:R2:W3:Y:S01]  /*a690*/  SHFL.IDX PT, R167, R164, R245, 0x1f ;  /* 0x00001ff5a4a77589 */ /* 0x0004e200000e0000 */
[----:B------:R-:W4:Y:S08]  /*a6a0*/  MUFU.EX2 R0, R0 ;  /* 0x0000000000007308 */ /* 0x000f300000000800 */
[----:B------:R-:W5:Y:S01]  /*a6b0*/  MUFU.EX2 R7, R7 ;  /* 0x0000000700077308 */ /* 0x000f620000000800 */
[----:B0-----:R-:W-:-:S02]  /*a6c0*/  PRMT R156, R158, R9, R157 ;  /* 0x000000099e9c7216 */ /* 0x001fc4000000009d */
[-C--:B------:R-:W-:Y:S02]  /*a6d0*/  PRMT R157, R158, R10.reuse, R157 ;  /* 0x0000000a9e9d7216 */ /* 0x080fe4000000009d */
[CCC-:B-1----:R-:W-:Y:S02]  /*a6e0*/  PRMT R158, R165.reuse, R9.reuse, R159.reuse ;  /* 0x00000009a59e7216 */ /* 0x1c2fe4000000009f */
[----:B------:R-:W-:Y:S02]  /*a6f0*/  PRMT R159, R165, R10, R159 ;  /* 0x0000000aa59f7216 */ /* 0x000fe4000000009f */
[--C-:B--2---:R-:W-:Y:S01]  /*a700*/  PRMT R164, R166, R9, R231.reuse ;  /* 0x00000009a6a47216 */ /* 0x104fe200000000e7 */
[----:B----4-:R-:W-:Y:S01]  /*a710*/  FMUL R26, R26, R0 ;  /* 0x000000001a1a7220 */ /* 0x010fe20000400000 */
[----:B------:R-:W-:Y:S01]  /*a720*/  PRMT R165, R166, R10, R231 ;  /* 0x0000000aa6a57216 */ /* 0x000fe200000000e7 */
[-C--:B------:R-:W-:Y:S01]  /*a730*/  FMUL R27, R27, R0.reuse ;  /* 0x000000001b1b7220 */ /* 0x080fe20000400000 */
        /* <DEDUP_REMOVED lines=61> */
[----:B------:R-:W-:Y:S01]  /*ab10*/  FMUL R151, R151, R0 ;  /* 0x0000000097977220 */ /* 0x000fe20000400000 */
[-C--:B-----5:R-:W-:Y:S01]  /*ab20*/  FMUL R24, R24, R7.reuse ;  /* 0x0000000718187220 */ /* 0x0a0fe20000400000 */
        /* <DEDUP_REMOVED lines=63> */
[----:B---3--:R-:W-:-:S02]  /*af20*/  PRMT R166, R237, R9, R167 ;  /* 0x00000009eda67216 */ /* 0x008fc400000000a7 */
[----:B------:R-:W-:Y:S01]  /*af30*/  PRMT R167, R237, R10, R167 ;  /* 0x0000000aeda77216 */ /* 0x000fe200000000a7 */
[----:B------:R-:W-:Y:S06]  /*af40*/  BAR.SYNC.DEFER_BLOCKING 0x0 ;  /* 0x0000000000007b1d */ /* 0x000fec0000010000 */
[----:B------:R-:W-:Y:S01]  /*af50*/  UMOV UR10, UR4 ;  /* 0x00000004000a7c82 */ /* 0x000fe20008000000 */
[----:B------:R-:W-:Y:S01]  /*af60*/  UMOV UR11, 0x80000020 ;  /* 0x80000020000b7882 */ /* 0x000fe20000000000 */
[----:B------:R-:W-:-:S06]  /*af70*/  WARPGROUP.ARRIVE ;  /* 0x00000000000079c5 */ /* 0x000fcc0000000000 */
[----:B------:R-:W-:Y:S01]  /*af80*/  QGMMA.64x256x32.F32.E4M3.E4M3 R24, R156, gdesc[UR8], R24 ;  /* 0x03e000089c187df3 */ /* 0x000fe20008700818 */
[----:B------:R-:W-:Y:S01]  /*af90*/  FADD R154, R154, R161 ;  /* 0x000000a19a9a7221 */ /* 0x000fe20000000000 */
[----:B------:R-:W-:-:S03]  /*afa0*/  FADD R153, R153, R211 ;  /* 0x000000d399997221 */ /* 0x000fc60000000000 */
        /* <DEDUP_REMOVED lines=25> */
[----:B------:R-:W-:Y:S01]  /*b140*/  FADD R153, R182, R153 ;  /* 0x00000099b6997221 */ /* 0x000fe20000000000 */
[----:B------:R-:W0:Y:S02]  /*b150*/  S2R R15, SR_CTAID.X ;  /* 0x00000000000f7919 */ /* 0x000e240000002500 */
[----:B------:R-:W-:Y:S01]  /*b160*/  FADD R154, R207, R154 ;  /* 0x0000009acf9a7221 */ /* 0x000fe20000000000 */
[----:B------:R-:W-:Y:S01]  /*b170*/  FADD R153, R244, R153 ;  /* 0x00000099f4997221 */ /* 0x000fe20000000000 */
[----:B------:R-:W-:Y:S03]  /*b180*/  QGMMA.64x256x32.F32.E4M3.E4M3 R24, R164, gdesc[UR20], R24, gsb0 ;  /* 0x03e00014a4187df3 */ /* 0x000fe60008000818 */
[----:B------:R-:W1:Y:S04]  /*b190*/  SHFL.BFLY PT, R8, R154, 0x2, 0x1f ;  /* 0x0c401f009a087f89 */ /* 0x000e6800000e0000 */
[----:B------:R-:W2:Y:S01]  /*b1a0*/  SHFL.BFLY PT, R12, R153, 0x2, 0x1f ;  /* 0x0c401f00990c7f89 */ /* 0x000ea200000e0000 */
[----:B0-----:R-:W-:Y:S01]  /*b1b0*/  IMAD.SHL.U32 R15, R15, 0x80, RZ ;  /* 0x000000800f0f7824 */ /* 0x001fe200078e00ff */
[----:B------:R-:W-:-:S03]  /*b1c0*/  UIADD3 UR9, UP0, UR9, 0x40, URZ ;  /* 0x0000004009097890 */ /* 0x000fc6000ff1e03f */
[----:B------:R-:W-:Y:S01]  /*b1d0*/  VIADD R15, R15, 0x80 ;  /* 0x000000800f0f7836 */ /* 0x000fe20000000000 */
[----:B------:R-:W-:Y:S01]  /*b1e0*/  UIADD3.X UR8, URZ, UR8, URZ, UP0, !UPT ;  /* 0x000000083f087290 */ /* 0x000fe200087fe43f */
[----:B-1----:R-:W-:Y:S01]  /*b1f0*/  FADD R8, R154, R8 ;  /* 0x000000089a087221 */ /* 0x002fe20000000000 */
[----:B--2---:R-:W-:-:S04]  /*b200*/  FADD R12, R153, R12 ;  /* 0x0000000c990c7221 */ /* 0x004fc80000000000 */
[----:B------:R-:W0:Y:S04]  /*b210*/  SHFL.BFLY PT, R13, R8, 0x1, 0x1f ;  /* 0x0c201f00080d7f89 */ /* 0x000e2800000e0000 */
[----:B------:R-:W1:Y:S01]  /*b220*/  SHFL.BFLY PT, R14, R12, 0x1, 0x1f ;  /* 0x0c201f000c0e7f89 */ /* 0x000e6200000e0000 */
[----:B------:R-:W-:Y:S01]  /*b230*/  ISETP.LE.U32.AND P0, PT, R15, UR9, PT ;  /* 0x000000090f007c0c */ /* 0x000fe2000bf03070 */
[----:B------:R-:W-:-:S05]  /*b240*/  IMAD.U32 R15, RZ, RZ, UR8 ;  /* 0x00000008ff0f7e24 */ /* 0x000fca000f8e00ff */
[----:B------:R-:W-:Y:S01]  /*b250*/  ISETP.GE.U32.AND.EX P0, PT, R15, RZ, PT, P0 ;  /* 0x000000ff0f00720c */ /* 0x000fe20003f06100 */
[----:B------:R-:W-:Y:S02]  /*b260*/  ULEA UR6, UR21, UR6, 0x6 ;  /* 0x0000000615067291 */ /* 0x000fe4000f8e303f */
[----:B------:R-:W-:Y:S01]  /*b270*/  ULEA UR7, UR53, UR7, 0x6 ;  /* 0x0000000735077291 */ /* 0x000fe2000f8e303f */
[----:B------:R-:W-:Y:S02]  /*b280*/  IMAD.MOV.U32 R224, RZ, RZ, R152 ;  /* 0x000000ffffe07224 */ /* 0x000fe400078e0098 */
[----:B------:R-:W-:Y:S02]  /*b290*/  IMAD.MOV.U32 R20, RZ, RZ, R155 ;  /* 0x000000ffff147224 */ /* 0x000fe400078e009b */
[----:B0-----:R-:W-:Y:S01]  /*b2a0*/  FADD R13, R8, R13 ;  /* 0x0000000d080d7221 */ /* 0x001fe20000000000 */
[----:B-1----:R-:W-:-:S03]  /*b2b0*/  FADD R14, R12, R14 ;  /* 0x0000000e0c0e7221 */ /* 0x002fc60000000000 */
[----:B------:R-:W-:Y:S01]  /*b2c0*/  FFMA R219, R0, R219, R13 ;  /* 0x000000db00db7223 */ /* 0x000fe2000000000d */
[----:B------:R-:W-:Y:S02]  /*b2d0*/  IMAD.MOV.U32 R0, RZ, RZ, R155 ;  /* 0x000000ffff007224 */ /* 0x000fe400078e009b */
[----:B------:R-:W-:Y:S01]  /*b2e0*/  FFMA R221, R7, R221, R14 ;  /* 0x000000dd07dd7223 */ /* 0x000fe2000000000e */
[----:B------:R-:W-:Y:S01]  /*b2f0*/  IMAD.MOV.U32 R7, RZ, RZ, R152 ;  /* 0x000000ffff077224 */ /* 0x000fe200078e0098 */
[----:B------:R-:W-:Y:S02]  /*b300*/  WARPGROUP.DEPBAR.LE gsb0, 0x0 ;  /* 0x00008000000079c5 */ /* 0x000fe40000010000 */
[----:B------:R-:W-:Y:S05]  /*b310*/  @!P0 BRA `(.L_x_1) ;  /* 0xffffffac00388947 */ /* 0x000fea000383ffff */
.L_x_0:
[----:B------:R-:W0:Y:S01]  /*b320*/  S2R R233, SR_TID.X ;  /* 0x0000000000e97919 */ /* 0x000e220000002100 */
[----:B------:R-:W-:Y:S01]  /*b330*/  FMUL R5, R150, 0.25 ;  /* 0x3e80000096057820 */ /* 0x000fe20000400000 */
[----:B------:R-:W-:Y:S01]  /*b340*/  FSETP.GT.AND P0, PT, |R219|, 8.50705917302346158658e+37, PT ;  /* 0x7e800000db00780b */ /* 0x000fe20003f04200 */
[----:B------:R-:W-:Y:S01]  /*b350*/  FMUL R9, R26, 0.25 ;  /* 0x3e8000001a097820 */ /* 0x000fe20000400000 */
[----:B------:R-:W-:Y:S01]  /*b360*/  FSETP.GT.AND P1, PT, |R221|, 8.50705917302346158658e+37, PT ;  /* 0x7e800000dd00780b */ /* 0x000fe20003f24200 */
[----:B------:R-:W-:Y:S01]  /*b370*/  FMUL R10, R29, 0.25 ;  /* 0x3e8000001d0a7820 */ /* 0x000fe20000400000 */
[----:B------:R-:W-:Y:S01]  /*b380*/  FSEL R150, R5, R150, P0 ;  /* 0x0000009605967208 */ /* 0x000fe20000000000 */
[----:B------:R-:W-:Y:S01]  /*b390*/  FMUL R5, R146, 0.25 ;  /* 0x3e80000092057820 */ /* 0x000fe20000400000 */
[----:B------:R-:W-:Y:S01]  /*b3a0*/  FSEL R26, R9, R26, P0 ;  /* 0x0000001a091a7208 */ /* 0x000fe20000000000 */
[----:B------:R-:W-:Y:S01]  /*b3b0*/  FMUL R9, R142, 0.25 ;  /* 0x3e8000008e097820 */ /* 0x000fe20000400000 */
[----:B------:R-:W-:Y:S01]  /*b3c0*/  FSETP.GEU.AND P3, PT, R219, 1.175494350822287508e-38, PT ;  /* 0x00800000db00780b */ /* 0x000fe20003f6e000 */
        /* <DEDUP_REMOVED lines=11> */
[----:B------:R-:W-:Y:S01]  /*b480*/  FSETP.GEU.AND P4, PT, |R219|, 1.175494350822287508e-38, PT ;  /* 0x00800000db00780b */ /* 0x000fe20003f8e200 */
[----:B------:R-:W-:Y:S01]  /*b490*/  BAR.SYNC.DEFER_BLOCKING 0x0 ;  /* 0x0000000000007b1d */ /* 0x000fe20000010000 */
[----:B------:R-:W-:Y:S01]  /*b4a0*/  FSEL R126, R5, R126, P0 ;  /* 0x0000007e057e7208 */ /* 0x000fe20000000000 */
[----:B------:R-:W-:Y:S01]  /*b4b0*/  FMUL R5, R118, 0.25 ;  /* 0x3e80000076057820 */ /* 0x000fe20000400000 */
[----:B------:R-:W-:Y:S01]  /*b4c0*/  FSEL R122, R9, R122, P0 ;  /* 0x0000007a097a7208 */ /* 0x000fe20000000000 */
[----:B------:R-:W-:Y:S01]  /*b4d0*/  FMUL R9, R114, 0.25 ;  /* 0x3e80000072097820 */ /* 0x000fe20000400000 */
[----:B------:R-:W-:-:S03]  /*b4e0*/  FSEL R29, R10, R29, P1 ;  /* 0x0000001d0a1d7208 */ /* 0x000fc60000800000 */
[----:B------:R-:W1:Y:S01]  /*b4f0*/  LDC.64 R204, c[0x0][0x228] ;  /* 0x00008a00ffcc7b82 */ /* 0x000e620000000a00 */
[----:B------:R-:W-:Y:S01]  /*b500*/  FSEL R118, R5, R118, P0 ;  /* 0x0000007605767208 */ /* 0x000fe20000000000 */
[----:B------:R-:W-:Y:S01]  /*b510*/  FMUL R5, R106, 0.25 ;  /* 0x3e8000006a057820 */ /* 0x000fe20000400000 */
[C---:B0-----:R-:W-:Y:S01]  /*b520*/  IMAD.SHL.U32 R2, R233.reuse, 0x8, RZ ;  /* 0x00000008e9027824 */ /* 0x041fe200078e00ff */
[C---:B------:R-:W-:Y:S01]  /*b530*/  LOP3.LUT R11, R233.reuse, 0x7, RZ, 0xc0, !PT ;  /* 0x00000007e90b7812 */ /* 0x040fe200078ec0ff */
[C---:B------:R-:W-:Y:S01]  /*b540*/  IMAD.SHL.U32 R3, R233.reuse, 0x4, RZ ;  /* 0x00000004e9037824 */ /* 0x040fe200078e00ff */
[----:B------:R-:W-:Y:S01]  /*b550*/  LOP3.LUT R230, R233, 0x8, RZ, 0xc0, !PT ;  /* 0x00000008e9e67812 */ /* 0x000fe200078ec0ff */
[----:B------:R-:W-:Y:S01]  /*b560*/  @!P4 FMUL R150, R150, 16777216 ;  /* 0x4b8000009696c820 */ /* 0x000fe20000400000 */
[----:B------:R-:W-:Y:S01]  /*b570*/  LOP3.LUT R4, R2, 0x780, RZ, 0xc0, !PT ;  /* 0x0000078002047812 */ /* 0x000fe200078ec0ff */
[----:B------:R-:W-:Y:S01]  /*b580*/  IMAD.SHL.U32 R8, R11, 0x10, RZ ;  /* 0x000000100b087824 */ /* 0x000fe200078e00ff */
[----:B------:R-:W-:Y:S01]  /*b590*/  LOP3.LUT R6, R3, 0x1c0, RZ, 0xc0, !PT ;  /* 0x000001c003067812 */ /* 0x000fe200078ec0ff */
[----:B------:R-:W-:Y:S01]  /*b5a0*/  FMUL R2, R151, 0.25 ;  /* 0x3e80000097027820 */ /* 0x000fe20000400000 */
[----:B------:R-:W-:Y:S01]  /*b5b0*/  LEA R11, R11, UR48, 0x3 ;  /* 0x000000300b0b7c11 */ /* 0x000fe2000f8e18ff */
[----:B------:R-:W-:Y:S01]  /*b5c0*/  @!P4 FMUL R146, R146, 16777216 ;  /* 0x4b8000009292c820 */ /* 0x000fe20000400000 */
[----:B------:R-:W-:Y:S01]  /*b5d0*/  LEA R3, R230, UR48, 0x8 ;  /* 0x00000030e6037c11 */ /* 0x000fe2000f8e40ff */
[----:B------:R-:W-:Y:S01]  /*b5e0*/  @!P4 FMUL R142, R142, 16777216 ;  /* 0x4b8000008e8ec820 */ /* 0x000fe20000400000 */
[----:B------:R-:W-:Y:S01]  /*b5f0*/  FSEL R151, R2, R151, P0 ;  /* 0x0000009702977208 */ /* 0x000fe20000000000 */
[----:B------:R-:W-:Y:S01]  /*b600*/  FMUL R2, R147, 0.25 ;  /* 0x3e80000093027820 */ /* 0x000fe20000400000 */
[----:B------:R-:W-:Y:S01]  /*b610*/  IADD3 R4, R8, R3, R4 ;  /* 0x0000000308047210 */ /* 0x000fe20007ffe004 */
[----:B------:R-:W-:-:S02]  /*b620*/  IMAD.IADD R3, R6, 0x1, R11 ;  /* 0x0000000106037824 */ /* 0x000fc400078e020b */
[----:B------:R-:W-:Y:S01]  /*b630*/  FMUL R6, R143, 0.25 ;  /* 0x3e8000008f067820 */ /* 0x000fe20000400000 */
[----:B------:R-:W-:Y:S01]  /*b640*/  FSEL R106, R5, R106, P0 ;  /* 0x0000006a056a7208 */ /* 0x000fe20000000000 */
        /* <DEDUP_REMOVED lines=188> */
[----:B------:R-:W-:Y:S01]  /*c210*/  FMUL R2, R219, 8388608 ;  /* 0x4b000000db027820 */ /* 0x000fe20000400000 */
[----:B------:R-:W-:Y:S01]  /*c220*/  FSEL R37, R6, R37, P1 ;  /* 0x0000002506257208 */ /* 0x000fe20000800000 */
[----:B------:R-:W-:Y:S01]  /*c230*/  FMUL R6, R221, 8388608 ;  /* 0x4b000000dd067820 */ /* 0x000fe20000400000 */
[----:B------:R-:W-:Y:S01]  /*c240*/  FSEL R105, R8, R105, P1 ;  /* 0x0000006908697208 */ /* 0x000fe20000800000 */
[----:B------:R-:W-:Y:S01]  /*c250*/  FMUL R8, R85, 0.25 ;  /* 0x3e80000055087820 */ /* 0x000fe20000400000 */
[----:B------:R-:W-:Y:S01]  /*c260*/  FSEL R50, R11, R50, P0 ;  /* 0x000000320b327208 */ /* 0x000fe20000000000 */
[----:B------:R-:W-:Y:S01]  /*c270*/  FMUL R11, R30, 0.25 ;  /* 0x3e8000001e0b7820 */ /* 0x000fe20000400000 */
[----:B------:R-:W-:Y:S01]  /*c280*/  FSEL R32, R5, R32, P1 ;  /* 0x0000002005207208 */ /* 0x000fe20000800000 */
[----:B------:R-:W-:Y:S01]  /*c290*/  @!P4 FMUL R87, R87, 16777216 ;  /* 0x4b8000005757c820 */ /* 0x000fe20000400000 */
[----:B------:R-:W-:Y:S01]  /*c2a0*/  FSEL R88, R9, R88, P1 ;  /* 0x0000005809587208 */ /* 0x000fe20000800000 */
[----:B------:R-:W-:Y:S01]  /*c2b0*/  FMUL R9, R80, 0.25 ;  /* 0x3e80000050097820 */ /* 0x000fe20000400000 */
[----:B------:R-:W-:Y:S01]  /*c2c0*/  FSEL R5, R2, R219, !P3 ;  /* 0x000000db02057208 */ /* 0x000fe20005800000 */
[----:B------:R-:W-:Y:S01]  /*c2d0*/  @P0 FMUL R219, R219, 0.25 ;  /* 0x3e800000dbdb0820 */ /* 0x000fe20000400000 */
[----:B------:R-:W-:Y:S01]  /*c2e0*/  FSEL R6, R6, R221, !P2 ;  /* 0x000000dd06067208 */ /* 0x000fe20005000000 */
[----:B------:R-:W-:Y:S01]  /*c2f0*/  @!P4 FMUL R55, R55, 16777216 ;  /* 0x4b8000003737c820 */ /* 0x000fe20000400000 */
[----:B------:R-:W-:Y:S01]  /*c300*/  FSEL R2, RZ, -23, P2 ;  /* 0xc1b80000ff027808 */ /* 0x000fe20001000000 */
[----:B------:R-:W-:Y:S01]  /*c310*/  @!P4 FMUL R219, R219, 16777216 ;  /* 0x4b800000dbdbc820 */ /* 0x000fe20000400000 */
[----:B------:R-:W-:Y:S01]  /*c320*/  FSEL R85, R8, R85, P1 ;  /* 0x0000005508557208 */ /* 0x000fe20000800000 */
[----:B------:R-:W-:Y:S01]  /*c330*/  FMUL R8, R65, 0.25 ;  /* 0x3e80000041087820 */ /* 0x000fe20000400000 */
[C---:B------:R-:W-:Y:S01]  /*c340*/  FSETP.GEU.AND P2, PT, |R221|.reuse, 1.175494350822287508e-38, PT ;  /* 0x00800000dd00780b */ /* 0x040fe20003f4e200 */
[----:B------:R-:W-:Y:S01]  /*c350*/  @P1 FMUL R221, R221, 0.25 ;  /* 0x3e800000dddd1820 */ /* 0x000fe20000400000 */
        /* <DEDUP_REMOVED lines=12> */
[----:B------:R-:W-:Y:S01]  /*c420*/  @!P2 FMUL R221, R221, 16777216 ;  /* 0x4b800000dddda820 */ /* 0x000fe20000400000 */
[----:B------:R-:W-:Y:S01]  /*c430*/  FSEL R116, R11, R116, P1 ;  /* 0x000000740b747208 */ /* 0x000fe20000800000 */
[----:B------:R-:W-:Y:S01]  /*c440*/  FMUL R11, R96, 0.25 ;  /* 0x3e800000600b7820 */ /* 0x000fe20000400000 */
[----:B------:R-:W-:Y:S01]  /*c450*/  FSEL R60, R9, R60, P1 ;  /* 0x0000003c093c7208 */ /* 0x000fe20000800000 */
[----:B------:R-:W-:Y:S01]  /*c460*/  FMUL R9, R48, 0.25 ;  /* 0x3e80000030097820 */ /* 0x000fe20000400000 */
[----:B------:R-:W0:Y:S01]  /*c470*/  MUFU.RCP R219, R219 ;  /* 0x000000db00db7308 */ /* 0x000e220000001000 */
[----:B------:R-:W-:Y:S01]  /*c480*/  FSEL R33, R8, R33, P1 ;  /* 0x0000002108217208 */ /* 0x000fe20000800000 */
[----:B------:R-:W-:Y:S01]  /*c490*/  VIADD R8, R5, 0xc0cafb0d ;  /* 0xc0cafb0d05087836 */ /* 0x000fe20000000000 */
[----:B------:R-:W-:Y:S01]  /*c4a0*/  FSEL R96, R11, R96, P1 ;  /* 0x000000600b607208 */ /* 0x000fe20000800000 */
[----:B------:R-:W-:Y:S01]  /*c4b0*/  FMUL R11, R76, 0.25 ;  /* 0x3e8000004c0b7820 */ /* 0x000fe20000400000 */
[----:B------:R-:W-:Y:S01]  /*c4c0*/  FSEL R48, R9, R48, P1 ;  /* 0x0000003009307208 */ /* 0x000fe20000800000 */
[----:B------:R-:W-:Y:S01]  /*c4d0*/  FMUL R9, R40, 0.25 ;  /* 0x3e80000028097820 */ /* 0x000fe20000400000 */
[----:B------:R-:W-:Y:S01]  /*c4e0*/  LOP3.LUT R8, R8, 0xff800000, RZ, 0xc0, !PT ;  /* 0xff80000008087812 */ /* 0x000fe200078ec0ff */
[----:B------:R-:W2:Y:S01]  /*c4f0*/  MUFU.RCP R221, R221 ;  /* 0x000000dd00dd7308 */ /* 0x000ea20000001000 */
[----:B------:R-:W-:Y:S01]  /*c500*/  FSEL R76, R11, R76, P1 ;  /* 0x0000004c0b4c7208 */ /* 0x000fe20000800000 */
[----:B------:R-:W-:Y:S01]  /*c510*/  FMUL R11, R56, 0.25 ;  /* 0x3e800000380b7820 */ /* 0x000fe20000400000 */
[----:B------:R-:W-:Y:S01]  /*c520*/  FSEL R25, R12, R25, P1 ;  /* 0x000000190c197208 */ /* 0x000fe20000800000 */
[----:B------:R-:W-:Y:S01]  /*c530*/  @!P4 FMUL R71, R71, 16777216 ;  /* 0x4b8000004747c820 */ /* 0x000fe20000400000 */
[----:B------:R-:W-:Y:S01]  /*c540*/  FSEL R40, R9, R40, P1 ;  /* 0x0000002809287208 */ /* 0x000fe20000800000 */
[----:B------:R-:W-:Y:S01]  /*c550*/  @!P4 FMUL R66, R66, 16777216 ;  /* 0x4b8000004242c820 */ /* 0x000fe20000400000 */
[----:B------:R-:W-:Y:S01]  /*c560*/  FSEL R10, RZ, -23, P3 ;  /* 0xc1b80000ff0a7808 */ /* 0x000fe20001800000 */
[----:B------:R-:W-:Y:S01]  /*c570*/  @!P4 FMUL R38, R38, 16777216 ;  /* 0x4b8000002626c820 */ /* 0x000fe20000400000 */
[----:B------:R-:W-:Y:S01]  /*c580*/  I2FP.F32.S32 R13, R8 ;  /* 0x00000008000d7245 */ /* 0x000fe20000201400 */
[----:B------:R-:W-:Y:S01]  /*c590*/  @!P4 FMUL R30, R30, 16777216 ;  /* 0x4b8000001e1ec820 */ /* 0x000fe20000400000 */
[----:B------:R-:W-:Y:S01]  /*c5a0*/  FSEL R28, R15, R28, P1 ;  /* 0x0000001c0f1c7208 */ /* 0x000fe20000800000 */
[----:B------:R-:W-:Y:S01]  /*c5b0*/  @!P4 FMUL R151, R151, 16777216 ;  /* 0x4b8000009797c820 */ /* 0x000fe20000400000 */
[----:B------:R-:W-:Y:S01]  /*c5c0*/  LEA.HI R230, R230, R3, RZ, 0x1f ;  /* 0x00000003e6e67211 */ /* 0x000fe200078ff8ff */
[----:B------:R-:W-:Y:S01]  /*c5d0*/  @!P4 FMUL R147, R147, 16777216 ;  /* 0x4b8000009393c820 */ /* 0x000fe20000400000 */
        /* <DEDUP_REMOVED lines=54> */
[----:B------:R-:W-:Y:S01]  /*c940*/  FSEL R56, R11, R56, P1 ;  /* 0x000000380b387208 */ /* 0x000fe20000800000 */
[----:B------:R-:W-:Y:S01]  /*c950*/  FFMA.FTZ R3, R13, 1.1920928955078125e-07, R10 ;  /* 0x340000000d037823 */ /* 0x000fe2000001000a */
        /* <DEDUP_REMOVED lines=11> */
[C---:B0-----:R-:W-:Y:S01]  /*ca10*/  FMUL R13, R219.reuse, R87 ;  /* 0x00000057db0d7220 */ /* 0x041fe20000400000 */
[----:B------:R-:W-:Y:S01]  /*ca20*/  FMUL R19, R219, R55 ;  /* 0x00000037db137220 */ /* 0x000fe20000400000 */
[----:B------:R-:W-:-:S02]  /*ca30*/  VIADD R9, R6, 0xc0cafb0d ;  /* 0xc0cafb0d06097836 */ /* 0x000fc40000000000 */
[C---:B------:R-:W-:Y:S01]  /*ca40*/  FMUL R16, R219.reuse, R71 ;  /* 0x00000047db107220 */ /* 0x040fe20000400000 */
[C---:B------:R-:W-:Y:S01]  /*ca50*/  FMUL R14, R219.reuse, R66 ;  /* 0x00000042db0e7220 */ /* 0x040fe20000400000 */
[C---:B------:R-:W-:Y:S01]  /*ca60*/  FMUL R55, R219.reuse, R38 ;  /* 0x00000026db377220 */ /* 0x040fe20000400000 */
[C---:B------:R-:W-:Y:S01]  /*ca70*/  FMUL R87, R219.reuse, R30 ;  /* 0x0000001edb577220 */ /* 0x040fe20000400000 */
[----:B------:R-:W-:Y:S01]  /*ca80*/  FMUL R11, R36, 0.25 ;  /* 0x3e800000240b7820 */ /* 0x000fe20000400000 */
[C---:B------:R-:W-:Y:S01]  /*ca90*/  FMUL R151, R219.reuse, R151 ;  /* 0x00000097db977220 */ /* 0x040fe20000400000 */
        /* <DEDUP_REMOVED lines=55> */
[----:B------:R-:W-:Y:S01]  /*ce10*/  FMUL R30, R219, R27 ;  /* 0x0000001bdb1e7220 */ /* 0x000fe20000400000 */
[----:B------:R-:W-:Y:S01]  /*ce20*/  @!P2 FMUL R81, R81, 16777216 ;  /* 0x4b8000005151a820 */ /* 0x000fe20000400000 */
[----:B------:R-:W-:Y:S01]  /*ce30*/  @!P2 FMUL R80, R80, 16777216 ;  /* 0x4b8000005050a820 */ /* 0x000fe20000400000 */
[----:B------:R-:W-:Y:S01]  /*ce40*/  @!P2 FMUL R73, R73, 16777216 ;  /* 0x4b8000004949a820 */ /* 0x000fe20000400000 */
[----:B------:R-:W-:Y:S01]  /*ce50*/  @!P2 FMUL R72, R72, 16777216 ;  /* 0x4b8000004848a820 */ /* 0x000fe20000400000 */
[----:B------:R-:W-:Y:S01]  /*ce60*/  @!P2 FMUL R69, R69, 16777216 ;  /* 0x4b8000004545a820 */ /* 0x000fe20000400000 */
[----:B------:R-:W-:Y:S01]  /*ce70*/  @!P2 FMUL R68, R68, 16777216 ;  /* 0x4b8000004444a820 */ /* 0x000fe20000400000 */
[C---:B--2---:R-:W-:Y:S01]  /*ce80*/  FMUL R25, R221.reuse, R25 ;  /* 0x00000019dd197220 */ /* 0x044fe20000400000 */
[----:B------:R-:W-:Y:S01]  /*ce90*/  FMUL R24, R221, R24 ;  /* 0x00000018dd187220 */ /* 0x000fe20000400000 */
[----:B------:R-:W-:Y:S01]  /*cea0*/  FMUL R219, R219, R26 ;  /* 0x0000001adbdb7220 */ /* 0x000fe20000400000 */
        /* <DEDUP_REMOVED lines=16> */
[----:B------:R-:W-:Y:S01]  /*cfb0*/  LOP3.LUT R9, R9, 0xff800000, RZ, 0xc0, !PT ;  /* 0xff80000009097812 */ /* 0x000fe200078ec0ff */
[----:B------:R-:W-:Y:S01]  /*cfc0*/  @!P2 FMUL R117, R117, 16777216 ;  /* 0x4b8000007575a820 */ /* 0x000fe20000400000 */
[----:B------:R-:W-:Y:S01]  /*cfd0*/  @!P2 FMUL R116, R116, 16777216 ;  /* 0x4b8000007474a820 */ /* 0x000fe20000400000 */
[C---:B------:R-:W-:Y:S01]  /*cfe0*/  FMUL R81, R221.reuse, R81 ;  /* 0x00000051dd517220 */ /* 0x040fe20000400000 */
[C---:B------:R-:W-:Y:S01]  /*cff0*/  FMUL R80, R221.reuse, R80 ;  /* 0x00000050dd507220 */ /* 0x040fe20000400000 */
[C---:B------:R-:W-:Y:S01]  /*d000*/  FMUL R73, R221.reuse, R73 ;  /* 0x00000049dd497220 */ /* 0x040fe20000400000 */
[C---:B------:R-:W-:Y:S01]  /*d010*/  FMUL R72, R221.reuse, R72 ;  /* 0x00000048dd487220 */ /* 0x040fe20000400000 */
[C---:B------:R-:W-:Y:S01]  /*d020*/  FMUL R17, R221.reuse, R69 ;  /* 0x00000045dd117220 */ /* 0x040fe20000400000 */
[----:B------:R-:W-:Y:S01]  /*d030*/  FMUL R68, R221, R68 ;  /* 0x00000044dd447220 */ /* 0x000fe20000400000 */
[----:B------:R-:W-:Y:S01]  /*d040*/  FSEL R36, R11, R36, P1 ;  /* 0x000000240b247208 */ /* 0x000fe20000800000 */
[----:B------:R-:W-:Y:S01]  /*d050*/  @!P2 FMUL R97, R97, 16777216 ;  /* 0x4b8000006161a820 */ /* 0x000fe20000400000 */
[----:B------:R-:W-:Y:S01]  /*d060*/  @!P2 FMUL R96, R96, 16777216 ;  /* 0x4b8000006060a820 */ /* 0x000fe20000400000 */
[----:B------:R-:W-:Y:S01]  /*d070*/  @!P2 FMUL R85, R85, 16777216 ;  /* 0x4b8000005555a820 */ /* 0x000fe20000400000 */
[----:B------:R-:W-:Y:S01]  /*d080*/  @!P2 FMUL R84, R84, 16777216 ;  /* 0x4b8000005454a820 */ /* 0x000fe20000400000 */
[----:B------:R-:W-:Y:S01]  /*d090*/  @!P2 FMUL R77, R77, 16777216 ;  /* 0x4b8000004d4da820 */ /* 0x000fe20000400000 */
[----:B------:R-:W-:Y:S01]  /*d0a0*/  @!P2 FMUL R76, R76, 16777216 ;  /* 0x4b8000004c4ca820 */ /* 0x000fe20000400000 */
[----:B------:R-:W-:Y:S01]  /*d0b0*/  F2FP.SATFINITE.E4M3.F32.PACK_AB_MERGE_C R24, R25, R24, RZ ;  /* 0x000000181918723e */ /* 0x000fe200048070ff */
[----:B------:R-:W-:Y:S01]  /*d0c0*/  @!P2 FMUL R93, R93, 16777216 ;  /* 0x4b8000005d5da820 */ /* 0x000fe20000400000 */
[----:B------:R-:W-:Y:S01]  /*d0d0*/  @!P2 FMUL R92, R92, 16777216 ;  /* 0x4b8000005c5ca820 */ /* 0x000fe20000400000 */
[----:B------:R-:W-:Y:S01]  /*d0e0*/  @!P2 FMUL R89, R89, 16777216 ;  /* 0x4b8000005959a820 */ /* 0x000fe20000400000 */
[----:B------:R-:W-:Y:S01]  /*d0f0*/  @!P2 FMUL R88, R88, 16777216 ;  /* 0x4b8000005858a820 */ /* 0x000fe20000400000 */
[C---:B------:R-:W-:Y:S01]  /*d100*/  FMUL R65, R221.reuse, R65 ;  /* 0x00000041dd417220 */ /* 0x040fe20000400000 */
[C---:B------:R-:W-:Y:S01]  /*d110*/  FMUL R64, R221.reuse, R64 ;  /* 0x00000040dd407220 */ /* 0x040fe20000400000 */
[C---:B------:R-:W-:Y:S01]  /*d120*/  FMUL R61, R221.reuse, R61 ;  /* 0x0000003ddd3d7220 */ /* 0x040fe20000400000 */
[C---:B------:R-:W-:Y:S01]  /*d130*/  FMUL R60, R221.reuse, R60 ;  /* 0x0000003cdd3c7220 */ /* 0x040fe20000400000 */
[C---:B------:R-:W-:Y:S01]  /*d140*/  FMUL R57, R221.reuse, R57 ;  /* 0x00000039dd397220 */ /* 0x040fe20000400000 */
[C---:B------:R-:W-:Y:S01]  /*d150*/  FMUL R56, R221.reuse, R56 ;  /* 0x00000038dd387220 */ /* 0x040fe20000400000 */
[----:B------:R-:W-:Y:S01]  /*d160*/  F2FP.SATFINITE.E4M3.F32.PACK_AB_MERGE_C R30, R30, R219, RZ ;  /* 0x000000db1e1e723e */ /* 0x000fe200048070ff */
[----:B------:R-:W-:Y:S01]  /*d170*/  FMUL R22, R221, R117 ;  /* 0x00000075dd167220 */ /* 0x000fe20000400000 */
[----:B------:R-:W-:Y:S01]  /*d180*/  F2FP.SATFINITE.E4M3.F32.PACK_AB_MERGE_C R29, R29, R28, RZ ;  /* 0x0000001c1d1d723e */ /* 0x000fe200048070ff */
        /* <DEDUP_REMOVED lines=8> */
[----:B------:R-:W-:Y:S01]  /*d210*/  FMUL R84, R221, R84 ;  /* 0x00000054dd547220 */ /* 0x000fe20000400000 */
[----:B------:R-:W-:Y:S01]  /*d220*/  F2FP.SATFINITE.E4M3.F32.PACK_AB_MERGE_C R44, R45, R44, RZ ;  /* 0x0000002c2d2c723e */ /* 0x000fe200048070ff */
[----:B------:R-:W-:Y:S01]  /*d230*/  FMUL R77, R221, R77 ;  /* 0x0000004ddd4d7220 */ /* 0x000fe20000400000 */
[----:B------:R-:W-:Y:S01]  /*d240*/  F2FP.SATFINITE.E4M3.F32.PACK_AB_MERGE_C R48, R49, R48, RZ ;  /* 0x000000303130723e */ /* 0x000fe200048070ff */
[----:B------:R-:W-:Y:S01]  /*d250*/  FMUL R76, R221, R76 ;  /* 0x0000004cdd4c7220 */ /* 0x000fe20000400000 */
[----:B------:R-:W-:Y:S01]  /*d260*/  I2FP.F32.S32 R11, R9 ;  /* 0x00000009000b7245 */ /* 0x000fe20000201400 */
[----:B------:R-:W-:Y:S01]  /*d270*/  @!P2 FMUL R149, R149, 16777216 ;  /* 0x4b8000009595a820 */ /* 0x000fe20000400000 */
[----:B------:R-:W-:Y:S01]  /*d280*/  F2FP.SATFINITE.E4M3.F32.PACK_AB_MERGE_C R19, R19, R54, RZ ;  /* 0x000000361313723e */ /* 0x000fe200048070ff */
[----:B------:R-:W-:Y:S01]  /*d290*/  @!P2 FMUL R148, R148, 16777216 ;  /* 0x4b8000009494a820 */ /* 0x000fe20000400000 */
[----:B------:R-:W-:Y:S01]  /*d2a0*/  F2FP.SATFINITE.E4M3.F32.PACK_AB_MERGE_C R17, R17, R68, RZ ;  /* 0x000000441111723e */ /* 0x000fe200048070ff */
[----:B------:R-:W-:Y:S01]  /*d2b0*/  @!P2 FMUL R37, R37, 16777216 ;  /* 0x4b8000002525a820 */ /* 0x000fe20000400000 */
[----:B------:R-:W-:Y:S01]  /*d2c0*/  F2FP.SATFINITE.E4M3.F32.PACK_AB_MERGE_C R72, R73, R72, RZ ;  /* 0x000000484948723e */ /* 0x000fe200048070ff */
[----:B------:R-:W-:Y:S01]  /*d2d0*/  @!P2 FMUL R36, R36, 16777216 ;  /* 0x4b8000002424a820 */ /* 0x000fe20000400000 */
[----:B------:R-:W-:Y:S01]  /*d2e0*/  F2FP.SATFINITE.E4M3.F32.PACK_AB_MERGE_C R74, R75, R74, RZ ;  /* 0x0000004a4b4a723e */ /* 0x000fe200048070ff */
[----:B------:R-:W-:Y:S01]  /*d2f0*/  FMUL R93, R221, R93 ;  /* 0x0000005ddd5d7220 */ /* 0x000fe20000400000 */
[----:B------:R-:W-:Y:S01]  /*d300*/  F2FP.SATFINITE.E4M3.F32.PACK_AB_MERGE_C R78, R79, R78, RZ ;  /* 0x0000004e4f4e723e */ /* 0x000fe200048070ff */
[----:B------:R-:W-:Y:S01]  /*d310*/  FMUL R92, R221, R92 ;  /* 0x0000005cdd5c7220 */ /* 0x000fe20000400000 */
[----:B------:R-:W-:Y:S01]  /*d320*/  F2FP.SATFINITE.E4M3.F32.PACK_AB_MERGE_C R80, R81, R80, RZ ;  /* 0x000000505150723e */ /* 0x000fe200048070ff */
[C---:B------:R-:W-:Y:S01]  /*d330*/  FMUL R89, R221.reuse, R89 ;  /* 0x00000059dd597220 */ /* 0x040fe20000400000 */
[----:B------:R-:W-:Y:S01]  /*d340*/  FMUL R88, R221, R88 ;  /* 0x00000058dd587220 */ /* 0x000fe20000400000 */
[----:B------:R-:W-:Y:S01]  /*d350*/  LOP3.LUT R54, R24, 0xffff, RZ, 0xc0, !PT ;  /* 0x0000ffff18367812 */ /* 0x000fe200078ec0ff */
[----:B------:R-:W-:Y:S01]  /*d360*/  @!P2 FMUL R101, R101, 16777216 ;  /* 0x4b8000006565a820 */ /* 0x000fe20000400000 */
        /* <DEDUP_REMOVED lines=15> */
[----:B------:R-:W-:Y:S01]  /*d460*/  FFMA.FTZ R2, R11, 1.1920928955078125e-07, R2 ;  /* 0x340000000b027823 */ /* 0x000fe20000010002 */
        /* <DEDUP_REMOVED lines=13> */
[----:B------:R-:W-:Y:S01]  /*d540*/  @!P2 FMUL R52, R52, 16777216 ;  /* 0x4b8000003434a820 */ /* 0x000fe20000400000 */
[----:B------:R-:W-:Y:S01]  /*d550*/  F2FP.SATFINITE.E4M3.F32.PACK_AB_MERGE_C R62, R63, R62, RZ ;  /* 0x0000003e3f3e723e */ /* 0x000fe200048070ff */
[----:B------:R-:W-:Y:S01]  /*d560*/  FMUL R26, R221, R113 ;  /* 0x00000071dd1a7220 */ /* 0x000fe20000400000 */
[----:B------:R-:W-:Y:S01]  /*d570*/  F2FP.SATFINITE.E4M3.F32.PACK_AB_MERGE_C R67, R67, R14, RZ ;  /* 0x0000000e4343723e */ /* 0x000fe200048070ff */
[C---:B------:R-:W-:Y:S01]  /*d580*/  FMUL R35, R221.reuse, R112 ;  /* 0x00000070dd237220 */ /* 0x040fe20000400000 */
[----:B------:R-:W-:Y:S01]  /*d590*/  F2FP.SATFINITE.E4M3.F32.PACK_AB_MERGE_C R16, R16, R15, RZ ;  /* 0x0000000f1010723e */ /* 0x000fe200048070ff */
[C---:B------:R-:W-:Y:S01]  /*d5a0*/  FMUL R109, R221.reuse, R109 ;  /* 0x0000006ddd6d7220 */ /* 0x040fe20000400000 */
[----:B------:R-:W-:Y:S01]  /*d5b0*/  F2FP.SATFINITE.E4M3.F32.PACK_AB_MERGE_C R12, R12, R23, RZ ;  /* 0x000000170c0c723e */ /* 0x000fe200048070ff */
[C---:B------:R-:W-:Y:S01]  /*d5c0*/  FMUL R108, R221.reuse, R108 ;  /* 0x0000006cdd6c7220 */ /* 0x040fe20000400000 */
[----:B------:R-:W-:Y:S01]  /*d5d0*/  F2FP.SATFINITE.E4M3.F32.PACK_AB_MERGE_C R43, R20, R21, RZ ;  /* 0x00000015142b723e */ /* 0x000fe200048070ff */
[C---:B------:R-:W-:Y:S01]  /*d5e0*/  FMUL R105, R221.reuse, R105 ;  /* 0x00000069dd697220 */ /* 0x040fe20000400000 */
[----:B------:R-:W-:Y:S01]  /*d5f0*/  F2FP.SATFINITE.E4M3.F32.PACK_AB_MERGE_C R28, R22, R31, RZ ;  /* 0x0000001f161c723e */ /* 0x000fe200048070ff */
[----:B------:R-:W-:Y:S01]  /*d600*/  FMUL R104, R221, R104 ;  /* 0x00000068dd687220 */ /* 0x000fe20000400000 */
[----:B------:R-:W-:Y:S01]  /*d610*/  F2FP.SATFINITE.E4M3.F32.PACK_AB_MERGE_C R76, R77, R76, RZ ;  /* 0x0000004c4d4c723e */ /* 0x000fe200048070ff */
[----:B------:R-:W-:Y:S01]  /*d620*/  FMUL R39, R221, R52 ;  /* 0x00000034dd277220 */ /* 0x000fe20000400000 */
[----:B------:R-:W-:Y:S01]  /*d630*/  F2FP.SATFINITE.E4M3.F32.PACK_AB_MERGE_C R82, R83, R82, RZ ;  /* 0x000000525352723e */ /* 0x000fe200048070ff */
[----:B------:R-:W-:Y:S01]  /*d640*/  @!P2 FMUL R129, R129, 16777216 ;  /* 0x4b8000008181a820 */ /* 0x000fe20000400000 */
[----:B------:R-:W-:Y:S01]  /*d650*/  F2FP.SATFINITE.E4M3.F32.PACK_AB_MERGE_C R15, R85, R84, RZ ;  /* 0x00000054550f723e */ /* 0x000fe200048070ff */
[----:B------:R-:W-:Y:S01]  /*d660*/  @!P2 FMUL R128, R128, 16777216 ;  /* 0x4b8000008080a820 */ /* 0x000fe20000400000 */
[----:B------:R-:W-:Y:S01]  /*d670*/  F2FP.SATFINITE.E4M3.F32.PACK_AB_MERGE_C R90, R91, R90, RZ ;  /* 0x0000005a5b5a723e */ /* 0x000fe200048070ff */
[----:B------:R-:W-:Y:S01]  /*d680*/  @!P2 FMUL R125, R125, 16777216 ;  /* 0x4b8000007d7da820 */ /* 0x000fe20000400000 */
[----:B------:R-:W-:Y:S01]  /*d690*/  F2FP.SATFINITE.E4M3.F32.PACK_AB_MERGE_C R59, R97, R96, RZ ;  /* 0x00000060613b723e */ /* 0x000fe200048070ff */
[----:B------:R-:W-:Y:S01]  /*d6a0*/  @!P2 FMUL R124, R124, 16777216 ;  /* 0x4b8000007c7ca820 */ /* 0x000fe20000400000 */
[--C-:B------:R-:W-:Y:S01]  /*d6b0*/  PRMT R20, R73, 0x3340, R0.reuse ;  /* 0x0000334049147816 */ /* 0x100fe20000000000 */
[----:B------:R-:W-:Y:S01]  /*d6c0*/  @!P2 FMUL R121, R121, 16777216 ;  /* 0x4b8000007979a820 */ /* 0x000fe20000400000 */
[--C-:B------:R-:W-:Y:S01]  /*d6d0*/  PRMT R21, R75, 0x3340, R0.reuse ;  /* 0x000033404b157816 */ /* 0x100fe20000000000 */
[----:B------:R-:W-:Y:S01]  /*d6e0*/  @!P2 FMUL R120, R120, 16777216 ;  /* 0x4b8000007878a820 */ /* 0x000fe20000400000 */
[----:B------:R-:W-:Y:S01]  /*d6f0*/  PRMT R23, R81, 0x3340, R0 ;  /* 0x0000334051177816 */ /* 0x000fe20000000000 */
[----:B------:R-:W-:Y:S01]  /*d700*/  @!P2 FMUL R145, R145, 16777216 ;  /* 0x4b8000009191a820 */ /* 0x000fe20000400000 */
[----:B------:R-:W-:Y:S01]  /*d710*/  PRMT R25, R54, 0x3340, R71 ;  /* 0x0000334036197816 */ /* 0x000fe20000000047 */
[----:B------:R-:W-:Y:S01]  /*d720*/  @!P2 FMUL R144, R144, 16777216 ;  /* 0x4b8000009090a820 */ /* 0x000fe20000400000 */
[----:B------:R-:W-:Y:S01]  /*d730*/  PRMT R24, R68, 0x3340, R87 ;  /* 0x0000334044187816 */ /* 0x000fe20000000057 */
[----:B------:R-:W-:Y:S01]  /*d740*/  @!P2 FMUL R141, R141, 16777216 ;  /* 0x4b8000008d8da820 */ /* 0x000fe20000400000 */
[----:B------:R-:W-:Y:S01]  /*d750*/  PRMT R22, R70, 0x3340, R79 ;  /* 0x0000334046167816 */ /* 0x000fe2000000004f */
[----:B------:R-:W-:Y:S01]  /*d760*/  @!P2 FMUL R140, R140, 16777216 ;  /* 0x4b8000008c8ca820 */ /* 0x000fe20000400000 */
[----:B------:R-:W-:Y:S01]  /*d770*/  F2FP.SATFINITE.E4M3.F32.PACK_AB_MERGE_C R13, R13, R86, RZ ;  /* 0x000000560d0d723e */ /* 0x000fe200048070ff */
[----:B------:R-:W-:Y:S01]  /*d780*/  @!P2 FMUL R137, R137, 16777216 ;  /* 0x4b8000008989a820 */ /* 0x000fe20000400000 */
[----:B------:R-:W-:Y:S01]  /*d790*/  F2FP.SATFINITE.E4M3.F32.PACK_AB_MERGE_C R88, R89, R88, RZ ;  /* 0x000000585958723e */ /* 0x000fe200048070ff */
[----:B------:R-:W-:Y:S01]  /*d7a0*/  @!P2 FMUL R136, R136, 16777216 ;  /* 0x4b8000008888a820 */ /* 0x000fe20000400000 */
[----:B------:R-:W-:Y:S01]  /*d7b0*/  F2FP.SATFINITE.E4M3.F32.PACK_AB_MERGE_C R92, R93, R92, RZ ;  /* 0x0000005c5d5c723e */ /* 0x000fe200048070ff */
[----:B------:R-:W-:Y:S01]  /*d7c0*/  @!P2 FMUL R53, R53, 16777216 ;  /* 0x4b8000003535a820 */ /* 0x000fe20000400000 */
[----:B------:R-:W-:Y:S01]  /*d7d0*/  LOP3.LUT R77, R42, 0xffff, RZ, 0xc0, !PT ;  /* 0x0000ffff2a4d7812 */ /* 0x000fe200078ec0ff */
[C---:B------:R-:W-:Y:S01]  /*d7e0*/  FMUL R129, R221.reuse, R129 ;  /* 0x00000081dd817220 */ /* 0x040fe20000400000 */
        /* <DEDUP_REMOVED lines=11> */
[----:B------:R-:W-:Y:S01]  /*d8a0*/  FMUL R145, R221, R145 ;  /* 0x00000091dd917220 */ /* 0x000fe20000400000 */
[----:B------:R-:W-:Y:S01]  /*d8b0*/  LOP3.LUT R93, R67, 0xffff, RZ, 0xc0, !PT ;  /* 0x0000ffff435d7812 */ /* 0x000fe200078ec0ff */
[C---:B------:R-:W-:Y:S01]  /*d8c0*/  FMUL R144, R221.reuse, R144 ;  /* 0x00000090dd907220 */ /* 0x040fe20000400000 */
[----:B------:R-:W-:Y:S01]  /*d8d0*/  LOP3.LUT R89, R62, 0xffff, RZ, 0xc0, !PT ;  /* 0x0000ffff3e597812 */ /* 0x000fe200078ec0ff */
[----:B------:R-:W-:Y:S01]  /*d8e0*/  FMUL R141, R221, R141 ;  /* 0x0000008ddd8d7220 */ /* 0x000fe20000400000 */
[----:B------:R-:W-:Y:S01]  /*d8f0*/  PRMT R25, R25, 0x5410, R20 ;  /* 0x0000541019197816 */ /* 0x000fe20000000014 */
[C---:B------:R-:W-:Y:S01]  /*d900*/  FMUL R140, R221.reuse, R140 ;  /* 0x0000008cdd8c7220 */ /* 0x040fe20000400000 */
[----:B------:R-:W-:Y:S01]  /*d910*/  PRMT R24, R24, 0x5410, R21 ;  /* 0x0000541018187816 */ /* 0x000fe20000000015 */
[C---:B------:R-:W-:Y:S01]  /*d920*/  FMUL R137, R221.reuse, R137 ;  /* 0x00000089dd897220 */ /* 0x040fe20000400000 */
[----:B------:R-:W-:Y:S01]  /*d930*/  PRMT R22, R22, 0x5410, R23 ;  /* 0x0000541016167816 */ /* 0x000fe20000000017 */
[----:B------:R-:W-:Y:S01]  /*d940*/  FMUL R136, R221, R136 ;  /* 0x00000088dd887220 */ /* 0x000fe20000400000 */
[----:B------:R-:W-:Y:S01]  /*d950*/  F2FP.SATFINITE.E4M3.F32.PACK_AB_MERGE_C R11, R11, R36, RZ ;  /* 0x000000240b0b723e */ /* 0x000fe200048070ff */
[----:B------:R-:W-:Y:S01]  /*d960*/  FMUL R18, R221, R53 ;  /* 0x00000035dd127220 */ /* 0x000fe20000400000 */
[----:B------:R-:W-:Y:S01]  /*d970*/  F2FP.SATFINITE.E4M3.F32.PACK_AB_MERGE_C R94, R95, R94, RZ ;  /* 0x0000005e5f5e723e */ /* 0x000fe200048070ff */
[----:B------:R-:W-:Y:S01]  /*d980*/  IMAD.IADD R9, R6, 0x1, -R9 ;  /* 0x0000000106097824 */ /* 0x000fe200078e0a09 */
[----:B------:R-:W-:Y:S01]  /*d990*/  F2FP.SATFINITE.E4M3.F32.PACK_AB_MERGE_C R98, R99, R98, RZ ;  /* 0x000000626362723e */ /* 0x000fe200048070ff */
[----:B------:R-:W-:Y:S01]  /*d9a0*/  IMAD.IADD R8, R5, 0x1, -R8 ;  /* 0x0000000105087824 */ /* 0x000fe200078e0a08 */
[----:B------:R-:W-:Y:S01]  /*d9b0*/  F2FP.SATFINITE.E4M3.F32.PACK_AB_MERGE_C R34, R34, R27, RZ ;  /* 0x0000001b2222723e */ /* 0x000fe200048070ff */
[----:B------:R-:W-:Y:S01]  /*d9c0*/  @!P2 FMUL R133, R133, 16777216 ;  /* 0x4b8000008585a820 */ /* 0x000fe20000400000 */
[--C-:B------:R-:W-:Y:S01]  /*d9d0*/  PRMT R20, R83, 0x3340, R0.reuse ;  /* 0x0000334053147816 */ /* 0x100fe20000000000 */
[----:B------:R-:W-:Y:S01]  /*d9e0*/  @!P2 FMUL R132, R132, 16777216 ;  /* 0x4b8000008484a820 */ /* 0x000fe20000400000 */
[----:B------:R-:W-:Y:S01]  /*d9f0*/  PRMT R30, R91, 0x3340, R0 ;  /* 0x000033405b1e7816 */ /* 0x000fe20000000000 */
[----:B------:R-:W0:Y:S01]  /*da00*/  LDC R66, c[0x0][0x278] ;  /* 0x00009e00ff427b82 */ /* 0x000e220000000800 */
[----:B------:R-:W-:Y:S01]  /*da10*/  PRMT R23, R77, 0x3340, R84 ;  /* 0x000033404d177816 */ /* 0x000fe20000000054 */
[----:B------:R-:W-:Y:S01]  /*da20*/  FMUL R133, R221, R133 ;  /* 0x00000085dd857220 */ /* 0x000fe20000400000 */
[----:B------:R-:W-:Y:S01]  /*da30*/  PRMT R21, R85, 0x3340, R96 ;  /* 0x0000334055157816 */ /* 0x000fe20000000060 */
[----:B------:R-:W-:Y:S01]  /*da40*/  FMUL R132, R221, R132 ;  /* 0x00000084dd847220 */ /* 0x000fe20000400000 */
[----:B------:R-:W-:Y:S01]  /*da50*/  F2FP.SATFINITE.E4M3.F32.PACK_AB_MERGE_C R14, R101, R100, RZ ;  /* 0x00000064650e723e */ /* 0x000fe200048070ff */
[----:B------:R-:W2:Y:S01]  /*da60*/  S2R R232, SR_CTAID.X ;  /* 0x0000000000e87919 */ /* 0x000ea20000002500 */
[----:B------:R-:W-:Y:S01]  /*da70*/  PRMT R36, R93, 0x3340, R0 ;  /* 0x000033405d247816 */ /* 0x000fe20000000000 */
[----:B------:R-:W-:Y:S01]  /*da80*/  ULDC.64 UR4, c[0x0][0x270] ;  /* 0x00009c0000047ab9 */ /* 0x000fe20000000a00 */
[----:B------:R-:W-:Y:S01]  /*da90*/  PRMT R27, R86, 0x3340, R89 ;  /* 0x00003340561b7816 */ /* 0x000fe20000000059 */
[----:B------:R-:W-:Y:S01]  /*daa0*/  UIMAD UR4, UR49, UR4, URZ ;  /* 0x00000004310472a4 */ /* 0x000fe2000f8e023f */
[----:B------:R-:W-:-:S02]  /*dab0*/  LOP3.LUT R95, R72, 0xffff, RZ, 0xc0, !PT ;  /* 0x0000ffff485f7812 */ /* 0x000fc400078ec0ff */
[----:B------:R-:W-:Y:S02]  /*dac0*/  LOP3.LUT R76, R76, 0xffff, RZ, 0xc0, !PT ;  /* 0x0000ffff4c4c7812 */ /* 0x000fe400078ec0ff */
[----:B------:R-:W-:Y:S02]  /*dad0*/  LOP3.LUT R99, R80, 0xffff, RZ, 0xc0, !PT ;  /* 0x0000ffff50637812 */ /* 0x000fe400078ec0ff */
[----:B------:R-:W-:Y:S02]  /*dae0*/  F2FP.SATFINITE.E4M3.F32.PACK_AB_MERGE_C R52, R105, R104, RZ ;  /* 0x000000686934723e */ /* 0x000fe400048070ff */
[----:B------:R-:W-:Y:S02]  /*daf0*/  F2FP.SATFINITE.E4M3.F32.PACK_AB_MERGE_C R61, R109, R108, RZ ;  /* 0x0000006c6d3d723e */ /* 0x000fe400048070ff */
[----:B------:R-:W-:Y:S02]  /*db00*/  F2FP.SATFINITE.E4M3.F32.PACK_AB_MERGE_C R26, R26, R35, RZ ;  /* 0x000000231a1a723e */ /* 0x000fe400048070ff */
[----:B------:R-:W-:-:S02]  /*db10*/  LOP3.LUT R58, R74, 0xffff, RZ, 0xc0, !PT ;  /* 0x0000ffff4a3a7812 */ /* 0x000fc400078ec0ff */
[----:B------:R-:W-:Y:S02]  /*db20*/  LOP3.LUT R97, R78, 0xffff, RZ, 0xc0, !PT ;  /* 0x0000ffff4e617812 */ /* 0x000fe400078ec0ff */
[----:B------:R-:W-:Y:S02]  /*db30*/  LOP3.LUT R101, R82, 0xffff, RZ, 0xc0, !PT ;  /* 0x0000ffff52657812 */ /* 0x000fe400078ec0ff */
[----:B------:R-:W-:Y:S02]  /*db40*/  LOP3.LUT R88, R88, 0xffff, RZ, 0xc0, !PT ;  /* 0x0000ffff58587812 */ /* 0x000fe400078ec0ff */
[----:B------:R-:W-:Y:S02]  /*db50*/  LOP3.LUT R59, R59, 0xffff, RZ, 0xc0, !PT ;  /* 0x0000ffff3b3b7812 */ /* 0x000fe400078ec0ff */
[----:B------:R-:W-:Y:S02]  /*db60*/  LOP3.LUT R103, R92, 0xffff, RZ, 0xc0, !PT ;  /* 0x0000ffff5c677812 */ /* 0x000fe400078ec0ff */
[----:B------:R-:W-:-:S02]  /*db70*/  F2FP.SATFINITE.E4M3.F32.PACK_AB_MERGE_C R106, R107, R106, RZ ;  /* 0x0000006a6b6a723e */ /* 0x000fc400048070ff */
[----:B------:R-:W-:Y:S01]  /*db80*/  F2FP.SATFINITE.E4M3.F32.PACK_AB_MERGE_C R65, R111, R110, RZ ;  /* 0x0000006e6f41723e */ /* 0x000fe200048070ff */
[----:B--2---:R-:W-:Y:S01]  /*db90*/  IMAD.SHL.U32 R232, R232, 0x80, RZ ;  /* 0x00000080e8e87824 */ /* 0x004fe200078e00ff */
[----:B------:R-:W-:Y:S02]  /*dba0*/  PRMT R23, R23, 0x5410, R20 ;  /* 0x0000541017177816 */ /* 0x000fe40000000014 */
[----:B------:R-:W-:Y:S02]  /*dbb0*/  PRMT R21, R21, 0x5410, R30 ;  /* 0x0000541015157816 */ /* 0x000fe4000000001e */
[----:B------:R-:W-:Y:S02]  /*dbc0*/  PRMT R20, R27, 0x5410, R36 ;  /* 0x000054101b147816 */ /* 0x000fe40000000024 */
[----:B------:R-:W-:Y:S02]  /*dbd0*/  PRMT R30, R99, 0x3340, R0 ;  /* 0x00003340631e7816 */ /* 0x000fe40000000000 */
[----:B------:R-:W-:-:S02]  /*dbe0*/  PRMT R41, R95, 0x3340, R76 ;  /* 0x000033405f297816 */ /* 0x000fc4000000004c */
[--C-:B------:R-:W-:Y:S02]  /*dbf0*/  PRMT R27, R101, 0x3340, R0.reuse ;  /* 0x00003340651b7816 */ /* 0x100fe40000000000 */
[----:B------:R-:W-:Y:S02]  /*dc00*/  PRMT R36, R59, 0x3340, R0 ;  /* 0x000033403b247816 */ /* 0x000fe40000000000 */
[----:B------:R-:W-:Y:S02]  /*dc10*/  PRMT R40, R58, 0x3340, R97 ;  /* 0x000033403a287816 */ /* 0x000fe40000000061 */
[----:B------:R-:W-:Y:S02]  /*dc20*/  PRMT R31, R88, 0x3340, R103 ;  /* 0x00003340581f7816 */ /* 0x000fe40000000067 */
[----:B------:R-:W-:Y:S02]  /*dc30*/  LOP3.LUT R52, R52, 0xffff, RZ, 0xc0, !PT ;  /* 0x0000ffff34347812 */ /* 0x000fe400078ec0ff */
[----:B------:R-:W-:-:S02]  /*dc40*/  LOP3.LUT R61, R61, 0xffff, RZ, 0xc0, !PT ;  /* 0x0000ffff3d3d7812 */ /* 0x000fc400078ec0ff */
[----:B------:R-:W-:Y:S02]  /*dc50*/  LOP3.LUT R63, R26, 0xffff, RZ, 0xc0, !PT ;  /* 0x0000ffff1a3f7812 */ /* 0x000fe400078ec0ff */
[----:B------:R-:W-:Y:S02]  /*dc60*/  LOP3.LUT R48, R106, 0xffff, RZ, 0xc0, !PT ;  /* 0x0000ffff6a307812 */ /* 0x000fe400078ec0ff */
[----:B------:R-:W-:Y:S02]  /*dc70*/  LOP3.LUT R43, R43, 0xffff, RZ, 0xc0, !PT ;  /* 0x0000ffff2b2b7812 */ /* 0x000fe400078ec0ff */
[----:B------:R-:W-:Y:S02]  /*dc80*/  LOP3.LUT R65, R65, 0xffff, RZ, 0xc0, !PT ;  /* 0x0000ffff41417812 */ /* 0x000fe400078ec0ff */
[----:B------:R-:W-:Y:S02]  /*dc90*/  PRMT R41, R41, 0x5410, R30 ;  /* 0x0000541029297816 */ /* 0x000fe4000000001e */
[----:B------:R-:W-:-:S02]  /*dca0*/  PRMT R40, R40, 0x5410, R27 ;  /* 0x0000541028287816 */ /* 0x000fc4000000001b */
[----:B------:R-:W-:Y:S02]  /*dcb0*/  PRMT R31, R31, 0x5410, R36 ;  /* 0x000054101f1f7816 */ /* 0x000fe40000000024 */
[----:B------:R-:W-:Y:S02]  /*dcc0*/  PRMT R30, R63, 0x3340, R0 ;  /* 0x000033403f1e7816 */ /* 0x000fe40000000000 */
[----:B------:R-:W-:Y:S02]  /*dcd0*/  PRMT R29, R52, 0x3340, R61 ;  /* 0x00003340341d7816 */ /* 0x000fe4000000003d */
[----:B------:R-:W-:Y:S02]  /*dce0*/  F2FP.SATFINITE.E4M3.F32.PACK_AB_MERGE_C R10, R10, R55, RZ ;  /* 0x000000370a0a723e */ /* 0x000fe400048070ff */
[----:B------:R-:W-:Y:S02]  /*dcf0*/  F2FP.SATFINITE.E4M3.F32.PACK_AB_MERGE_C R120, R121, R120, RZ ;  /* 0x000000787978723e */ /* 0x000fe400048070ff */
[----:B------:R-:W-:-:S02]  /*dd00*/  F2FP.SATFINITE.E4M3.F32.PACK_AB_MERGE_C R124, R125, R124, RZ ;  /* 0x0000007c7d7c723e */ /* 0x000fc400048070ff */
[----:B------:R-:W-:Y:S02]  /*dd10*/  F2FP.SATFINITE.E4M3.F32.PACK_AB_MERGE_C R69, R129, R128, RZ ;  /* 0x000000808145723e */ /* 0x000fe400048070ff */
[----:B------:R-:W-:Y:S02]  /*dd20*/  LOP3.LUT R60, R90, 0xffff, RZ, 0xc0, !PT ;  /* 0x0000ffff5a3c7812 */ /* 0x000fe400078ec0ff */
[----:B------:R-:W-:Y:S02]  /*dd30*/  LOP3.LUT R105, R94, 0xffff, RZ, 0xc0, !PT ;  /* 0x0000ffff5e697812 */ /* 0x000fe400078ec0ff */
[----:B------:R-:W-:Y:S02]  /*dd40*/  LOP3.LUT R107, R98, 0xffff, RZ, 0xc0, !PT ;  /* 0x0000ffff626b7812 */ /* 0x000fe400078ec0ff */
[----:B------:R-:W-:Y:S02]  /*dd50*/  PRMT R36, R43, 0x3340, R0 ;  /* 0x000033402b247816 */ /* 0x000fe40000000000 */
[----:B------:R-:W-:-:S02]  /*dd60*/  PRMT R27, R48, 0x3340, R65 ;  /* 0x00003340301b7816 */ /* 0x000fc40000000041 */
[----:B------:R-:W-:Y:S02]  /*dd70*/  F2FP.SATFINITE.E4M3.F32.PACK_AB_MERGE_C R136, R137, R136, RZ ;  /* 0x000000888988723e */ /* 0x000fe400048070ff */
[----:B------:R-:W-:Y:S02]  /*dd80*/  F2FP.SATFINITE.E4M3.F32.PACK_AB_MERGE_C R55, R141, R140, RZ ;  /* 0x0000008c8d37723e */ /* 0x000fe400048070ff */
[----:B------:R-:W-:Y:S02]  /*dd90*/  F2FP.SATFINITE.E4M3.F32.PACK_AB_MERGE_C R144, R145, R144, RZ ;  /* 0x000000909190723e */ /* 0x000fe400048070ff */
[----:B------:R-:W-:Y:S02]  /*dda0*/  F2FP.SATFINITE.E4M3.F32.PACK_AB_MERGE_C R18, R18, R39, RZ ;  /* 0x000000271212723e */ /* 0x000fe400048070ff */
[----:B------:R-:W-:Y:S02]  /*ddb0*/  PRMT R29, R29, 0x5410, R30 ;  /* 0x000054101d1d7816 */ /* 0x000fe4000000001e */
[----:B------:R-:W-:-:S02]  /*ddc0*/  PRMT R26, R107, 0x3340, R0 ;  /* 0x000033406b1a7816 */ /* 0x000fc40000000000 */
[----:B------:R-:W-:Y:S02]  /*ddd0*/  PRMT R39, R60, 0x3340, R105 ;  /* 0x000033403c277816 */ /* 0x000fe40000000069 */
[----:B------:R-:W-:Y:S02]  /*dde0*/  PRMT R30, R27, 0x5410, R36 ;  /* 0x000054101b1e7816 */ /* 0x000fe40000000024 */
[----:B------:R-:W-:Y:S02]  /*ddf0*/  LOP3.LUT R50, R120, 0xffff, RZ, 0xc0, !PT ;  /* 0x0000ffff78327812 */ /* 0x000fe400078ec0ff */
[----:B------:R-:W-:Y:S02]  /*de00*/  LOP3.LUT R67, R124, 0xffff, RZ, 0xc0, !PT ;  /* 0x0000ffff7c437812 */ /* 0x000fe400078ec0ff */
[----:B------:R-:W-:Y:S02]  /*de10*/  LOP3.LUT R69, R69, 0xffff, RZ, 0xc0, !PT ;  /* 0x0000ffff45457812 */ /* 0x000fe400078ec0ff */
[----:B------:R-:W-:-:S02]  /*de20*/  F2FP.SATFINITE.E4M3.F32.PACK_AB_MERGE_C R122, R123, R122, RZ ;  /* 0x0000007a7b7a723e */ /* 0x000fc400048070ff */
[----:B------:R-:W-:Y:S02]  /*de30*/  F2FP.SATFINITE.E4M3.F32.PACK_AB_MERGE_C R45, R127, R126, RZ ;  /* 0x0000007e7f2d723e */ /* 0x000fe400048070ff */
[----:B------:R-:W-:Y:S02]  /*de40*/  LOP3.LUT R44, R136, 0xffff, RZ, 0xc0, !PT ;  /* 0x0000ffff882c7812 */ /* 0x000fe400078ec0ff */
[----:B------:R-:W-:Y:S02]  /*de50*/  LOP3.LUT R27, R144, 0xffff, RZ, 0xc0, !PT ;  /* 0x0000ffff901b7812 */ /* 0x000fe400078ec0ff */
[----:B------:R-:W-:Y:S02]  /*de60*/  LOP3.LUT R55, R55, 0xffff, RZ, 0xc0, !PT ;  /* 0x0000ffff37377812 */ /* 0x000fe400078ec0ff */
[----:B------:R-:W-:Y:S02]  /*de70*/  PRMT R39, R39, 0x5410, R26 ;  /* 0x0000541027277816 */ /* 0x000fe4000000001a */
[----:B------:R-:W-:-:S02]  /*de80*/  PRMT R35, R69, 0x3340, R0 ;  /* 0x0000334045237816 */ /* 0x000fc40000000000 */
[----:B------:R-:W-:Y:S02]  /*de90*/  PRMT R38, R50, 0x3340, R67 ;  /* 0x0000334032267816 */ /* 0x000fe40000000043 */
[----:B------:R-:W-:Y:S02]  /*dea0*/  LOP3.LUT R26, R122, 0xffff, RZ, 0xc0, !PT ;  /* 0x0000ffff7a1a7812 */ /* 0x000fe400078ec0ff */
[----:B------:R-:W-:Y:S02]  /*deb0*/  LOP3.LUT R45, R45, 0xffff, RZ, 0xc0, !PT ;  /* 0x0000ffff2d2d7812 */ /* 0x000fe400078ec0ff */
[----:B------:R-:W-:Y:S02]  /*dec0*/  PRMT R57, R27, 0x3340, R0 ;  /* 0x000033401b397816 */ /* 0x000fe40000000000 */
[----:B------:R-:W-:Y:S02]  /*ded0*/  PRMT R42, R44, 0x3340, R55 ;  /* 0x000033402c2a7816 */ /* 0x000fe40000000037 */
[----:B------:R-:W-:-:S02]  /*dee0*/  F2FP.SATFINITE.E4M3.F32.PACK_AB_MERGE_C R51, R131, R130, RZ ;  /* 0x000000828333723e */ /* 0x000fc400048070ff */
[----:B------:R-:W-:Y:S02]  /*def0*/  F2FP.SATFINITE.E4M3.F32.PACK_AB_MERGE_C R138, R139, R138, RZ ;  /* 0x0000008a8b8a723e */ /* 0x000fe400048070ff */
[----:B------:R-:W-:Y:S02]  /*df00*/  F2FP.SATFINITE.E4M3.F32.PACK_AB_MERGE_C R53, R143, R142, RZ ;  /* 0x0000008e8f35723e */ /* 0x000fe400048070ff */
[----:B------:R-:W-:Y:S02]  /*df10*/  SHF.R.U32.HI R48, RZ, 0x8, R48 ;  /* 0x00000008ff307819 */ /* 0x000fe40000011630 */
[----:B------:R-:W-:Y:S02]  /*df20*/  SHF.R.U32.HI R65, RZ, 0x8, R65 ;  /* 0x00000008ff417819 */ /* 0x000fe40000011641 */
[----:B------:R-:W-:Y:S02]  /*df30*/  PRMT R38, R38, 0x5410, R35 ;  /* 0x0000541026267816 */ /* 0x000fe40000000023 */
[----:B------:R-:W-:-:S02]  /*df40*/  PRMT R37, R26, 0x3340, R45 ;  /* 0x000033401a257816 */ /* 0x000fc4000000002d */
[----:B------:R-:W-:Y:S02]  /*df50*/  PRMT R35, R42, 0x5410, R57 ;  /* 0x000054102a237816 */ /* 0x000fe40000000039 */
[----:B------:R-:W-:Y:S02]  /*df60*/  SHF.R.U32.HI R43, RZ, 0x8, R43 ;  /* 0x00000008ff2b7819 */ /* 0x000fe4000001162b */
[----:B------:R-:W-:Y:S02]  /*df70*/  LOP3.LUT R51, R51, 0xffff, RZ, 0xc0, !PT ;  /* 0x0000ffff33337812 */ /* 0x000fe400078ec0ff */
[----:B------:R-:W-:Y:S02]  /*df80*/  LOP3.LUT R42, R138, 0xffff, RZ, 0xc0, !PT ;  /* 0x0000ffff8a2a7812 */ /* 0x000fe400078ec0ff */
[----:B------:R-:W-:Y:S02]  /*df90*/  LOP3.LUT R53, R53, 0xffff, RZ, 0xc0, !PT ;  /* 0x0000ffff35357812 */ /* 0x000fe400078ec0ff */
[----:B------:R-:W-:-:S02]  /*dfa0*/  SHF.R.U32.HI R26, RZ, 0x8, R26 ;  /* 0x00000008ff1a7819 */ /* 0x000fc4000001161a */
[----:B------:R-:W-:Y:S02]  /*dfb0*/  SHF.R.U32.HI R45, RZ, 0x8, R45 ;  /* 0x00000008ff2d7819 */ /* 0x000fe4000001162d */
[----:B------:R-:W-:Y:S02]  /*dfc0*/  LOP3.LUT R65, R65, 0xffff, RZ, 0xc0, !PT ;  /* 0x0000ffff41417812 */ /* 0x000fe400078ec0ff */
[----:B------:R-:W-:Y:S02]  /*dfd0*/  LOP3.LUT R48, R48, 0xffff, RZ, 0xc0, !PT ;  /* 0x0000ffff30307812 */ /* 0x000fe400078ec0ff */
[----:B------:R-:W-:Y:S02]  /*dfe0*/  SHF.R.U32.HI R50, RZ, 0x8, R50 ;  /* 0x00000008ff327819 */ /* 0x000fe40000011632 */
[----:B------:R-:W-:Y:S02]  /*dff0*/  SHF.R.U32.HI R67, RZ, 0x8, R67 ;  /* 0x00000008ff437819 */ /* 0x000fe40000011643 */
[----:B------:R-:W-:-:S02]  /*e000*/  LOP3.LUT R43, R43, 0xffff, RZ, 0xc0, !PT ;  /* 0x0000ffff2b2b7812 */ /* 0x000fc400078ec0ff */
[----:B------:R-:W-:Y:S02]  /*e010*/  PRMT R36, R51, 0x3340, R0 ;  /* 0x0000334033247816 */ /* 0x000fe40000000000 */
[----:B------:R-:W-:Y:S02]  /*e020*/  PRMT R56, R42, 0x3340, R53 ;  /* 0x000033402a387816 */ /* 0x000fe40000000035 */
[----:B------:R-:W-:Y:S02]  /*e030*/  LOP3.LUT R45, R45, 0xffff, RZ, 0xc0, !PT ;  /* 0x0000ffff2d2d7812 */ /* 0x000fe400078ec0ff */
[----:B------:R-:W-:Y:S02]  /*e040*/  LOP3.LUT R26, R26, 0xffff, RZ, 0xc0, !PT ;  /* 0x0000ffff1a1a7812 */ /* 0x000fe400078ec0ff */
[----:B------:R-:W-:Y:S02]  /*e050*/  PRMT R65, R48, 0x3340, R65 ;  /* 0x0000334030417816 */ /* 0x000fe40000000041 */
[----:B------:R-:W-:-:S02]  /*e060*/  SHF.R.U32.HI R51, RZ, 0x8, R51 ;  /* 0x00000008ff337819 */ /* 0x000fc40000011633 */
[----:B------:R-:W-:Y:S02]  /*e070*/  SHF.R.U32.HI R53, RZ, 0x8, R53 ;  /* 0x00000008ff357819 */ /* 0x000fe40000011635 */
[----:B------:R-:W-:Y:S02]  /*e080*/  SHF.R.U32.HI R42, RZ, 0x8, R42 ;  /* 0x00000008ff2a7819 */ /* 0x000fe4000001162a */
[----:B------:R-:W-:Y:S02]  /*e090*/  LOP3.LUT R48, R50, 0xffff, RZ, 0xc0, !PT ;  /* 0x0000ffff32307812 */ /* 0x000fe400078ec0ff */
[----:B------:R-:W-:Y:S02]  /*e0a0*/  LOP3.LUT R67, R67, 0xffff, RZ, 0xc0, !PT ;  /* 0x0000ffff43437812 */ /* 0x000fe400078ec0ff */
[----:B------:R-:W-:Y:S02]  /*e0b0*/  PRMT R50, R43, 0x3340, R0 ;  /* 0x000033402b327816 */ /* 0x000fe40000000000 */
[----:B------:R-:W-:-:S02]  /*e0c0*/  SHF.R.U32.HI R44, RZ, 0x8, R44 ;  /* 0x00000008ff2c7819 */ /* 0x000fc4000001162c */
[----:B------:R-:W-:Y:S02]  /*e0d0*/  PRMT R43, R26, 0x3340, R45 ;  /* 0x000033401a2b7816 */ /* 0x000fe4000000002d */
[----:B------:R-:W-:Y:S02]  /*e0e0*/  LOP3.LUT R51, R51, 0xffff, RZ, 0xc0, !PT ;  /* 0x0000ffff33337812 */ /* 0x000fe400078ec0ff */
[----:B------:R-:W-:Y:S02]  /*e0f0*/  LOP3.LUT R53, R53, 0xffff, RZ, 0xc0, !PT ;  /* 0x0000ffff35357812 */ /* 0x000fe400078ec0ff */
[----:B------:R-:W-:Y:S02]  /*e100*/  LOP3.LUT R26, R42, 0xffff, RZ, 0xc0, !PT ;  /* 0x0000ffff2a1a7812 */ /* 0x000fe400078ec0ff */
[----:B------:R-:W-:Y:S02]  /*e110*/  PRMT R67, R48, 0x3340, R67 ;  /* 0x0000334030437816 */ /* 0x000fe40000000043 */
[----:B------:R-:W-:-:S02]  /*e120*/  LOP3.LUT R48, R44, 0xffff, RZ, 0xc0, !PT ;  /* 0x0000ffff2c307812 */ /* 0x000fc400078ec0ff */
[----:B------:R-:W-:Y:S01]  /*e130*/  PRMT R44, R51, 0x3340, R0 ;  /* 0x00003340332c7816 */ /* 0x000fe20000000000 */
[----:B------:R-:W-:Y:S01]  /*e140*/  IMAD.MOV.U32 R51, RZ, RZ, 0x3dc6b27f ;  /* 0x3dc6b27fff337424 */ /* 0x000fe200078e00ff */
[----:B------:R-:W-:Y:S01]  /*e150*/  PRMT R53, R26, 0x3340, R53 ;  /* 0x000033401a357816 */ /* 0x000fe20000000035 */
[----:B------:R-:W-:Y:S01]  /*e160*/  FADD R26, R9, -1 ;  /* 0xbf800000091a7421 */ /* 0x000fe20000000000 */
[----:B------:R-:W-:Y:S02]  /*e170*/  SHF.R.U32.HI R27, RZ, 0x8, R27 ;  /* 0x00000008ff1b7819 */ /* 0x000fe4000001161b */
[----:B------:R-:W-:Y:S01]  /*e180*/  F2FP.SATFINITE.E4M3.F32.PACK_AB_MERGE_C R49, R147, R146, RZ ;  /* 0x000000929331723e */ /* 0x000fe200048070ff */
[C---:B------:R-:W-:Y:S01]  /*e190*/  FFMA.FTZ R9, R26.reuse, R51, -0.16845393180847167969 ;  /* 0xbe2c7f301a097423 */ /* 0x040fe20000010033 */
[----:B------:R-:W-:Y:S02]  /*e1a0*/  LOP3.LUT R27, R27, 0xffff, RZ, 0xc0, !PT ;  /* 0x0000ffff1b1b7812 */ /* 0x000fe400078ec0ff */
[----:B------:R-:W-:Y:S01]  /*e1b0*/  LOP3.LUT R49, R49, 0xffff, RZ, 0xc0, !PT ;  /* 0x0000ffff31317812 */ /* 0x000fe200078ec0ff */
[----:B------:R-:W-:Y:S01]  /*e1c0*/  FFMA.FTZ R9, R26, R9, 0.1716887056827545166 ;  /* 0x3e2fcf2a1a097423 */ /* 0x000fe20000010009 */
[----:B------:R-:W-:-:S02]  /*e1d0*/  PRMT R37, R37, 0x5410, R36 ;  /* 0x0000541025257816 */ /* 0x000fc40000000024 */
[----:B------:R-:W-:Y:S01]  /*e1e0*/  SHF.R.U32.HI R36, RZ, 0x8, R54 ;  /* 0x00000008ff247819 */ /* 0x000fe20000011636 */
[----:B------:R-:W-:Y:S01]  /*e1f0*/  FFMA.FTZ R9, R26, R9, -0.17900948226451873779 ;  /* 0xbe374e431a097423 */ /* 0x000fe20000010009 */
[--C-:B------:R-:W-:Y:S01]  /*e200*/  PRMT R42, R27, 0x3340, R0.reuse ;  /* 0x000033401b2a7816 */ /* 0x100fe20000000000 */
[----:B------:R-:W-:Y:S01]  /*e210*/  FADD R27, R8, -1 ;  /* 0xbf800000081b7421 */ /* 0x000fe20000000000 */
[----:B------:R-:W-:Y:S01]  /*e220*/  SHF.R.U32.HI R46, RZ, 0x8, R71 ;  /* 0x00000008ff2e7819 */ /* 0x000fe20000011647 */
[C---:B------:R-:W-:Y:S01]  /*e230*/  FFMA.FTZ R9, R26.reuse, R9, 0.20512372255325317383 ;  /* 0x3e520bf41a097423 */ /* 0x040fe20000010009 */
[----:B------:R-:W-:Y:S01]  /*e240*/  SHF.R.U32.HI R54, RZ, 0x8, R73 ;  /* 0x00000008ff367819 */ /* 0x000fe20000011649 */
[----:B------:R-:W-:Y:S01]  /*e250*/  FFMA.FTZ R8, R27, R51, -0.16845393180847167969 ;  /* 0xbe2c7f301b087423 */ /* 0x000fe20000010033 */
[----:B------:R-:W-:Y:S01]  /*e260*/  PRMT R73, R49, 0x3340, R0 ;  /* 0x0000334031497816 */ /* 0x000fe20000000000 */
[----:B------:R-:W-:Y:S01]  /*e270*/  FFMA.FTZ R9, R26, R9, -0.24046532809734344482 ;  /* 0xbe763c8b1a097423 */ /* 0x000fe20000010009 */
[----:B------:R-:W-:Y:S01]  /*e280*/  LOP3.LUT R46, R46, 0xffff, RZ, 0xc0, !PT ;  /* 0x0000ffff2e2e7812 */ /* 0x000fe200078ec0ff */
[C---:B------:R-:W-:Y:S01]  /*e290*/  FFMA.FTZ R8, R27.reuse, R8, 0.1716887056827545166 ;  /* 0x3e2fcf2a1b087423 */ /* 0x040fe20000010008 */
[----:B------:R-:W-:Y:S01]  /*e2a0*/  LOP3.LUT R57, R36, 0xffff, RZ, 0xc0, !PT ;  /* 0x0000ffff24397812 */ /* 0x000fe200078ec0ff */
[----:B------:R-:W-:Y:S01]  /*e2b0*/  FFMA.FTZ R9, R26, R9, 0.28857114911079406738 ;  /* 0x3e93bf991a097423 */ /* 0x000fe20000010009 */
[----:B------:R-:W-:Y:S01]  /*e2c0*/  LOP3.LUT R71, R54, 0xffff, RZ, 0xc0, !PT ;  /* 0x0000ffff36477812 */ /* 0x000fe200078ec0ff */
[C---:B------:R-:W-:Y:S01]  /*e2d0*/  FFMA.FTZ R8, R27.reuse, R8, -0.17900948226451873779 ;  /* 0xbe374e431b087423 */ /* 0x040fe20000010008 */
[----:B------:R-:W-:Y:S01]  /*e2e0*/  PRMT R36, R56, 0x5410, R73 ;  /* 0x0000541038247816 */ /* 0x000fe20000000049 */
[----:B------:R-:W-:Y:S01]  /*e2f0*/  FFMA.FTZ R9, R26, R9, -0.36067417263984680176 ;  /* 0xbeb8aa491a097423 */ /* 0x000fe20000010009 */
[----:B------:R-:W-:Y:S01]  /*e300*/  SHF.R.U32.HI R54, RZ, 0x8, R68 ;  /* 0x00000008ff367819 */ /* 0x000fe20000011644 */
[----:B------:R-:W-:Y:S01]  /*e310*/  FFMA.FTZ R8, R27, R8, 0.20512372255325317383 ;  /* 0x3e520bf41b087423 */ /* 0x000fe20000010008 */
[----:B------:R-:W-:-:S02]  /*e320*/  SHF.R.U32.HI R56, RZ, 0x8, R87 ;  /* 0x00000008ff387819 */ /* 0x000fc40000011657 */
[----:B------:R-:W-:Y:S01]  /*e330*/  SHF.R.U32.HI R62, RZ, 0x8, R75 ;  /* 0x00000008ff3e7819 */ /* 0x000fe2000001164b */
[C---:B------:R-:W-:Y:S01]  /*e340*/  FFMA.FTZ R8, R27.reuse, R8, -0.24046532809734344482 ;  /* 0xbe763c8b1b087423 */ /* 0x040fe20000010008 */
[----:B------:R-:W-:Y:S02]  /*e350*/  SHF.R.U32.HI R64, RZ, 0x8, R70 ;  /* 0x00000008ff407819 */ /* 0x000fe40000011646 */
[----:B------:R-:W-:Y:S01]  /*e360*/  SHF.R.U32.HI R68, RZ, 0x8, R79 ;  /* 0x00000008ff447819 */ /* 0x000fe2000001164f */
[----:B------:R-:W-:Y:S01]  /*e370*/  FFMA.FTZ R8, R27, R8, 0.28857114911079406738 ;  /* 0x3e93bf991b087423 */ /* 0x000fe20000010008 */
[----:B------:R-:W-:Y:S02]  /*e380*/  PRMT R46, R57, 0x3340, R46 ;  /* 0x00003340392e7816 */ /* 0x000fe4000000002e */
[----:B------:R-:W-:Y:S02]  /*e390*/  PRMT R57, R71, 0x3340, R0 ;  /* 0x0000334047397816 */ /* 0x000fe40000000000 */
[----:B------:R-:W-:-:S02]  /*e3a0*/  LOP3.LUT R56, R56, 0xffff, RZ, 0xc0, !PT ;  /* 0x0000ffff38387812 */ /* 0x000fc400078ec0ff */
[----:B------:R-:W-:Y:S02]  /*e3b0*/  LOP3.LUT R71, R54, 0xffff, RZ, 0xc0, !PT ;  /* 0x0000ffff36477812 */ /* 0x000fe400078ec0ff */
[----:B------:R-:W-:Y:S02]  /*e3c0*/  LOP3.LUT R73, R62, 0xffff, RZ, 0xc0, !PT ;  /* 0x0000ffff3e497812 */ /* 0x000fe400078ec0ff */
[----:B------:R-:W-:Y:S02]  /*e3d0*/  LOP3.LUT R68, R68, 0xffff, RZ, 0xc0, !PT ;  /* 0x0000ffff44447812 */ /* 0x000fe400078ec0ff */
[----:B------:R-:W-:Y:S02]  /*e3e0*/  LOP3.LUT R75, R64, 0xffff, RZ, 0xc0, !PT ;  /* 0x0000ffff404b7812 */ /* 0x000fe400078ec0ff */
[----:B------:R-:W-:Y:S02]  /*e3f0*/  SHF.R.U32.HI R64, RZ, 0x8, R84 ;  /* 0x00000008ff407819 */ /* 0x000fe40000011654 */
[----:B------:R-:W-:-:S02]  /*e400*/  SHF.R.U32.HI R62, RZ, 0x8, R77 ;  /* 0x00000008ff3e7819 */ /* 0x000fc4000001164d */
[----:B------:R-:W-:Y:S02]  /*e410*/  PRMT R54, R71, 0x3340, R56 ;  /* 0x0000334047367816 */ /* 0x000fe40000000038 */
[----:B------:R-:W-:Y:S02]  /*e420*/  PRMT R56, R75, 0x3340, R68 ;  /* 0x000033404b387816 */ /* 0x000fe40000000044 */
[----:B------:R-:W-:Y:S02]  /*e430*/  SHF.R.U32.HI R55, RZ, 0x8, R55 ;  /* 0x00000008ff377819 */ /* 0x000fe40000011637 */
[----:B------:R-:W-:Y:S02]  /*e440*/  LOP3.LUT R64, R64, 0xffff, RZ, 0xc0, !PT ;  /* 0x0000ffff40407812 */ /* 0x000fe400078ec0ff */
[----:B------:R-:W-:Y:S02]  /*e450*/  LOP3.LUT R75, R62, 0xffff, RZ, 0xc0, !PT ;  /* 0x0000ffff3e4b7812 */ /* 0x000fe400078ec0ff */
[----:B------:R-:W-:-:S02]  /*e460*/  PRMT R51, R43, 0x5410, R44 ;  /* 0x000054102b337816 */ /* 0x000fc4000000002c */
[----:B------:R-:W-:Y:S01]  /*e470*/  LOP3.LUT R44, R11, 0xffff, RZ, 0xc0, !PT ;  /* 0x0000ffff0b2c7812 */ /* 0x000fe200078ec0ff */
[C---:B------:R-:W-:Y:S01]  /*e480*/  FFMA.FTZ R11, R26.reuse, R9, 0.48089820146560668945 ;  /* 0x3ef6384a1a0b7423 */ /* 0x040fe20000010009 */
[----:B------:R-:W-:Y:S02]  /*e490*/  LOP3.LUT R55, R55, 0xffff, RZ, 0xc0, !PT ;  /* 0x0000ffff37377812 */ /* 0x000fe400078ec0ff */
[----:B------:R-:W-:Y:S01]  /*e4a0*/  PRMT R75, R75, 0x3340, R64 ;  /* 0x000033404b4b7816 */ /* 0x000fe20000000040 */
[C---:B------:R-:W-:Y:S01]  /*e4b0*/  FFMA.FTZ R11, R26.reuse, R11, -0.72134751081466674805 ;  /* 0xbf38aa3b1a0b7423 */ /* 0x040fe2000001000b */
[----:B------:R-:W-:Y:S02]  /*e4c0*/  SHF.R.U32.HI R64, RZ, 0x8, R86 ;  /* 0x00000008ff407819 */ /* 0x000fe40000011656 */
[----:B------:R-:W-:Y:S01]  /*e4d0*/  PRMT R71, R73, 0x3340, R0 ;  /* 0x0000334049477816 */ /* 0x000fe20000000000 */
[----:B------:R-:W-:Y:S01]  /*e4e0*/  FMUL R11, R26, R11 ;  /* 0x0000000b1a0b7220 */ /* 0x000fe20000400000 */
[----:B------:R-:W-:-:S02]  /*e4f0*/  PRMT R55, R48, 0x3340, R55 ;  /* 0x0000334030377816 */ /* 0x000fc40000000037 */
[----:B------:R-:W-:Y:S02]  /*e500*/  SHF.R.U32.HI R68, RZ, 0x8, R81 ;  /* 0x00000008ff447819 */ /* 0x000fe40000011651 */
[----:B------:R-:W-:Y:S02]  /*e510*/  LOP3.LUT R81, R64, 0xffff, RZ, 0xc0, !PT ;  /* 0x0000ffff40517812 */ /* 0x000fe400078ec0ff */
[----:B------:R-:W-:Y:S02]  /*e520*/  SHF.R.U32.HI R64, RZ, 0x8, R95 ;  /* 0x00000008ff407819 */ /* 0x000fe4000001165f */
[----:B------:R-:W-:Y:S02]  /*e530*/  PRMT R57, R46, 0x5410, R57 ;  /* 0x000054102e397816 */ /* 0x000fe40000000039 */
[----:B------:R-:W-:Y:S02]  /*e540*/  PRMT R54, R54, 0x5410, R71 ;  /* 0x0000541036367816 */ /* 0x000fe40000000047 */
[----:B------:R-:W-:Y:S01]  /*e550*/  PRMT R95, R55, 0x5410, R42 ;  /* 0x00005410375f7816 */ /* 0x000fe2000000002a */
[----:B------:R-:W-:Y:S01]  /*e560*/  FFMA.FTZ R42, R27, R8, -0.36067417263984680176 ;  /* 0xbeb8aa491b2a7423 */ /* 0x000fe20000010008 */
[----:B------:R-:W-:-:S02]  /*e570*/  LOP3.LUT R43, R10, 0xffff, RZ, 0xc0, !PT ;  /* 0x0000ffff0a2b7812 */ /* 0x000fc400078ec0ff */
[--C-:B------:R-:W-:Y:S01]  /*e580*/  PRMT R8, R25, 0x4210, R44.reuse ;  /* 0x0000421019087816 */ /* 0x100fe2000000002c */
[----:B------:R-:W-:Y:S01]  /*e590*/  FMUL R25, R26, R11 ;  /* 0x0000000b1a197220 */ /* 0x000fe20000400000 */
[----:B------:R-:W-:Y:S01]  /*e5a0*/  PRMT R9, R57, 0x5210, R44 ;  /* 0x0000521039097816 */ /* 0x000fe2000000002c */
[C---:B------:R-:W-:Y:S01]  /*e5b0*/  FFMA.FTZ R42, R27.reuse, R42, 0.48089820146560668945 ;  /* 0x3ef6384a1b2a7423 */ /* 0x040fe2000001002a */
[----:B------:R-:W-:Y:S01]  /*e5c0*/  PRMT R10, R24, 0x4210, R43 ;  /* 0x00004210180a7816 */ /* 0x000fe2000000002b */
[----:B------:R-:W-:Y:S01]  /*e5d0*/  FFMA.FTZ R25, R26, 1.4426950216293334961, R25 ;  /* 0x3fb8aa3b1a197823 */ /* 0x000fe20000010019 */
[----:B------:R-:W-:Y:S01]  /*e5e0*/  PRMT R11, R54, 0x5210, R43 ;  /* 0x00005210360b7816 */ /* 0x000fe2000000002b */
[----:B------:R-:W-:Y:S01]  /*e5f0*/  FFMA.FTZ R42, R27, R42, -0.72134751081466674805 ;  /* 0xbf38aa3b1b2a7423 */ /* 0x000fe2000001002a */
[----:B------:R-:W-:Y:S01]  /*e600*/  ISETP.GE.U32.AND P0, PT, R6, 0x7f800000, PT ;  /* 0x7f8000000600780c */ /* 0x000fe20003f06070 */
[----:B------:R-:W-:Y:S01]  /*e610*/  FADD R2, R2, R25 ;  /* 0x0000001902027221 */ /* 0x000fe20000000000 */
[----:B------:R-:W-:Y:S01]  /*e620*/  ISETP.GE.U32.AND P2, PT, R5, 0x7f800000, PT ;  /* 0x7f8000000500780c */ /* 0x000fe20003f46070 */
[----:B------:R2:W-:Y:S01]  /*e630*/  STSM.16.M88.4 [R4], R8 ;  /* 0x0000000804007844 */ /* 0x0005e20000000200 */
[----:B------:R-:W-:Y:S01]  /*e640*/  FMUL R42, R27, R42 ;  /* 0x0000002a1b2a7220 */ /* 0x000fe20000400000 */
[----:B------:R-:W-:-:S02]  /*e650*/  LOP3.LUT R231, R233, 0xff, RZ, 0xc0, !PT ;  /* 0x000000ffe9e77812 */ /* 0x000fc400078ec0ff */
[----:B------:R-:W-:Y:S01]  /*e660*/  SHF.R.U32.HI R70, RZ, 0x8, R83 ;  /* 0x00000008ff467819 */ /* 0x000fe20000011653 */
[----:B------:R-:W-:Y:S01]  /*e670*/  FMUL R42, R27, R42 ;  /* 0x0000002a1b2a7220 */ /* 0x000fe20000400000 */
[----:B------:R-:W-:Y:S02]  /*e680*/  LEA R231, R231, UR48, 0x4 ;  /* 0x00000030e7e77c11 */ /* 0x000fe4000f8e20ff */
[----:B------:R-:W-:Y:S01]  /*e690*/  LOP3.LUT R73, R68, 0xffff, RZ, 0xc0, !PT ;  /* 0x0000ffff44497812 */ /* 0x000fe200078ec0ff */
[----:B------:R-:W-:Y:S01]  /*e6a0*/  FFMA.FTZ R42, R27, 1.4426950216293334961, R42 ;  /* 0x3fb8aa3b1b2a7823 */ /* 0x000fe2000001002a */
[----:B------:R-:W-:Y:S01]  /*e6b0*/  @P0 IMAD.MOV.U32 R25, RZ, RZ, 0x7f800000 ;  /* 0x7f800000ff190424 */ /* 0x000fe200078e00ff */
[----:B------:R-:W-:Y:S01]  /*e6c0*/  LOP3.LUT R77, R70, 0xffff, RZ, 0xc0, !PT ;  /* 0x0000ffff464d7812 */ /* 0x000fe200078ec0ff */
[----:B------:R-:W-:Y:S02]  /*e6d0*/  @P2 IMAD.MOV.U32 R24, RZ, RZ, 0x7f800000 ;  /* 0x7f800000ff182424 */ /* 0x000fe400078e00ff */
[----:B------:R-:W-:Y:S01]  /*e6e0*/  FADD R3, R3, R42 ;  /* 0x0000002a03037221 */ /* 0x000fe20000000000 */
[----:B------:R-:W-:Y:S01]  /*e6f0*/  @P0 FFMA.FTZ R2, R6, R25, +INF ;  /* 0x7f80000006020423 */ /* 0x000fe20000010019 */
[----:B------:R-:W-:Y:S01]  /*e700*/  SHF.R.U32.HI R47, RZ, 0x7, R233 ;  /* 0x00000007ff2f7819 */ /* 0x000fe200000116e9 */
[----:B------:R-:W-:Y:S01]  /*e710*/  @P2 FFMA.FTZ R3, R5, R24, +INF ;  /* 0x7f80000005032423 */ /* 0x000fe20000010018 */
[----:B------:R-:W-:Y:S01]  /*e720*/  BAR.SYNC.DEFER_BLOCKING 0x0 ;  /* 0x0000000000007b1d */ /* 0x000fe20000010000 */
[----:B------:R-:W-:-:S02]  /*e730*/  PRMT R73, R73, 0x3340, R0 ;  /* 0x0000334049497816 */ /* 0x000fc40000000000 */
[----:B------:R-:W-:Y:S02]  /*e740*/  PRMT R74, R77, 0x3340, R0 ;  /* 0x000033404d4a7816 */ /* 0x000fe40000000000 */
[----:B------:R-:W-:Y:S02]  /*e750*/  SGXT.U32 R47, R47, 0x1 ;  /* 0x000000012f2f781a */ /* 0x000fe40000000000 */
[----:B------:R-:W-:Y:S02]  /*e760*/  FSETP.NEU.AND P1, PT, R6, RZ, PT ;  /* 0x000000ff0600720b */ /* 0x000fe40003f2d000 */
[----:B--2---:R-:W-:Y:S01]  /*e770*/  LOP3.LUT R9, R18, 0xffff, RZ, 0xc0, !PT ;  /* 0x0000ffff12097812 */ /* 0x004fe200078ec0ff */
[----:B0-----:R-:W-:Y:S01]  /*e780*/  IMAD R47, R47, R66, RZ ;  /* 0x000000422f2f7224 */ /* 0x001fe200078e02ff */
[----:B------:R-:W-:Y:S02]  /*e790*/  PRMT R46, R56, 0x5410, R73 ;  /* 0x00005410382e7816 */ /* 0x000fe40000000049 */
[----:B------:R-:W-:Y:S01]  /*e7a0*/  PRMT R75, R75, 0x5410, R74 ;  /* 0x000054104b4b7816 */ /* 0x000fe2000000004a */
[----:B------:R-:W-:Y:S01]  /*e7b0*/  IMAD R113, R66, 0x2, R47 ;  /* 0x0000000242717824 */ /* 0x000fe200078e022f */
[----:B------:R-:W-:-:S02]  /*e7c0*/  LOP3.LUT R6, R19, 0xffff, RZ, 0xc0, !PT ;  /* 0x0000ffff13067812 */ /* 0x000fc400078ec0ff */
[----:B------:R-:W-:Y:S01]  /*e7d0*/  PRMT R8, R22, 0x4210, R9 ;  /* 0x0000421016087816 */ /* 0x000fe20000000009 */
[----:B------:R-:W-:Y:S01]  /*e7e0*/  IMAD R115, R66, 0x2, R113 ;  /* 0x0000000242737824 */ /* 0x000fe200078e0271 */
[----:B------:R-:W-:Y:S02]  /*e7f0*/  PRMT R9, R46, 0x5210, R9 ;  /* 0x000052102e097816 */ /* 0x000fe40000000009 */
[--C-:B------:R-:W-:Y:S01]  /*e800*/  PRMT R10, R23, 0x4210, R6.reuse ;  /* 0x00004210170a7816 */ /* 0x100fe20000000006 */
[C---:B------:R-:W-:Y:S01]  /*e810*/  IMAD R117, R66.reuse, 0x2, R115 ;  /* 0x0000000242757824 */ /* 0x040fe200078e0273 */
[----:B------:R-:W-:Y:S01]  /*e820*/  PRMT R11, R75, 0x5210, R6 ;  /* 0x000052104b0b7816 */ /* 0x000fe20000000006 */
[----:B------:R-:W-:Y:S01]  /*e830*/  LDS.128 R24, [R231] ;  /* 0x00000000e7187984 */ /* 0x000fe20000000c00 */
[----:B------:R-:W-:Y:S01]  /*e840*/  F2FP.SATFINITE.E4M3.F32.PACK_AB_MERGE_C R118, R119, R118, RZ ;  /* 0x000000767776723e */ /* 0x000fe200048070ff */
[C---:B------:R-:W-:Y:S01]  /*e850*/  IMAD R119, R66.reuse, 0x2, R117 ;  /* 0x0000000242777824 */ /* 0x040fe200078e0275 */
[----:B------:R-:W-:Y:S01]  /*e860*/  FSETP.NEU.AND P0, PT, R5, RZ, PT ;  /* 0x000000ff0500720b */ /* 0x000fe20003f0d000 */
[----:B------:R-:W-:Y:S01]  /*e870*/  BAR.SYNC.DEFER_BLOCKING 0x0 ;  /* 0x0000000000007b1d */ /* 0x000fe20000010000 */
[----:B------:R-:W-:Y:S01]  /*e880*/  LOP3.LUT R6, R17, 0xffff, RZ, 0xc0, !PT ;  /* 0x0000ffff11067812 */ /* 0x000fe200078ec0ff */
[----:B------:R-:W-:Y:S01]  /*e890*/  IMAD R121, R66, 0x2, R119 ;  /* 0x0000000242797824 */ /* 0x000fe200078e0277 */
[----:B------:R-:W-:-:S02]  /*e8a0*/  LOP3.LUT R5, R16, 0xffff, RZ, 0xc0, !PT ;  /* 0x0000ffff10057812 */ /* 0x000fc400078ec0ff */
[----:B------:R-:W-:Y:S01]  /*e8b0*/  SHF.R.U32.HI R62, RZ, 0x8, R85 ;  /* 0x00000008ff3e7819 */ /* 0x000fe20000011655 */
[C---:B------:R-:W-:Y:S01]  /*e8c0*/  IMAD R123, R66.reuse, 0x2, R121 ;  /* 0x00000002427b7824 */ /* 0x040fe200078e0279 */
[----:B------:R-:W-:Y:S02]  /*e8d0*/  SHF.R.U32.HI R72, RZ, 0x8, R91 ;  /* 0x00000008ff487819 */ /* 0x000fe4000001165b */
[----:B------:R-:W-:Y:S01]  /*e8e0*/  SHF.R.U32.HI R68, RZ, 0x8, R96 ;  /* 0x00000008ff447819 */ /* 0x000fe20000011660 */
[----:B------:R-:W-:Y:S01]  /*e8f0*/  IMAD R125, R66, 0x2, R123 ;  /* 0x00000002427d7824 */ /* 0x000fe200078e027b */
[----:B------:R-:W-:Y:S02]  /*e900*/  LOP3.LUT R77, R62, 0xffff, RZ, 0xc0, !PT ;  /* 0x0000ffff3e4d7812 */ /* 0x000fe400078ec0ff */
[----:B------:R-:W-:Y:S01]  /*e910*/  LOP3.LUT R79, R72, 0xffff, RZ, 0xc0, !PT ;  /* 0x0000ffff484f7812 */ /* 0x000fe200078ec0ff */
[----:B------:R-:W-:Y:S01]  /*e920*/  IMAD R127, R66, 0x2, R125 ;  /* 0x00000002427f7824 */ /* 0x000fe200078e027d */
[----:B------:R-:W-:-:S02]  /*e930*/  SHF.R.U32.HI R70, RZ, 0x8, R89 ;  /* 0x00000008ff467819 */ /* 0x000fc40000011659 */
[----:B------:R-:W-:Y:S01]  /*e940*/  SHF.R.U32.HI R62, RZ, 0x8, R93 ;  /* 0x00000008ff3e7819 */ /* 0x000fe2000001165d */
[----:B------:R-:W-:Y:S01]  /*e950*/  IMAD R129, R66, 0x2, R127 ;  /* 0x0000000242817824 */ /* 0x000fe200078e027f */
[----:B------:R-:W-:Y:S02]  /*e960*/  LOP3.LUT R68, R68, 0xffff, RZ, 0xc0, !PT ;  /* 0x0000ffff44447812 */ /* 0x000fe400078ec0ff */
[----:B------:R-:W-:Y:S01]  /*e970*/  PRMT R72, R79, 0x3340, R0 ;  /* 0x000033404f487816 */ /* 0x000fe20000000000 */
[----:B------:R-:W-:Y:S01]  /*e980*/  IMAD R131, R66, 0x2, R129 ;  /* 0x0000000242837824 */ /* 0x000fe200078e0281 */
[----:B------:R-:W-:Y:S01]  /*e990*/  LOP3.LUT R70, R70, 0xffff, RZ, 0xc0, !PT ;  /* 0x0000ffff46467812 */ /* 0x000fe200078ec0ff */
[----:B------:R0:W-:Y:S01]  /*e9a0*/  STSM.16.M88.4 [R4], R8 ;  /* 0x0000000804007844 */ /* 0x0001e20000000200 */
[----:B------:R-:W-:Y:S02]  /*e9b0*/  LOP3.LUT R79, R62, 0xffff, RZ, 0xc0, !PT ;  /* 0x0000ffff3e4f7812 */ /* 0x000fe400078ec0ff */
[----:B------:R-:W-:-:S02]  /*e9c0*/  PRMT R77, R77, 0x3340, R68 ;  /* 0x000033404d4d7816 */ /* 0x000fc40000000044 */
[----:B------:R-:W-:Y:S02]  /*e9d0*/  SHF.R.U32.HI R68, RZ, 0x8, R76 ;  /* 0x00000008ff447819 */ /* 0x000fe4000001164c */
[----:B------:R-:W-:Y:S02]  /*e9e0*/  PRMT R81, R81, 0x3340, R70 ;  /* 0x0000334051517816 */ /* 0x000fe40000000046 */
[----:B------:R-:W-:Y:S02]  /*e9f0*/  PRMT R76, R79, 0x3340, R0 ;  /* 0x000033404f4c7816 */ /* 0x000fe40000000000 */
[----:B------:R-:W-:Y:S01]  /*ea00*/  F2FP.SATFINITE.E4M3.F32.PACK_AB_MERGE_C R33, R133, R132, RZ ;  /* 0x000000848521723e */ /* 0x000fe200048070ff */
[----:B------:R-:W-:Y:S01]  /*ea10*/  IMAD R133, R66, 0x2, R131 ;  /* 0x0000000242857824 */ /* 0x000fe200078e0283 */
[----:B------:R-:W-:Y:S02]  /*ea20*/  PRMT R77, R77, 0x5410, R72 ;  /* 0x000054104d4d7816 */ /* 0x000fe40000000048 */
[----:B------:R-:W-:-:S02]  /*ea30*/  PRMT R76, R81, 0x5410, R76 ;  /* 0x00005410514c7816 */ /* 0x000fc4000000004c */
[--C-:B0-----:R-:W-:Y:S02]  /*ea40*/  PRMT R8, R21, 0x4210, R6.reuse ;  /* 0x0000421015087816 */ /* 0x101fe40000000006 */
[----:B------:R-:W-:Y:S01]  /*ea50*/  PRMT R10, R20, 0x4210, R5 ;  /* 0x00004210140a7816 */ /* 0x000fe20000000005 */
[----:B------:R-:W-:Y:S01]  /*ea60*/  BAR.SYNC.DEFER_BLOCKING 0x0 ;  /* 0x0000000000007b1d */ /* 0x000fe20000010000 */
[----:B------:R-:W-:Y:S01]  /*ea70*/  F2FP.SATFINITE.E4M3.F32.PACK_AB_MERGE_C R32, R135, R134, RZ ;  /* 0x000000868720723e */ /* 0x000fe200048070ff */
[----:B------:R-:W-:Y:S01]  /*ea80*/  IMAD R135, R66, 0x2, R133 ;  /* 0x0000000242877824 */ /* 0x000fe200078e0285 */
[----:B------:R-:W-:Y:S02]  /*ea90*/  PRMT R9, R77, 0x5210, R6 ;  /* 0x000052104d097816 */ /* 0x000fe40000000006 */
[----:B------:R-:W-:Y:S01]  /*eaa0*/  PRMT R11, R76, 0x5210, R5 ;  /* 0x000052104c0b7816 */ /* 0x000fe20000000005 */
[----:B------:R-:W-:Y:S01]  /*eab0*/  IMAD R137, R66, 0x2, R135 ;  /* 0x0000000242897824 */ /* 0x000fe200078e0287 */
[----:B------:R-:W-:-:S02]  /*eac0*/  F2FP.SATFINITE.E4M3.F32.PACK_AB_MERGE_C R150, R151, R150, RZ ;  /* 0x000000969796723e */ /* 0x000fc400048070ff */
[----:B------:R-:W-:Y:S01]  /*ead0*/  SHF.R.U32.HI R70, RZ, 0x8, R99 ;  /* 0x00000008ff467819 */ /* 0x000fe20000011663 */
[----:B------:R-:W-:Y:S01]  /*eae0*/  IMAD R139, R66, 0x2, R137 ;  /* 0x00000002428b7824 */ /* 0x000fe200078e0289 */
[----:B------:R-:W-:Y:S02]  /*eaf0*/  LOP3.LUT R83, R64, 0xffff, RZ, 0xc0, !PT ;  /* 0x0000ffff40537812 */ /* 0x000fe400078ec0ff */
[----:B------:R-:W-:Y:S01]  /*eb00*/  LOP3.LUT R85, R70, 0xffff, RZ, 0xc0, !PT ;  /* 0x0000ffff46557812 */ /* 0x000fe200078ec0ff */
[C---:B------:R-:W-:Y:S01]  /*eb10*/  IMAD R141, R66.reuse, 0x2, R139 ;  /* 0x00000002428d7824 */ /* 0x040fe200078e028b */
[----:B------:R-:W-:Y:S02]  /*eb20*/  SHF.R.U32.HI R58, RZ, 0x8, R58 ;  /* 0x00000008ff3a7819 */ /* 0x000fe4000001163a */
[----:B------:R-:W-:Y:S01]  /*eb30*/  SHF.R.U32.HI R62, RZ, 0x8, R97 ;  /* 0x00000008ff3e7819 */ /* 0x000fe20000011661 */
[----:B------:R-:W-:Y:S01]  /*eb40*/  IMAD R143, R66, 0x2, R141 ;  /* 0x00000002428f7824 */ /* 0x000fe200078e028d */
[----:B------:R-:W-:-:S02]  /*eb50*/  SHF.R.U32.HI R64, RZ, 0x8, R101 ;  /* 0x00000008ff407819 */ /* 0x000fc40000011665 */
[----:B------:R-:W-:Y:S01]  /*eb60*/  PRMT R78, R85, 0x3340, R0 ;  /* 0x00003340554e7816 */ /* 0x000fe20000000000 */
[----:B------:R-:W-:Y:S01]  /*eb70*/  IMAD R145, R66, 0x2, R143 ;  /* 0x0000000242917824 */ /* 0x000fe200078e028f */
[----:B------:R-:W-:Y:S01]  /*eb80*/  LOP3.LUT R68, R68, 0xffff, RZ, 0xc0, !PT ;  /* 0x0000ffff44447812 */ /* 0x000fe200078ec0ff */
[----:B------:R-:W0:Y:S01]  /*eb90*/  LDS.128 R20, [R231] ;  /* 0x00000000e7147984 */ /* 0x000e220000000c00 */
[----:B------:R-:W-:Y:S01]  /*eba0*/  LOP3.LUT R62, R62, 0xffff, RZ, 0xc0, !PT ;  /* 0x0000ffff3e3e7812 */ /* 0x000fe200078ec0ff */
[----:B------:R-:W-:Y:S01]  /*ebb0*/  IMAD R147, R66, 0x2, R145 ;  /* 0x0000000242937824 */ /* 0x000fe200078e0291 */
[----:B------:R-:W-:Y:S01]  /*ebc0*/  LOP3.LUT R79, R58, 0xffff, RZ, 0xc0, !PT ;  /* 0x0000ffff3a4f7812 */ /* 0x000fe200078ec0ff */
[----:B------:R-:W-:Y:S01]  /*ebd0*/  BAR.SYNC.DEFER_BLOCKING 0x0 ;  /* 0x0000000000007b1d */ /* 0x000fe20000010000 */
[----:B------:R-:W-:Y:S01]  /*ebe0*/  LOP3.LUT R85, R64, 0xffff, RZ, 0xc0, !PT ;  /* 0x0000ffff40557812 */ /* 0x000fe200078ec0ff */
[----:B------:R-:W-:Y:S01]  /*ebf0*/  IMAD R149, R66, 0x2, R147 ;  /* 0x0000000242957824 */ /* 0x000fe200078e0293 */
[----:B------:R-:W-:-:S02]  /*ec00*/  PRMT R83, R83, 0x3340, R68 ;  /* 0x0000334053537816 */ /* 0x000fc40000000044 */
[----:B------:R-:W-:Y:S01]  /*ec10*/  PRMT R79, R79, 0x3340, R62 ;  /* 0x000033404f4f7816 */ /* 0x000fe2000000003e */
[C---:B------:R-:W-:Y:S01]  /*ec20*/  IMAD R151, R66.reuse, 0x2, R149 ;  /* 0x0000000242977824 */ /* 0x040fe200078e0295 */
[----:B------:R-:W-:Y:S02]  /*ec30*/  PRMT R64, R85, 0x3340, R0 ;  /* 0x0000334055407816 */ /* 0x000fe40000000000 */
[----:B------:R-:W-:Y:S01]  /*ec40*/  PRMT R83, R83, 0x5410, R78 ;  /* 0x0000541053537816 */ /* 0x000fe2000000004e */
[C---:B------:R-:W-:Y:S01]  /*ec50*/  IMAD R153, R66.reuse, 0x2, R151 ;  /* 0x0000000242997824 */ /* 0x040fe200078e0297 */
[----:B------:R-:W-:Y:S02]  /*ec60*/  PRMT R48, R79, 0x5410, R64 ;  /* 0x000054104f307816 */ /* 0x000fe40000000040 */
[----:B------:R-:W-:Y:S01]  /*ec70*/  LOP3.LUT R6, R15, 0xffff, RZ, 0xc0, !PT ;  /* 0x0000ffff0f067812 */ /* 0x000fe200078ec0ff */
[----:B------:R-:W-:Y:S01]  /*ec80*/  IMAD R155, R66, 0x2, R153 ;  /* 0x00000002429b7824 */ /* 0x000fe200078e0299 */
[----:B------:R-:W-:-:S02]  /*ec90*/  LOP3.LUT R13, R13, 0xffff, RZ, 0xc0, !PT ;  /* 0x0000ffff0d0d7812 */ /* 0x000fc400078ec0ff */
[----:B------:R-:W-:Y:S01]  /*eca0*/  SHF.R.U32.HI R68, RZ, 0x8, R88 ;  /* 0x00000008ff447819 */ /* 0x000fe20000011658 */
[----:B------:R-:W-:Y:S01]  /*ecb0*/  IMAD R157, R66, 0x2, R155 ;  /* 0x00000002429d7824 */ /* 0x000fe200078e029b */
[----:B------:R-:W-:Y:S02]  /*ecc0*/  SHF.R.U32.HI R70, RZ, 0x8, R103 ;  /* 0x00000008ff467819 */ /* 0x000fe40000011667 */
[----:B------:R-:W-:Y:S01]  /*ecd0*/  LOP3.LUT R87, R68, 0xffff, RZ, 0xc0, !PT ;  /* 0x0000ffff44577812 */ /* 0x000fe200078ec0ff */
[----:B------:R-:W-:Y:S01]  /*ece0*/  IMAD R158, R66, 0x2, R157 ;  /* 0x00000002429e7824 */ /* 0x000fe200078e029d */
[----:B------:R-:W-:Y:S01]  /*ecf0*/  LOP3.LUT R70, R70, 0xffff, RZ, 0xc0, !PT ;  /* 0x0000ffff46467812 */ /* 0x000fe200078ec0ff */
[----:B------:R2:W-:Y:S01]  /*ed00*/  STSM.16.M88.4 [R4], R8 ;  /* 0x0000000804007844 */ /* 0x0005e20000000200 */
[----:B------:R-:W-:Y:S01]  /*ed10*/  SHF.R.U32.HI R59, RZ, 0x8, R59 ;  /* 0x00000008ff3b7819 */ /* 0x000fe2000001163b */
[C---:B------:R-:W-:Y:S01]  /*ed20*/  IMAD R156, R66.reuse, 0x2, R158 ;  /* 0x00000002429c7824 */ /* 0x040fe200078e029e */
[----:B------:R-:W-:Y:S01]  /*ed30*/  SHF.R.U32.HI R58, RZ, 0x8, R105 ;  /* 0x00000008ff3a7819 */ /* 0x000fe20000011669 */
[----:B------:R-:W-:Y:S01]  /*ed40*/  BAR.SYNC.DEFER_BLOCKING 0x0 ;  /* 0x0000000000007b1d */ /* 0x000fe20000010000 */
[----:B------:R-:W-:Y:S01]  /*ed50*/  SHF.R.U32.HI R60, RZ, 0x8, R60 ;  /* 0x00000008ff3c7819 */ /* 0x000fe2000001163c */
[----:B------:R-:W-:Y:S01]  /*ed60*/  IMAD R154, R66, 0x2, R156 ;  /* 0x00000002429a7824 */ /* 0x000fe200078e029c */
[----:B------:R-:W-:-:S02]  /*ed70*/  SHF.R.U32.HI R62, RZ, 0x8, R107 ;  /* 0x00000008ff3e7819 */ /* 0x000fc4000001166b */
[----:B------:R-:W-:Y:S01]  /*ed80*/  PRMT R70, R87, 0x3340, R70 ;  /* 0x0000334057467816 */ /* 0x000fe20000000046 */
[----:B------:R-:W-:Y:S01]  /*ed90*/  IMAD R148, R66, 0x2, R154 ;  /* 0x0000000242947824 */ /* 0x000fe200078e029a */
[----:B------:R-:W-:Y:S02]  /*eda0*/  LOP3.LUT R59, R59, 0xffff, RZ, 0xc0, !PT ;  /* 0x0000ffff3b3b7812 */ /* 0x000fe400078ec0ff */
[----:B------:R-:W-:Y:S01]  /*edb0*/  LOP3.LUT R58, R58, 0xffff, RZ, 0xc0, !PT ;  /* 0x0000ffff3a3a7812 */ /* 0x000fe200078ec0ff */
[----:B------:R-:W-:Y:S01]  /*edc0*/  IMAD R146, R66, 0x2, R148 ;  /* 0x0000000242927824 */ /* 0x000fe200078e0294 */
[----:B------:R-:W-:Y:S02]  /*edd0*/  LOP3.LUT R85, R60, 0xffff, RZ, 0xc0, !PT ;  /* 0x0000ffff3c557812 */ /* 0x000fe400078ec0ff */
[----:B--2---:R-:W-:Y:S01]  /*ede0*/  PRMT R8, R41, 0x4210, R6 ;  /* 0x0000421029087816 */ /* 0x004fe20000000006 */
[----:B------:R-:W-:Y:S01]  /*edf0*/  IMAD R142, R66, 0x2, R146 ;  /* 0x00000002428e7824 */ /* 0x000fe200078e0292 */
[----:B------:R-:W-:-:S02]  /*ee00*/  PRMT R9, R83, 0x5210, R6 ;  /* 0x0000521053097816 */ /* 0x000fc40000000006 */
[--C-:B------:R-:W-:Y:S01]  /*ee10*/  PRMT R10, R40, 0x4210, R13.reuse ;  /* 0x00004210280a7816 */ /* 0x100fe2000000000d */
[----:B------:R-:W-:Y:S01]  /*ee20*/  IMAD R138, R66, 0x2, R142 ;  /* 0x00000002428a7824 */ /* 0x000fe200078e028e */
[----:B------:R-:W-:Y:S02]  /*ee30*/  PRMT R11, R48, 0x5210, R13 ;  /* 0x00005210300b7816 */ /* 0x000fe4000000000d */
[----:B------:R-:W-:Y:S01]  /*ee40*/  LOP3.LUT R87, R62, 0xffff, RZ, 0xc0, !PT ;  /* 0x0000ffff3e577812 */ /* 0x000fe200078ec0ff */
[C---:B------:R-:W-:Y:S01]  /*ee50*/  IMAD R134, R66.reuse, 0x2, R138 ;  /* 0x0000000242867824 */ /* 0x040fe200078e028a */
[----:B------:R-:W-:Y:S01]  /*ee60*/  PRMT R59, R59, 0x3340, R0 ;  /* 0x000033403b3b7816 */ /* 0x000fe20000000000 */
[----:B------:R-:W2:Y:S01]  /*ee70*/  LDS.128 R16, [R231] ;  /* 0x00000000e7107984 */ /* 0x000ea20000000c00 */
[----:B------:R-:W-:Y:S01]  /*ee80*/  PRMT R58, R85, 0x3340, R58 ;  /* 0x00003340553a7816 */ /* 0x000fe2000000003a */
[----:B------:R-:W-:Y:S01]  /*ee90*/  IMAD R130, R66, 0x2, R134 ;  /* 0x0000000242827824 */ /* 0x000fe200078e0286 */
[----:B------:R-:W-:Y:S01]  /*eea0*/  PRMT R87, R87, 0x3340, R0 ;  /* 0x0000334057577816 */ /* 0x000fe20000000000 */
[----:B------:R-:W-:Y:S01]  /*eeb0*/  BAR.SYNC.DEFER_BLOCKING 0x0 ;  /* 0x0000000000007b1d */ /* 0x000fe20000010000 */
[----:B------:R-:W-:Y:S01]  /*eec0*/  LOP3.LUT R14, R14, 0xffff, RZ, 0xc0, !PT ;  /* 0x0000ffff0e0e7812 */ /* 0x000fe200078ec0ff */
[----:B------:R-:W-:Y:S01]  /*eed0*/  IMAD R126, R66, 0x2, R130 ;  /* 0x00000002427e7824 */ /* 0x000fe200078e0282 */
[----:B------:R-:W-:-:S02]  /*eee0*/  LOP3.LUT R12, R12, 0xffff, RZ, 0xc0, !PT ;  /* 0x0000ffff0c0c7812 */ /* 0x000fc400078ec0ff */
[----:B------:R-:W-:Y:S01]  /*eef0*/  PRMT R45, R70, 0x5410, R59 ;  /* 0x00005410462d7816 */ /* 0x000fe2000000003b */
[----:B------:R-:W-:Y:S01]  /*ef00*/  IMAD R120, R66, 0x2, R126 ;  /* 0x0000000242787824 */ /* 0x000fe200078e027e */
[----:B------:R-:W-:Y:S02]  /*ef10*/  PRMT R87, R58, 0x5410, R87 ;  /* 0x000054103a577816 */ /* 0x000fe40000000057 */
[----:B------:R-:W-:Y:S01]  /*ef20*/  SHF.R.U32.HI R52, RZ, 0x8, R52 ;  /* 0x00000008ff347819 */ /* 0x000fe20000011634 */
[C---:B------:R-:W-:Y:S01]  /*ef30*/  IMAD R116, R66.reuse, 0x2, R120 ;  /* 0x0000000242747824 */ /* 0x040fe200078e0278 */
[----:B------:R-:W-:Y:S02]  /*ef40*/  SHF.R.U32.HI R61, RZ, 0x8, R61 ;  /* 0x00000008ff3d7819 */ /* 0x000fe4000001163d */
[----:B------:R-:W-:Y:S01]  /*ef50*/  SHF.R.U32.HI R63, RZ, 0x8, R63 ;  /* 0x00000008ff3f7819 */ /* 0x000fe2000001163f */
[----:B------:R-:W-:Y:S01]  /*ef60*/  IMAD R114, R66, 0x2, R116 ;  /* 0x0000000242727824 */ /* 0x000fe200078e0274 */
[----:B------:R-:W-:-:S02]  /*ef70*/  SHF.R.U32.HI R49, RZ, 0x8, R49 ;  /* 0x00000008ff317819 */ /* 0x000fc40000011631 */
[----:B------:R-:W-:Y:S01]  /*ef80*/  LOP3.LUT R61, R61, 0xffff, RZ, 0xc0, !PT ;  /* 0x0000ffff3d3d7812 */ /* 0x000fe200078ec0ff */
[----:B------:R-:W-:Y:S01]  /*ef90*/  IMAD R110, R66, 0x2, R114 ;  /* 0x00000002426e7824 */ /* 0x000fe200078e0272 */
[----:B------:R-:W-:Y:S02]  /*efa0*/  LOP3.LUT R52, R52, 0xffff, RZ, 0xc0, !PT ;  /* 0x0000ffff34347812 */ /* 0x000fe400078ec0ff */
[----:B------:R-:W-:Y:S01]  /*efb0*/  LOP3.LUT R63, R63, 0xffff, RZ, 0xc0, !PT ;  /* 0x0000ffff3f3f7812 */ /* 0x000fe200078ec0ff */
[C---:B------:R-:W-:Y:S01]  /*efc0*/  IMAD R106, R66.reuse, 0x2, R110 ;  /* 0x00000002426a7824 */ /* 0x040fe200078e026e */
[----:B------:R-:W-:Y:S01]  /*efd0*/  SHF.R.U32.HI R69, RZ, 0x8, R69 ;  /* 0x00000008ff457819 */ /* 0x000fe20000011645 */
[----:B------:R3:W-:Y:S01]  /*efe0*/  STSM.16.M88.4 [R4], R8 ;  /* 0x0000000804007844 */ /* 0x0007e20000000200 */
[----:B------:R-:W-:Y:S01]  /*eff0*/  LOP3.LUT R49, R49, 0xffff, RZ, 0xc0, !PT ;  /* 0x0000ffff31317812 */ /* 0x000fe200078ec0ff */
[----:B------:R-:W-:Y:S01]  /*f000*/  IMAD R102, R66, 0x2, R106 ;  /* 0x0000000242667824 */ /* 0x000fe200078e026a */
[----:B------:R-:W-:-:S02]  /*f010*/  PRMT R52, R52, 0x3340, R61 ;  /* 0x0000334034347816 */ /* 0x000fc4000000003d */
[----:B------:R-:W-:Y:S01]  /*f020*/  PRMT R63, R63, 0x3340, R0 ;  /* 0x000033403f3f7816 */ /* 0x000fe20000000000 */
[C---:B------:R-:W-:Y:S01]  /*f030*/  IMAD R98, R66.reuse, 0x2, R102 ;  /* 0x0000000242627824 */ /* 0x040fe200078e0266 */
[----:B------:R-:W-:Y:S02]  /*f040*/  LOP3.LUT R69, R69, 0xffff, RZ, 0xc0, !PT ;  /* 0x0000ffff45457812 */ /* 0x000fe400078ec0ff */
[----:B------:R-:W-:Y:S01]  /*f050*/  PRMT R62, R49, 0x3340, R0 ;  /* 0x00003340313e7816 */ /* 0x000fe20000000000 */
[----:B------:R-:W-:Y:S01]  /*f060*/  IMAD R94, R66, 0x2, R98 ;  /* 0x00000002425e7824 */ /* 0x000fe200078e0262 */
[----:B------:R-:W-:Y:S02]  /*f070*/  LOP3.LUT R6, R28, 0xffff, RZ, 0xc0, !PT ;  /* 0x0000ffff1c067812 */ /* 0x000fe400078ec0ff */
[----:B------:R-:W-:Y:S01]  /*f080*/  PRMT R49, R52, 0x5410, R63 ;  /* 0x0000541034317816 */ /* 0x000fe2000000003f */
[----:B------:R-:W-:Y:S01]  /*f090*/  IMAD R90, R66, 0x2, R94 ;  /* 0x00000002425a7824 */ /* 0x000fe200078e025e */
[----:B------:R-:W-:-:S02]  /*f0a0*/  PRMT R50, R65, 0x5410, R50 ;  /* 0x0000541041327816 */ /* 0x000fc40000000032 */
[----:B---3--:R-:W-:Y:S01]  /*f0b0*/  PRMT R8, R31, 0x4210, R14 ;  /* 0x000042101f087816 */ /* 0x008fe2000000000e */
[C---:B------:R-:W-:Y:S01]  /*f0c0*/  IMAD R86, R66.reuse, 0x2, R90 ;  /* 0x0000000242567824 */ /* 0x040fe200078e025a */
[----:B------:R-:W-:Y:S02]  /*f0d0*/  PRMT R9, R45, 0x5210, R14 ;  /* 0x000052102d097816 */ /* 0x000fe4000000000e */
[----:B------:R-:W-:Y:S01]  /*f0e0*/  PRMT R10, R39, 0x4210, R12 ;  /* 0x00004210270a7816 */ /* 0x000fe2000000000c */
[----:B------:R-:W-:Y:S01]  /*f0f0*/  IMAD R82, R66, 0x2, R86 ;  /* 0x0000000242527824 */ /* 0x000fe200078e0256 */
[----:B------:R-:W-:Y:S01]  /*f100*/  PRMT R11, R87, 0x5210, R12 ;  /* 0x00005210570b7816 */ /* 0x000fe2000000000c */
[----:B------:R-:W-:Y:S01]  /*f110*/  BAR.SYNC.DEFER_BLOCKING 0x0 ;  /* 0x0000000000007b1d */ /* 0x000fe20000010000 */
[----:B------:R-:W-:Y:S01]  /*f120*/  LOP3.LUT R31, R118, 0xffff, RZ, 0xc0, !PT ;  /* 0x0000ffff761f7812 */ /* 0x000fe200078ec0ff */
[----:B------:R-:W-:Y:S01]  /*f130*/  IMAD R80, R66, 0x2, R82 ;  /* 0x0000000242507824 */ /* 0x000fe200078e0252 */
[----:B------:R-:W-:-:S02]  /*f140*/  PRMT R60, R69, 0x3340, R0 ;  /* 0x00003340453c7816 */ /* 0x000fc40000000000 */
[----:B------:R-:W-:Y:S01]  /*f150*/  PRMT R28, R29, 0x4210, R6 ;  /* 0x000042101d1c7816 */ /* 0x000fe20000000006 */
[----:B------:R-:W-:Y:S01]  /*f160*/  IMAD R72, R66, 0x2, R80 ;  /* 0x0000000242487824 */ /* 0x000fe200078e0250 */
[--C-:B------:R-:W-:Y:S02]  /*f170*/  PRMT R30, R30, 0x4210, R31.reuse ;  /* 0x000042101e1e7816 */ /* 0x100fe4000000001f */
[----:B------:R-:W-:Y:S01]  /*f180*/  PRMT R29, R49, 0x5210, R6 ;  /* 0x00005210311d7816 */ /* 0x000fe20000000006 */
[----:B------:R-:W-:Y:S01]  /*f190*/  IMAD R74, R66, 0x2, R72 ;  /* 0x00000002424a7824 */ /* 0x000fe200078e0248 */
[----:B------:R-:W-:Y:S02]  /*f1a0*/  PRMT R31, R50, 0x5210, R31 ;  /* 0x00005210321f7816 */ /* 0x000fe4000000001f */
[----:B------:R-:W-:Y:S01]  /*f1b0*/  PRMT R52, R67, 0x5410, R60 ;  /* 0x0000541043347816 */ /* 0x000fe2000000003c */
[----:B------:R-:W-:Y:S01]  /*f1c0*/  IMAD R64, R66, 0x2, R74 ;  /* 0x0000000242407824 */ /* 0x000fe200078e024a */
[----:B------:R-:W-:-:S02]  /*f1d0*/  PRMT R68, R53, 0x5410, R62 ;  /* 0x0000541035447816 */ /* 0x000fc4000000003e */
[----:B------:R-:W-:Y:S01]  /*f1e0*/  LOP3.LUT R33, R33, 0xffff, RZ, 0xc0, !PT ;  /* 0x0000ffff21217812 */ /* 0x000fe200078ec0ff */
[----:B------:R-:W-:Y:S01]  /*f1f0*/  IMAD R56, R66, 0x2, R64 ;  /* 0x0000000242387824 */ /* 0x000fe200078e0240 */
[----:B------:R-:W-:Y:S02]  /*f200*/  LOP3.LUT R32, R32, 0xffff, RZ, 0xc0, !PT ;  /* 0x0000ffff20207812 */ /* 0x000fe400078ec0ff */
[----:B------:R-:W-:Y:S01]  /*f210*/  LOP3.LUT R34, R34, 0xffff, RZ, 0xc0, !PT ;  /* 0x0000ffff22227812 */ /* 0x000fe200078ec0ff */
[----:B------:R-:W-:Y:S01]  /*f220*/  IMAD R58, R66, 0x2, R56 ;  /* 0x00000002423a7824 */ /* 0x000fe200078e0238 */
[----:B------:R-:W-:Y:S01]  /*f230*/  LOP3.LUT R5, R150, 0xffff, RZ, 0xc0, !PT ;  /* 0x0000ffff96057812 */ /* 0x000fe200078ec0ff */
[----:B------:R-:W3:Y:S01]  /*f240*/  LDS.128 R12, [R231] ;  /* 0x00000000e70c7984 */ /* 0x000ee20000000c00 */
[----:B------:R-:W-:Y:S01]  /*f250*/  LOP3.LUT R232, R232, 0x7f, R233, 0xf8, !PT ;  /* 0x0000007fe8e87812 */ /* 0x000fe200078ef8e9 */
[C---:B------:R-:W-:Y:S01]  /*f260*/  IMAD R60, R66.reuse, 0x2, R58 ;  /* 0x00000002423c7824 */ /* 0x040fe200078e023a */
[C---:B0-----:R-:W-:Y:S01]  /*f270*/  PRMT R132, R23.reuse, 0x7773, RZ ;  /* 0x0000777317847816 */ /* 0x041fe200000000ff */
[----:B------:R-:W-:Y:S01]  /*f280*/  BAR.SYNC.DEFER_BLOCKING 0x0 ;  /* 0x0000000000007b1d */ /* 0x000fe20000010000 */
[C---:B------:R-:W-:Y:S01]  /*f290*/  PRMT R150, R23.reuse, 0x7772, RZ ;  /* 0x0000777217967816 */ /* 0x040fe200000000ff */
[----:B------:R-:W-:Y:S01]  /*f2a0*/  IMAD R62, R66, 0x2, R60 ;  /* 0x00000002423e7824 */ /* 0x000fe200078e023c */
[----:B------:R-:W-:-:S02]  /*f2b0*/  PRMT R159, R23, 0x7771, RZ ;  /* 0x00007771179f7816 */ /* 0x000fc400000000ff */
[----:B------:R-:W-:Y:S01]  /*f2c0*/  PRMT R165, R23, 0x7770, RZ ;  /* 0x0000777017a57816 */ /* 0x000fe200000000ff */
[C---:B------:R-:W-:Y:S01]  /*f2d0*/  IMAD R57, R66.reuse, 0x2, R62 ;  /* 0x0000000242397824 */ /* 0x040fe200078e023e */
[C---:B--2---:R-:W-:Y:S02]  /*f2e0*/  PRMT R70, R19.reuse, 0x7773, RZ ;  /* 0x0000777313467816 */ /* 0x044fe400000000ff */
[C---:B------:R-:W-:Y:S01]  /*f2f0*/  PRMT R84, R19.reuse, 0x7772, RZ ;  /* 0x0000777213547816 */ /* 0x040fe200000000ff */
[C---:B------:R-:W-:Y:S01]  /*f300*/  IMAD R59, R66.reuse, 0x2, R57 ;  /* 0x00000002423b7824 */ /* 0x040fe200078e0239 */
[C---:B------:R-:W-:Y:S02]  /*f310*/  PRMT R100, R19.reuse, 0x7771, RZ ;  /* 0x0000777113647816 */ /* 0x040fe400000000ff */
[----:B------:R-:W-:Y:S01]  /*f320*/  PRMT R118, R19, 0x7770, RZ ;  /* 0x0000777013767816 */ /* 0x000fe200000000ff */
[----:B------:R-:W-:Y:S01]  /*f330*/  IMAD R61, R66, 0x2, R59 ;  /* 0x00000002423d7824 */ /* 0x000fe200078e023b */
[----:B------:R-:W-:-:S02]  /*f340*/  PRMT R136, R22, 0x7773, RZ ;  /* 0x0000777316887816 */ /* 0x000fc400000000ff */
[----:B------:R-:W-:Y:S01]  /*f350*/  PRMT R152, R22, 0x7772, RZ ;  /* 0x0000777216987816 */ /* 0x000fe200000000ff */
[----:B------:R-:W-:Y:S01]  /*f360*/  IMAD R63, R66, 0x2, R61 ;  /* 0x00000002423f7824 */ /* 0x000fe200078e023d */
[C---:B------:R-:W-:Y:S02]  /*f370*/  PRMT R162, R22.reuse, 0x7771, RZ ;  /* 0x0000777116a27816 */ /* 0x040fe400000000ff */
[----:B------:R-:W-:Y:S01]  /*f380*/  PRMT R166, R22, 0x7770, RZ ;  /* 0x0000777016a67816 */ /* 0x000fe200000000ff */
[----:B------:R-:W-:Y:S01]  /*f390*/  IMAD R65, R66, 0x2, R63 ;  /* 0x0000000242417824 */ /* 0x000fe200078e023f */
[C---:B------:R-:W-:Y:S01]  /*f3a0*/  PRMT R88, R18.reuse, 0x7772, RZ ;  /* 0x0000777212587816 */ /* 0x040fe200000000ff */
[----:B------:R-:W-:Y:S01]  /*f3b0*/  STSM.16.M88.4 [R4], R8 ;  /* 0x0000000804007844 */ /* 0x000fe20000000200 */
[----:B------:R-:W-:Y:S01]  /*f3c0*/  PRMT R104, R18, 0x7771, RZ ;  /* 0x0000777112687816 */ /* 0x000fe200000000ff */
[----:B------:R-:W-:Y:S01]  /*f3d0*/  IMAD R67, R66, 0x2, R65 ;  /* 0x0000000242437824 */ /* 0x000fe200078e0241 */
[----:B------:R-:W-:Y:S01]  /*f3e0*/  PRMT R122, R18, 0x7770, RZ ;  /* 0x00007770127a7816 */ /* 0x000fe200000000ff */
[----:B------:R-:W-:Y:S01]  /*f3f0*/  BAR.SYNC.DEFER_BLOCKING 0x0 ;  /* 0x0000000000007b1d */ /* 0x000fe20000010000 */
[----:B------:R-:W-:Y:S01]  /*f400*/  PRMT R170, R26, 0x7773, RZ ;  /* 0x000077731aaa7816 */ /* 0x000fe200000000ff */
[----:B------:R-:W-:Y:S01]  /*f410*/  IMAD R69, R66, 0x2, R67 ;  /* 0x0000000242457824 */ /* 0x000fe200078e0243 */
[----:B------:R-:W-:-:S02]  /*f420*/  PRMT R174, R26, 0x7772, RZ ;  /* 0x000077721aae7816 */ /* 0x000fc400000000ff */
[----:B------:R-:W-:Y:S01]  /*f430*/  PRMT R179, R26, 0x7771, RZ ;  /* 0x000077711ab37816 */ /* 0x000fe200000000ff */
[----:B------:R-:W-:Y:S01]  /*f440*/  IMAD R71, R66, 0x2, R69 ;  /* 0x0000000242477824 */ /* 0x000fe200078e0245 */
[----:B------:R-:W-:Y:S02]  /*f450*/  PRMT R187, R26, 0x7770, RZ ;  /* 0x000077701abb7816 */ /* 0x000fe400000000ff */
[C---:B---3--:R-:W-:Y:S01]  /*f460*/  PRMT R40, R15.reuse, 0x7773, RZ ;  /* 0x000077730f287816 */ /* 0x048fe200000000ff */
[C---:B------:R-:W-:Y:S01]  /*f470*/  IMAD R73, R66.reuse, 0x2, R71 ;  /* 0x0000000242497824 */ /* 0x040fe200078e0247 */
[C---:B------:R-:W-:Y:S02]  /*f480*/  PRMT R42, R15.reuse, 0x7772, RZ ;  /* 0x000077720f2a7816 */ /* 0x040fe400000000ff */
[C---:B------:R-:W-:Y:S01]  /*f490*/  PRMT R44, R15.reuse, 0x7771, RZ ;  /* 0x000077710f2c7816 */ /* 0x040fe200000000ff */
[----:B------:R-:W-:Y:S01]  /*f4a0*/  IMAD R75, R66, 0x2, R73 ;  /* 0x00000002424b7824 */ /* 0x000fe200078e0249 */
[----:B------:R-:W-:-:S02]  /*f4b0*/  PRMT R206, R15, 0x7770, RZ ;  /* 0x000077700fce7816 */ /* 0x000fc400000000ff */
[----:B------:R-:W-:Y:S01]  /*f4c0*/  PRMT R41, R14, 0x7773, RZ ;  /* 0x000077730e297816 */ /* 0x000fe200000000ff */
[----:B------:R-:W-:Y:S01]  /*f4d0*/  IMAD R77, R66, 0x2, R75 ;  /* 0x00000002424d7824 */ /* 0x000fe200078e024b */
[C---:B------:R-:W-:Y:S02]  /*f4e0*/  PRMT R43, R14.reuse, 0x7772, RZ ;  /* 0x000077720e2b7816 */ /* 0x040fe400000000ff */
[----:B------:R-:W-:Y:S01]  /*f4f0*/  PRMT R45, R14, 0x7771, RZ ;  /* 0x000077710e2d7816 */ /* 0x000fe200000000ff */
[----:B------:R-:W-:Y:S01]  /*f500*/  IMAD R79, R66, 0x2, R77 ;  /* 0x00000002424f7824 */ /* 0x000fe200078e024d */
[----:B------:R-:W-:Y:S01]  /*f510*/  PRMT R207, R14, 0x7770, RZ ;  /* 0x000077700ecf7816 */ /* 0x000fe200000000ff */
[----:B------:R-:W0:Y:S01]  /*f520*/  LDS.128 R8, [R231] ;  /* 0x00000000e7087984 */ /* 0x000e220000000c00 */
[C---:B------:R-:W-:Y:S01]  /*f530*/  PRMT R169, R27.reuse, 0x7773, RZ ;  /* 0x000077731ba97816 */ /* 0x040fe200000000ff */
[C---:B------:R-:W-:Y:S01]  /*f540*/  IMAD R81, R66.reuse, 0x2, R79 ;  /* 0x0000000242517824 */ /* 0x040fe200078e024f */
[C---:B------:R-:W-:Y:S01]  /*f550*/  PRMT R173, R27.reuse, 0x7772, RZ ;  /* 0x000077721bad7816 */ /* 0x040fe200000000ff */
[----:B------:R-:W-:Y:S01]  /*f560*/  BAR.SYNC.DEFER_BLOCKING 0x0 ;  /* 0x0000000000007b1d */ /* 0x000fe20000010000 */
        /* <DEDUP_REMOVED lines=8> */
[C---:B------:R-:W-:Y:S02]  /*f5f0*/  PRMT R181, R25.reuse, 0x7771, RZ ;  /* 0x0000777119b57816 */ /* 0x040fe400000000ff */
[----:B------:R-:W-:Y:S01]  /*f600*/  PRMT R176, R24, 0x7772, RZ ;  /* 0x0000777218b07816 */ /* 0x000fe200000000ff */
[----:B------:R-:W-:Y:S01]  /*f610*/  IMAD R89, R66, 0x2, R87 ;  /* 0x0000000242597824 */ /* 0x000fe200078e0257 */
[----:B------:R-:W-:-:S02]  /*f620*/  PRMT R175, R25, 0x7772, RZ ;  /* 0x0000777219af7816 */ /* 0x000fc400000000ff */
[----:B------:R-:W-:Y:S01]  /*f630*/  PRMT R172, R24, 0x7773, RZ ;  /* 0x0000777318ac7816 */ /* 0x000fe200000000ff */
[----:B------:R-:W-:Y:S01]  /*f640*/  IMAD R91, R66, 0x2, R89 ;  /* 0x00000002425b7824 */ /* 0x000fe200078e0259 */
[----:B------:R-:W-:Y:S02]  /*f650*/  PRMT R171, R25, 0x7773, RZ ;  /* 0x0000777319ab7816 */ /* 0x000fe400000000ff */
[----:B------:R-:W-:Y:S01]  /*f660*/  PRMT R168, R20, 0x7770, RZ ;  /* 0x0000777014a87816 */ /* 0x000fe200000000ff */
[----:B------:R-:W-:Y:S01]  /*f670*/  IMAD R93, R66, 0x2, R91 ;  /* 0x00000002425d7824 */ /* 0x000fe200078e025b */
[C---:B------:R-:W-:Y:S01]  /*f680*/  PRMT R167, R21.reuse, 0x7770, RZ ;  /* 0x0000777015a77816 */ /* 0x040fe200000000ff */
[----:B------:R2:W-:Y:S01]  /*f690*/  STSM.16.M88.4 [R4], R28 ;  /* 0x0000001c04007844 */ /* 0x0005e20000000200 */
[----:B------:R-:W-:Y:S02]  /*f6a0*/  PRMT R164, R20, 0x7771, RZ ;  /* 0x0000777114a47816 */ /* 0x000fe400000000ff */
[----:B------:R-:W-:-:S02]  /*f6b0*/  PRMT R163, R21, 0x7771, RZ ;  /* 0x0000777115a37816 */ /* 0x000fc400000000ff */
[C---:B------:R-:W-:Y:S02]  /*f6c0*/  PRMT R161, R20.reuse, 0x7772, RZ ;  /* 0x0000777214a17816 */ /* 0x040fe400000000ff */
[C---:B------:R-:W-:Y:S02]  /*f6d0*/  PRMT R160, R21.reuse, 0x7772, RZ ;  /* 0x0000777215a07816 */ /* 0x040fe400000000ff */
[----:B------:R-:W-:Y:S02]  /*f6e0*/  PRMT R144, R20, 0x7773, RZ ;  /* 0x0000777314907816 */ /* 0x000fe400000000ff */
[----:B------:R-:W-:Y:S02]  /*f6f0*/  PRMT R140, R21, 0x7773, RZ ;  /* 0x00007773158c7816 */ /* 0x000fe400000000ff */
[C---:B0-----:R-:W-:Y:S02]  /*f700*/  PRMT R27, R8.reuse, 0x7773, RZ ;  /* 0x00007773081b7816 */ /* 0x041fe400000000ff */
[----:B------:R-:W-:-:S02]  /*f710*/  PRMT R39, R8, 0x7770, RZ ;  /* 0x0000777008277816 */ /* 0x000fc400000000ff */
[--C-:B--2---:R-:W-:Y:S01]  /*f720*/  PRMT R29, R52, 0x5210, R33.reuse ;  /* 0x00005210341d7816 */ /* 0x104fe20000000021 */
[----:B------:R-:W-:Y:S01]  /*f730*/  BAR.SYNC.DEFER_BLOCKING 0x0 ;  /* 0x0000000000007b1d */ /* 0x000fe20000010000 */
[----:B------:R-:W-:Y:S02]  /*f740*/  PRMT R28, R38, 0x4210, R33 ;  /* 0x00004210261c7816 */ /* 0x000fe40000000021 */
[--C-:B------:R-:W-:Y:S02]  /*f750*/  PRMT R30, R37, 0x4210, R32.reuse ;  /* 0x00004210251e7816 */ /* 0x100fe40000000020 */
[----:B------:R-:W-:Y:S02]  /*f760*/  PRMT R31, R51, 0x5210, R32 ;  /* 0x00005210331f7816 */ /* 0x000fe40000000020 */
[C---:B------:R-:W-:Y:S02]  /*f770*/  PRMT R26, R9.reuse, 0x7773, RZ ;  /* 0x00007773091a7816 */ /* 0x040fe400000000ff */
[----:B------:R-:W-:-:S02]  /*f780*/  PRMT R38, R9, 0x7770, RZ ;  /* 0x0000777009267816 */ /* 0x000fc400000000ff */
[C---:B------:R-:W-:Y:S02]  /*f790*/  PRMT R128, R16.reuse, 0x7770, RZ ;  /* 0x0000777010807816 */ /* 0x040fe400000000ff */
[C---:B------:R-:W-:Y:S02]  /*f7a0*/  PRMT R124, R17.reuse, 0x7770, RZ ;  /* 0x00007770117c7816 */ /* 0x040fe400000000ff */
[C---:B------:R-:W-:Y:S02]  /*f7b0*/  PRMT R112, R16.reuse, 0x7771, RZ ;  /* 0x0000777110707816 */ /* 0x040fe400000000ff */
[C---:B------:R-:W-:Y:S02]  /*f7c0*/  PRMT R108, R17.reuse, 0x7771, RZ ;  /* 0x00007771116c7816 */ /* 0x040fe400000000ff */
[----:B------:R-:W-:Y:S02]  /*f7d0*/  PRMT R96, R16, 0x7772, RZ ;  /* 0x0000777210607816 */ /* 0x000fe400000000ff */
[----:B------:R-:W-:-:S02]  /*f7e0*/  PRMT R92, R17, 0x7772, RZ ;  /* 0x00007772115c7816 */ /* 0x000fc400000000ff */
[----:B------:R-:W-:Y:S01]  /*f7f0*/  PRMT R78, R16, 0x7773, RZ ;  /* 0x00007773104e7816 */ /* 0x000fe200000000ff */
[----:B------:R-:W0:Y:S01]  /*f800*/  LDS.128 R52, [R231] ;  /* 0x00000000e7347984 */ /* 0x000e220000000c00 */
[----:B------:R-:W-:Y:S02]  /*f810*/  PRMT R76, R17, 0x7773, RZ ;  /* 0x00007773114c7816 */ /* 0x000fe400000000ff */
[C---:B------:R-:W-:Y:S01]  /*f820*/  PRMT R226, R13.reuse, 0x7773, RZ ;  /* 0x000077730de27816 */ /* 0x040fe200000000ff */
[----:B------:R-:W-:Y:S01]  /*f830*/  BAR.SYNC.DEFER_BLOCKING 0x0 ;  /* 0x0000000000007b1d */ /* 0x000fe20000010000 */
[C---:B------:R-:W-:Y:S02]  /*f840*/  PRMT R225, R13.reuse, 0x7772, RZ ;  /* 0x000077720de17816 */ /* 0x040fe400000000ff */
[C---:B------:R-:W-:Y:S02]  /*f850*/  PRMT R224, R13.reuse, 0x7771, RZ ;  /* 0x000077710de07816 */ /* 0x040fe400000000ff */
[----:B------:R-:W-:-:S02]  /*f860*/  PRMT R208, R13, 0x7770, RZ ;  /* 0x000077700dd07816 */ /* 0x000fc400000000ff */
[C---:B------:R-:W-:Y:S02]  /*f870*/  PRMT R24, R11.reuse, 0x7773, RZ ;  /* 0x000077730b187816 */ /* 0x040fe400000000ff */
[----:B------:R-:W-:Y:S02]  /*f880*/  PRMT R32, R11, 0x7771, RZ ;  /* 0x000077710b207816 */ /* 0x000fe400000000ff */
[C---:B------:R-:W-:Y:S02]  /*f890*/  PRMT R229, R12.reuse, 0x7773, RZ ;  /* 0x000077730ce57816 */ /* 0x040fe400000000ff */
[C---:B------:R-:W-:Y:S02]  /*f8a0*/  PRMT R228, R12.reuse, 0x7772, RZ ;  /* 0x000077720ce47816 */ /* 0x040fe400000000ff */
[C---:B------:R-:W-:Y:S02]  /*f8b0*/  PRMT R227, R12.reuse, 0x7771, RZ ;  /* 0x000077710ce37816 */ /* 0x040fe400000000ff */
[----:B------:R-:W-:-:S02]  /*f8c0*/  PRMT R209, R12, 0x7770, RZ ;  /* 0x000077700cd17816 */ /* 0x000fc400000000ff */
[C---:B------:R-:W-:Y:S02]  /*f8d0*/  PRMT R25, R10.reuse, 0x7773, RZ ;  /* 0x000077730a197816 */ /* 0x040fe400000000ff */
[C---:B------:R-:W-:Y:S02]  /*f8e0*/  PRMT R33, R10.reuse, 0x7771, RZ ;  /* 0x000077710a217816 */ /* 0x040fe400000000ff */
[----:B------:R-:W-:Y:S01]  /*f8f0*/  PRMT R37, R10, 0x7770, RZ ;  /* 0x000077700a257816 */ /* 0x000fe200000000ff */
[----:B------:R2:W-:Y:S01]  /*f900*/  STSM.16.M88.4 [R4], R28 ;  /* 0x0000001c04007844 */ /* 0x0005e20000000200 */
[----:B------:R-:W-:Y:S01]  /*f910*/  FSEL R3, R3, -INF , P0 ;  /* 0xff80000003037808 */ /* 0x000fe20000000000 */
[----:B------:R-:W-:Y:S01]  /*f920*/  BAR.SYNC.DEFER_BLOCKING 0x0 ;  /* 0x0000000000007b1d */ /* 0x000fe20000010000 */
[C---:B0-----:R-:W-:Y:S02]  /*f930*/  PRMT R15, R52.reuse, 0x7772, RZ ;  /* 0x00007772340f7816 */ /* 0x041fe400000000ff */
[----:B------:R-:W-:-:S02]  /*f940*/  PRMT R19, R52, 0x7771, RZ ;  /* 0x0000777134137816 */ /* 0x000fc400000000ff */
[--C-:B--2---:R-:W-:Y:S01]  /*f950*/  PRMT R29, R95, 0x5210, R34.reuse ;  /* 0x000052105f1d7816 */ /* 0x104fe20000000022 */
[----:B------:R-:W-:Y:S01]  /*f960*/  IMAD R95, R66, 0x2, R93 ;  /* 0x00000002425f7824 */ /* 0x000fe200078e025d */
[----:B------:R-:W-:Y:S02]  /*f970*/  PRMT R28, R35, 0x4210, R34 ;  /* 0x00004210231c7816 */ /* 0x000fe40000000022 */
[----:B------:R-:W-:Y:S01]  /*f980*/  PRMT R30, R36, 0x4210, R5 ;  /* 0x00004210241e7816 */ /* 0x000fe20000000005 */
[----:B------:R-:W-:Y:S01]  /*f990*/  IMAD R97, R66, 0x2, R95 ;  /* 0x0000000242617824 */ /* 0x000fe200078e025f */
[----:B------:R-:W-:Y:S01]  /*f9a0*/  PRMT R31, R68, 0x5210, R5 ;  /* 0x00005210441f7816 */ /* 0x000fe20000000005 */
[----:B------:R-:W-:Y:S01]  /*f9b0*/  IMAD R5, R232, UR5, RZ ;  /* 0x00000005e8057c24 */ /* 0x000fe2000f8e02ff */
[----:B------:R-:W-:Y:S01]  /*f9c0*/  USHF.R.S32.HI UR5, URZ, 0x1f, UR4 ;  /* 0x0000001f3f057899 */ /* 0x000fe20008011404 */
[----:B------:R-:W-:Y:S01]  /*f9d0*/  IMAD R99, R66, 0x2, R97 ;  /* 0x0000000242637824 */ /* 0x000fe200078e0261 */
[----:B------:R-:W-:Y:S01]  /*f9e0*/  PRMT R23, R52, 0x7770, RZ ;  /* 0x0000777034177816 */ /* 0x000fe200000000ff */
[----:B------:R-:W0:Y:S02]  /*f9f0*/  LDS.128 R48, [R231] ;  /* 0x00000000e7307984 */ /* 0x000e240000000c00 */
[C---:B------:R-:W-:Y:S01]  /*fa00*/  IMAD R101, R66.reuse, 0x2, R99 ;  /* 0x0000000242657824 */ /* 0x040fe200078e0263 */
[----:B-1----:R-:W-:Y:S01]  /*fa10*/  IADD3 R204, P2, P3, R5, UR4, R204 ;  /* 0x0000000405cc7c10 */ /* 0x002fe2000fb5e0cc */
[----:B------:R-:W-:Y:S01]  /*fa20*/  ULDC UR4, c[0x0][0x27c] ;  /* 0x00009f0000047ab9 */ /* 0x000fe20000000800 */
[----:B------:R-:W-:Y:S01]  /*fa30*/  BAR.SYNC.DEFER_BLOCKING 0x0 ;  /* 0x0000000000007b1d */ /* 0x000fe20000010000 */
[----:B------:R-:W-:Y:S01]  /*fa40*/  IMAD R103, R66, 0x2, R101 ;  /* 0x0000000242677824 */ /* 0x000fe200078e0265 */
[----:B------:R-:W-:Y:S01]  /*fa50*/  PRMT R68, R18, 0x7773, RZ ;  /* 0x0000777312447816 */ /* 0x000fe200000000ff */
[----:B------:R-:W-:Y:S01]  /*fa60*/  UIMAD UR4, UR49, UR4, URZ ;  /* 0x00000004310472a4 */ /* 0x000fe2000f8e023f */
[C---:B------:R-:W-:Y:S01]  /*fa70*/  PRMT R14, R53.reuse, 0x7772, RZ ;  /* 0x00007772350e7816 */ /* 0x040fe200000000ff */
[----:B------:R-:W-:Y:S01]  /*fa80*/  IMAD R105, R66, 0x2, R103 ;  /* 0x0000000242697824 */ /* 0x000fe200078e0267 */
[----:B------:R-:W-:-:S02]  /*fa90*/  PRMT R18, R53, 0x7771, RZ ;  /* 0x0000777135127816 */ /* 0x000fc400000000ff */
[----:B------:R-:W-:Y:S01]  /*faa0*/  PRMT R22, R53, 0x7770, RZ ;  /* 0x0000777035167816 */ /* 0x000fe200000000ff */
[----:B------:R-:W-:Y:S01]  /*fab0*/  IMAD R107, R66, 0x2, R105 ;  /* 0x00000002426b7824 */ /* 0x000fe200078e0269 */
[----:B------:R-:W-:Y:S02]  /*fac0*/  PRMT R35, R8, 0x7771, RZ ;  /* 0x0000777108237816 */ /* 0x000fe400000000ff */
[----:B------:R-:W-:Y:S01]  /*fad0*/  PRMT R34, R9, 0x7771, RZ ;  /* 0x0000777109227816 */ /* 0x000fe200000000ff */
[----:B------:R-:W-:Y:S01]  /*fae0*/  IMAD R109, R66, 0x2, R107 ;  /* 0x00000002426d7824 */ /* 0x000fe200078e026b */
[----:B------:R-:W-:Y:S02]  /*faf0*/  PRMT R36, R11, 0x7770, RZ ;  /* 0x000077700b247816 */ /* 0x000fe400000000ff */
[----:B------:R-:W-:Y:S01]  /*fb00*/  PRMT R13, R54, 0x7772, RZ ;  /* 0x00007772360d7816 */ /* 0x000fe200000000ff */
[----:B------:R-:W-:Y:S01]  /*fb10*/  IMAD R111, R66, 0x2, R109 ;  /* 0x00000002426f7824 */ /* 0x000fe200078e026d */
[----:B------:R-:W-:-:S02]  /*fb20*/  PRMT R17, R54, 0x7771, RZ ;  /* 0x0000777136117816 */ /* 0x000fc400000000ff */
[----:B------:R-:W-:Y:S02]  /*fb30*/  PRMT R21, R54, 0x7770, RZ ;  /* 0x0000777036157816 */ /* 0x000fe400000000ff */
[C---:B------:R-:W-:Y:S01]  /*fb40*/  PRMT R12, R55.reuse, 0x7772, RZ ;  /* 0x00007772370c7816 */ /* 0x040fe200000000ff */
[----:B------:R1:W-:Y:S01]  /*fb50*/  STSM.16.M88.4 [R4], R28 ;  /* 0x0000001c04007844 */ /* 0x0003e20000000200 */
[C---:B------:R-:W-:Y:S02]  /*fb60*/  PRMT R16, R55.reuse, 0x7771, RZ ;  /* 0x0000777137107816 */ /* 0x040fe400000000ff */
[----:B------:R-:W-:Y:S02]  /*fb70*/  PRMT R20, R55, 0x7770, RZ ;  /* 0x0000777037147816 */ /* 0x000fe400000000ff */
[C---:B0-----:R-:W-:Y:S02]  /*fb80*/  PRMT R214, R50.reuse, 0x7773, RZ ;  /* 0x0000777332d67816 */ /* 0x041fe400000000ff */
[----:B------:R-:W-:-:S02]  /*fb90*/  PRMT R215, R50, 0x7772, RZ ;  /* 0x0000777232d77816 */ /* 0x000fc400000000ff */
[----:B-1----:R-:W-:Y:S02]  /*fba0*/  SHF.R.S32.HI R4, RZ, 0x1f, R5 ;  /* 0x0000001fff047819 */ /* 0x002fe40000011405 */
[----:B------:R-:W-:Y:S02]  /*fbb0*/  PRMT R5, R53, 0x7773, RZ ;  /* 0x0000777335057816 */ /* 0x000fe400000000ff */
[----:B------:R-:W-:Y:S01]  /*fbc0*/  IADD3.X R205, R4, UR5, R205, P2, P3 ;  /* 0x0000000504cd7c10 */ /* 0x000fe200097e64cd */
[----:B------:R-:W-:Y:S01]  /*fbd0*/  USHF.L.U32 UR5, UR4, 0x2, URZ ;  /* 0x0000000204057899 */ /* 0x000fe2000800063f */
[-C--:B------:R-:W-:Y:S02]  /*fbe0*/  IADD3 R46, P2, R47, R204.reuse, RZ ;  /* 0x000000cc2f2e7210 */ /* 0x080fe40007f5e0ff */
[----:B------:R-:W-:Y:S02]  /*fbf0*/  PRMT R4, R52, 0x7773, RZ ;  /* 0x0000777334047816 */ /* 0x000fe400000000ff */
[----:B------:R-:W-:-:S02]  /*fc00*/  IADD3 R52, P3, R113, R204, RZ ;  /* 0x000000cc71347210 */ /* 0x000fc40007f7e0ff */
[-C--:B------:R-:W-:Y:S01]  /*fc10*/  LEA.HI.X.SX32 R47, R47, R205.reuse, 0x1, P2 ;  /* 0x000000cd2f2f7211 */ /* 0x080fe200010f0eff */
[----:B------:R-:W-:Y:S01]  /*fc20*/  BAR.SYNC.DEFER_BLOCKING 0x0 ;  /* 0x0000000000007b1d */ /* 0x000fe20000010000 */
[C---:B------:R-:W-:Y:S02]  /*fc30*/  PRMT R216, R50.reuse, 0x7771, RZ ;  /* 0x0000777132d87816 */ /* 0x040fe400000000ff */
[----:B------:R-:W-:Y:S02]  /*fc40*/  PRMT R221, R50, 0x7770, RZ ;  /* 0x0000777032dd7816 */ /* 0x000fe400000000ff */
[----:B------:R-:W-:Y:S02]  /*fc50*/  IADD3 R50, P2, R115, R204, RZ ;  /* 0x000000cc73327210 */ /* 0x000fe40007f5e0ff */
[----:B------:R-:W-:Y:S01]  /*fc60*/  LEA.HI.X.SX32 R53, R113, R205, 0x1, P3 ;  /* 0x000000cd71357211 */ /* 0x000fe200018f0eff */
[----:B------:R-:W-:Y:S01]  /*fc70*/  IMAD R113, R66, 0x2, R111 ;  /* 0x0000000242717824 */ /* 0x000fe200078e026f */
[----:B------:R-:W-:-:S02]  /*fc80*/  PRMT R31, R8, 0x7772, RZ ;  /* 0x00007772081f7816 */ /* 0x000fc400000000ff */
[----:B------:R-:W-:Y:S02]  /*fc90*/  PRMT R30, R9, 0x7772, RZ ;  /* 0x00007772091e7816 */ /* 0x000fe400000000ff */
[C---:B------:R-:W-:Y:S02]  /*fca0*/  PRMT R6, R48.reuse, 0x7773, RZ ;  /* 0x0000777330067816 */ /* 0x040fe400000000ff */
[C---:B------:R-:W-:Y:S02]  /*fcb0*/  PRMT R8, R48.reuse, 0x7772, RZ ;  /* 0x0000777230087816 */ /* 0x040fe400000000ff */
[C---:B------:R-:W-:Y:S02]  /*fcc0*/  PRMT R9, R48.reuse, 0x7771, RZ ;  /* 0x0000777130097816 */ /* 0x040fe400000000ff */
[----:B------:R-:W-:Y:S02]  /*fcd0*/  PRMT R213, R48, 0x7770, RZ ;  /* 0x0000777030d57816 */ /* 0x000fe400000000ff */
[----:B------:R-:W-:-:S02]  /*fce0*/  PRMT R218, R51, 0x7773, RZ ;  /* 0x0000777333da7816 */ /* 0x000fc400000000ff */
[C---:B------:R-:W-:Y:S01]  /*fcf0*/  PRMT R219, R51.reuse, 0x7772, RZ ;  /* 0x0000777233db7816 */ /* 0x040fe200000000ff */
[----:B------:R0:W-:Y:S01]  /*fd00*/  STG.E.U8 desc[UR50][R46.64], R191 ;  /* 0x000000bf2e007986 */ /* 0x0001e2000c101132 */
[C---:B------:R-:W-:Y:S02]  /*fd10*/  PRMT R220, R51.reuse, 0x7771, RZ ;  /* 0x0000777133dc7816 */ /* 0x040fe400000000ff */
[----:B------:R-:W-:Y:S01]  /*fd20*/  PRMT R222, R51, 0x7770, RZ ;  /* 0x0000777033de7816 */ /* 0x000fe200000000ff */
[----:B------:R-:W-:Y:S01]  /*fd30*/  STG.E.U8 desc[UR50][R52.64], R189 ;  /* 0x000000bd34007986 */ /* 0x000fe2000c101132 */
[----:B------:R-:W-:Y:S02]  /*fd40*/  IADD3 R48, P3, R117, R204, RZ ;  /* 0x000000cc75307210 */ /* 0x000fe40007f7e0ff */
[----:B------:R-:W-:Y:S01]  /*fd50*/  LEA.HI.X.SX32 R51, R115, R205, 0x1, P2 ;  /* 0x000000cd73337211 */ /* 0x000fe200010f0eff */
[----:B------:R-:W-:Y:S01]  /*fd60*/  IMAD R115, R66, 0x2, R113 ;  /* 0x0000000242737824 */ /* 0x000fe200078e0271 */
[----:B------:R-:W-:-:S02]  /*fd70*/  PRMT R210, R49, 0x7773, RZ ;  /* 0x0000777331d27816 */ /* 0x000fc400000000ff */
[C---:B------:R-:W-:Y:S01]  /*fd80*/  PRMT R211, R49.reuse, 0x7772, RZ ;  /* 0x0000777231d37816 */ /* 0x040fe200000000ff */
[----:B------:R1:W-:Y:S01]  /*fd90*/  STG.E.U8 desc[UR50][R50.64], R187 ;  /* 0x000000bb32007986 */ /* 0x0003e2000c101132 */
[C---:B------:R-:W-:Y:S02]  /*fda0*/  PRMT R212, R49.reuse, 0x7771, RZ ;  /* 0x0000777131d47816 */ /* 0x040fe400000000ff */
[----:B------:R-:W-:Y:S02]  /*fdb0*/  PRMT R217, R49, 0x7770, RZ ;  /* 0x0000777031d97816 */ /* 0x000fe400000000ff */
[----:B0-----:R-:W-:Y:S02]  /*fdc0*/  IADD3 R46, P2, R119, R204, RZ ;  /* 0x000000cc772e7210 */ /* 0x001fe40007f5e0ff */
[-C--:B------:R-:W-:Y:S01]  /*fdd0*/  LEA.HI.X.SX32 R49, R117, R205.reuse, 0x1, P3 ;  /* 0x000000cd75317211 */ /* 0x080fe200018f0eff */
[----:B------:R-:W-:Y:S01]  /*fde0*/  IMAD R117, R66, 0x2, R115 ;  /* 0x0000000242757824 */ /* 0x000fe200078e0273 */
[----:B------:R-:W-:-:S02]  /*fdf0*/  LEA.HI.X.SX32 R47, R119, R205, 0x1, P2 ;  /* 0x000000cd772f7211 */ /* 0x000fc400010f0eff */
[----:B------:R-:W-:Y:S01]  /*fe00*/  PRMT R28, R11, 0x7772, RZ ;  /* 0x000077720b1c7816 */ /* 0x000fe200000000ff */
[----:B------:R-:W-:Y:S01]  /*fe10*/  IMAD R119, R66, 0x2, R117 ;  /* 0x0000000242777824 */ /* 0x000fe200078e0275 */
[CC--:B-1----:R-:W-:Y:S01]  /*fe20*/  IADD3 R50, P3, R121.reuse, R204.reuse, RZ ;  /* 0x000000cc79327210 */ /* 0x0c2fe20007f7e0ff */
[----:B------:R0:W-:Y:S01]  /*fe30*/  STG.E.U8 desc[UR50][R48.64], R185 ;  /* 0x000000b930007986 */ /* 0x0001e2000c101132 */
[----:B------:R-:W-:Y:S02]  /*fe40*/  PRMT R11, R54, 0x7773, RZ ;  /* 0x00007773360b7816 */ /* 0x000fe400000000ff */
[----:B------:R-:W-:Y:S01]  /*fe50*/  LEA.HI.X.SX32 R51, R121, R205, 0x1, P3 ;  /* 0x000000cd79337211 */ /* 0x000fe200018f0eff */
[----:B------:R-:W-:Y:S01]  /*fe60*/  IMAD R121, R66, 0x2, R119 ;  /* 0x0000000242797824 */ /* 0x000fe200078e0277 */
[----:B------:R1:W-:Y:S01]  /*fe70*/  STG.E.U8 desc[UR50][R46.64], R183 ;  /* 0x000000b72e007986 */ /* 0x0003e2000c101132 */
[----:B------:R-:W-:Y:S02]  /*fe80*/  PRMT R29, R10, 0x7772, RZ ;  /* 0x000077720a1d7816 */ /* 0x000fe400000000ff */
[----:B------:R-:W-:Y:S01]  /*fe90*/  PRMT R10, R55, 0x7773, RZ ;  /* 0x00007773370a7816 */ /* 0x000fe200000000ff */
[----:B------:R2:W-:Y:S01]  /*fea0*/  STG.E.U8 desc[UR50][R50.64], R181 ;  /* 0x000000b532007986 */ /* 0x0005e2000c101132 */
[----:B0-----:R-:W-:-:S04]  /*feb0*/  IADD3 R48, P2, R123, R204, RZ ;  /* 0x000000cc7b307210 */ /* 0x001fc80007f5e0ff */
[-C--:B------:R-:W-:Y:S01]  /*fec0*/  LEA.HI.X.SX32 R49, R123, R205.reuse, 0x1, P2 ;  /* 0x000000cd7b317211 */ /* 0x080fe200010f0eff */
[C---:B------:R-:W-:Y:S01]  /*fed0*/  IMAD R123, R66.reuse, 0x2, R121 ;  /* 0x00000002427b7824 */ /* 0x040fe200078e0279 */
[-C--:B-1----:R-:W-:Y:S02]  /*fee0*/  IADD3 R46, P3, R125, R204.reuse, RZ ;  /* 0x000000cc7d2e7210 */ /* 0x082fe40007f7e0ff */
[----:B--2---:R-:W-:Y:S01]  /*fef0*/  IADD3 R50, P2, R127, R204, RZ ;  /* 0x000000cc7f327210 */ /* 0x004fe20007f5e0ff */
[----:B------:R0:W-:Y:S01]  /*ff00*/  STG.E.U8 desc[UR50][R48.64], R179 ;  /* 0x000000b330007986 */ /* 0x0001e2000c101132 */
[-C--:B------:R-:W-:Y:S01]  /*ff10*/  LEA.HI.X.SX32 R47, R125, R205.reuse, 0x1, P3 ;  /* 0x000000cd7d2f7211 */ /* 0x080fe200018f0eff */
[----:B------:R-:W-:Y:S01]  /*ff20*/  IMAD R125, R66, 0x2, R123 ;  /* 0x00000002427d7824 */ /* 0x000fe200078e027b */
[----:B------:R-:W-:-:S03]  /*ff30*/  LEA.HI.X.SX32 R51, R127, R205, 0x1, P2 ;  /* 0x000000cd7f337211 */ /* 0x000fc600010f0eff */
[----:B------:R-:W-:Y:S01]  /*ff40*/  IMAD R127, R66, 0x2, R125 ;  /* 0x00000002427f7824 */ /* 0x000fe200078e027d */
[----:B------:R1:W-:Y:S04]  /*ff50*/  STG.E.U8 desc[UR50][R46.64], R177 ;  /* 0x000000b12e007986 */ /* 0x0003e8000c101132 */
[----:B------:R2:W-:Y:S01]  /*ff60*/  STG.E.U8 desc[UR50][R50.64], R176 ;  /* 0x000000b032007986 */ /* 0x0005e2000c101132 */
[----:B0-----:R-:W-:-:S04]  /*ff70*/  IADD3 R48, P3, R129, R204, RZ ;  /* 0x000000cc81307210 */ /* 0x001fc80007f7e0ff */
[----:B------:R-:W-:Y:S01]  /*ff80*/  LEA.HI.X.SX32 R49, R129, R205, 0x1, P3 ;  /* 0x000000cd81317211 */ /* 0x000fe200018f0eff */
[----:B------:R-:W-:Y:S01]  /*ff90*/  IMAD R129, R66, 0x2, R127 ;  /* 0x0000000242817824 */ /* 0x000fe200078e027f */
[----:B-1----:R-:W-:-:S03]  /*ffa0*/  IADD3 R46, P2, R131, R204, RZ ;  /* 0x000000cc832e7210 */ /* 0x002fc60007f5e0ff */
[----:B------:R0:W-:Y:S01]  /*ffb0*/  STG.E.U8 desc[UR50][R48.64], R175 ;  /* 0x000000af30007986 */ /* 0x0001e2000c101132 */
[----:B--2---:R-:W-:Y:S02]  /*ffc0*/  IADD3 R50, P3, R133, R204, RZ ;  /* 0x000000cc85327210 */ /* 0x004fe40007f7e0ff */
[-C--:B------:R-:W-:Y:S01]  /*ffd0*/  LEA.HI.X.SX32 R47, R131, R205.reuse, 0x1, P2 ;  /* 0x000000cd832f7211 */ /* 0x080fe200010f0eff */
[----:B------:R-:W-:Y:S01]  /*ffe0*/  IMAD R131, R66, 0x2, R129 ;  /* 0x0000000242837824 */ /* 0x000fe200078e0281 */
[----:B------:R-:W-:-:S03]  /*fff0*/  LEA.HI.X.SX32 R51, R133, R205, 0x1, P3 ;  /* 0x000000cd85337211 */ /* 0x000fc600018f0eff */
[----:B------:R-:W-:Y:S01]  /*10000*/  IMAD R133, R66, 0x2, R131 ;  /* 0x0000000242857824 */ /* 0x000fe200078e0283 */
[----:B------:R1:W-:Y:S01]  /*10010*/  STG.E.U8 desc[UR50][R46.64], R174 ;  /* 0x000000ae2e007986 */ /* 0x0003e2000c101132 */
[----:B0-----:R-:W-:-:S03]  /*10020*/  IADD3 R48, P2, R135, R204, RZ ;  /* 0x000000cc87307210 */ /* 0x001fc60007f5e0ff */
[----:B------:R0:W-:Y:S01]  /*10030*/  STG.E.U8 desc[UR50][R50.64], R173 ;  /* 0x000000ad32007986 */ /* 0x0001e2000c101132 */
[----:B------:R-:W-:Y:S01]  /*10040*/  LEA.HI.X.SX32 R49, R135, R205, 0x1, P2 ;  /* 0x000000cd87317211 */ /* 0x000fe200010f0eff */
[----:B------:R-:W-:-:S04]  /*10050*/  IMAD R135, R66, 0x2, R133 ;  /* 0x0000000242877824 */ /* 0x000fc800078e0285 */
[----:B------:R2:W-:Y:S01]  /*10060*/  STG.E.U8 desc[UR50][R48.64], R172 ;  /* 0x000000ac30007986 */ /* 0x0005e2000c101132 */
[-C--:B-1----:R-:W-:Y:S02]  /*10070*/  IADD3 R46, P3, R137, R204.reuse, RZ ;  /* 0x000000cc892e7210 */ /* 0x082fe40007f7e0ff */
[-C--:B0-----:R-:W-:Y:S02]  /*10080*/  IADD3 R50, P2, R139, R204.reuse, RZ ;  /* 0x000000cc8b327210 */ /* 0x081fe40007f5e0ff */
[-C--:B------:R-:W-:Y:S01]  /*10090*/  LEA.HI.X.SX32 R47, R137, R205.reuse, 0x1, P3 ;  /* 0x000000cd892f7211 */ /* 0x080fe200018f0eff */
[C---:B------:R-:W-:Y:S01]  /*100a0*/  IMAD R137, R66.reuse, 0x2, R135 ;  /* 0x0000000242897824 */ /* 0x040fe200078e0287 */
[-C--:B------:R-:W-:Y:S02]  /*100b0*/  LEA.HI.X.SX32 R51, R139, R205.reuse, 0x1, P2 ;  /* 0x000000cd8b337211 */ /* 0x080fe400010f0eff */
[CC--:B--2---:R-:W-:Y:S01]  /*100c0*/  IADD3 R48, P3, R141.reuse, R204.reuse, RZ ;  /* 0x000000cc8d307210 */ /* 0x0c4fe20007f7e0ff */
[C---:B------:R-:W-:Y:S01]  /*100d0*/  IMAD R139, R66.reuse, 0x2, R137 ;  /* 0x00000002428b7824 */ /* 0x040fe200078e0289 */
[----:B------:R0:W-:Y:S02]  /*100e0*/  STG.E.U8 desc[UR50][R46.64], R171 ;  /* 0x000000ab2e007986 */ /* 0x0001e4000c101132 */
[----:B------:R-:W-:Y:S01]  /*100f0*/  LEA.HI.X.SX32 R49, R141, R205, 0x1, P3 ;  /* 0x000000cd8d317211 */ /* 0x000fe200018f0eff */
[----:B------:R-:W-:Y:S01]  /*10100*/  IMAD R141, R66, 0x2, R139 ;  /* 0x00000002428d7824 */ /* 0x000fe200078e028b */
[----:B------:R1:W-:Y:S04]  /*10110*/  STG.E.U8 desc[UR50][R50.64], R170 ;  /* 0x000000aa32007986 */ /* 0x0003e8000c101132 */
[----:B------:R2:W-:Y:S01]  /*10120*/  STG.E.U8 desc[UR50][R48.64], R169 ;  /* 0x000000a930007986 */ /* 0x0005e2000c101132 */
[----:B0-----:R-:W-:-:S02]  /*10130*/  IADD3 R46, P2, R143, R204, RZ ;  /* 0x000000cc8f2e7210 */ /* 0x001fc40007f5e0ff */
[-C--:B-1----:R-:W-:Y:S02]  /*10140*/  IADD3 R50, P3, R145, R204.reuse, RZ ;  /* 0x000000cc91327210 */ /* 0x082fe40007f7e0ff */
[-C--:B------:R-:W-:Y:S01]  /*10150*/  LEA.HI.X.SX32 R47, R143, R205.reuse, 0x1, P2 ;  /* 0x000000cd8f2f7211 */ /* 0x080fe200010f0eff */
[C---:B------:R-:W-:Y:S01]  /*10160*/  IMAD R143, R66.reuse, 0x2, R141 ;  /* 0x00000002428f7824 */ /* 0x040fe200078e028d */
[-C--:B--2---:R-:W-:Y:S02]  /*10170*/  IADD3 R48, P2, R147, R204.reuse, RZ ;  /* 0x000000cc93307210 */ /* 0x084fe40007f5e0ff */
[-C--:B------:R-:W-:Y:S01]  /*10180*/  LEA.HI.X.SX32 R51, R145, R205.reuse, 0x1, P3 ;  /* 0x000000cd91337211 */ /* 0x080fe200018f0eff */
[C---:B------:R-:W-:Y:S01]  /*10190*/  IMAD R145, R66.reuse, 0x2, R143 ;  /* 0x0000000242917824 */ /* 0x040fe200078e028f */
[----:B------:R0:W-:Y:S01]  /*101a0*/  STG.E.U8 desc[UR50][R46.64], R168 ;  /* 0x000000a82e007986 */ /* 0x0001e2000c101132 */
[----:B------:R-:W-:Y:S02]  /*101b0*/  LEA.HI.X.SX32 R49, R147, R205, 0x1, P2 ;  /* 0x000000cd93317211 */ /* 0x000fe400010f0eff */
        /* <DEDUP_REMOVED lines=18> */
[----:B------:R-:W-:Y:S01]  /*102e0*/  IMAD R155, R66, 0x2, R153 ;  /* 0x00000002429b7824 */ /* 0x000fe200078e0299 */
[----:B--2---:R-:W-:Y:S02]  /*102f0*/  IADD3 R48, P2, R158, R204, RZ ;  /* 0x000000cc9e307210 */ /* 0x004fe40007f5e0ff */
[-C--:B------:R-:W-:Y:S01]  /*10300*/  LEA.HI.X.SX32 R51, R157, R205.reuse, 0x1, P3 ;  /* 0x000000cd9d337211 */ /* 0x080fe200018f0eff */
[----:B------:R-:W-:Y:S01]  /*10310*/  IMAD R157, R66, 0x2, R155 ;  /* 0x00000002429d7824 */ /* 0x000fe200078e029b */
[----:B------:R0:W-:Y:S01]  /*10320*/  STG.E.U8 desc[UR50][R46.64], R162 ;  /* 0x000000a22e007986 */ /* 0x0001e2000c101132 */
[----:B------:R-:W-:-:S03]  /*10330*/  LEA.HI.X.SX32 R49, R158, R205, 0x1, P2 ;  /* 0x000000cd9e317211 */ /* 0x000fc600010f0eff */
[----:B------:R1:W-:Y:S04]  /*10340*/  STG.E.U8 desc[UR50][R50.64], R159 ;  /* 0x0000009f32007986 */ /* 0x0003e8000c101132 */
[----:B------:R2:W-:Y:S01]  /*10350*/  STG.E.U8 desc[UR50][R48.64], R161 ;  /* 0x000000a130007986 */ /* 0x0005e2000c101132 */
[----:B0-----:R-:W-:Y:S01]  /*10360*/  IADD3 R46, P3, R156, R204, RZ ;  /* 0x000000cc9c2e7210 */ /* 0x001fe20007f7e0ff */
[----:B-1----:R-:W-:-:S03]  /*10370*/  IMAD R159, R66, 0x2, R157 ;  /* 0x00000002429f7824 */ /* 0x002fc600078e029d */
[-C--:B------:R-:W-:Y:S02]  /*10380*/  LEA.HI.X.SX32 R47, R156, R205.reuse, 0x1, P3 ;  /* 0x000000cd9c2f7211 */ /* 0x080fe400018f0eff */
[-C--:B------:R-:W-:Y:S01]  /*10390*/  IADD3 R50, P2, R154, R204.reuse, RZ ;  /* 0x000000cc9a327210 */ /* 0x080fe20007f5e0ff */
[----:B--2---:R-:W-:Y:S01]  /*103a0*/  IMAD R161, R66, 0x2, R159 ;  /* 0x0000000242a17824 */ /* 0x004fe200078e029f */
[----:B------:R-:W-:Y:S01]  /*103b0*/  IADD3 R48, P3, R148, R204, RZ ;  /* 0x000000cc94307210 */ /* 0x000fe20007f7e0ff */
[----:B------:R0:W-:Y:S01]  /*103c0*/  STG.E.U8 desc[UR50][R46.64], R160 ;  /* 0x000000a02e007986 */ /* 0x0001e2000c101132 */
[-C--:B------:R-:W-:Y:S01]  /*103d0*/  LEA.HI.X.SX32 R51, R154, R205.reuse, 0x1, P2 ;  /* 0x000000cd9a337211 */ /* 0x080fe200010f0eff */
[----:B------:R-:W-:Y:S01]  /*103e0*/  IMAD R163, R66, 0x2, R161 ;  /* 0x0000000242a37824 */ /* 0x000fe200078e02a1 */
[----:B------:R-:W-:-:S03]  /*103f0*/  LEA.HI.X.SX32 R49, R148, R205, 0x1, P3 ;  /* 0x000000cd94317211 */ /* 0x000fc600018f0eff */
[C---:B------:R-:W-:Y:S01]  /*10400*/  IMAD R165, R66.reuse, 0x2, R163 ;  /* 0x0000000242a57824 */ /* 0x040fe200078e02a3 */
[----:B------:R1:W-:Y:S03]  /*10410*/  STG.E.U8 desc[UR50][R50.64], R152 ;  /* 0x0000009832007986 */ /* 0x0003e6000c101132 */
[----:B------:R-:W-:Y:S01]  /*10420*/  IMAD R167, R66, 0x2, R165 ;  /* 0x0000000242a77824 */ /* 0x000fe200078e02a5 */
[----:B------:R2:W-:Y:S01]  /*10430*/  STG.E.U8 desc[UR50][R48.64], R150 ;  /* 0x0000009630007986 */ /* 0x0005e2000c101132 */
[----:B0-----:R-:W-:Y:S02]  /*10440*/  IADD3 R46, P2, R146, R204, RZ ;  /* 0x000000cc922e7210 */ /* 0x001fe40007f5e0ff */
[----:B------:R-:W-:Y:S02]  /*10450*/  IMAD R169, R66, 0x2, R167 ;  /* 0x0000000242a97824 */ /* 0x000fe400078e02a7 */
[----:B------:R-:W-:-:S02]  /*10460*/  LEA.HI.X.SX32 R47, R146, R205, 0x1, P2 ;  /* 0x000000cd922f7211 */ /* 0x000fc400010f0eff */
[----:B------:R-:W-:Y:S01]  /*10470*/  IMAD R171, R66, 0x2, R169 ;  /* 0x0000000242ab7824 */ /* 0x000fe200078e02a9 */
[-C--:B-1----:R-:W-:Y:S02]  /*10480*/  IADD3 R50, P3, R142, R204.reuse, RZ ;  /* 0x000000cc8e327210 */ /* 0x082fe40007f7e0ff */
[----:B------:R0:W-:Y:S01]  /*10490*/  STG.E.U8 desc[UR50][R46.64], R144 ;  /* 0x000000902e007986 */ /* 0x0001e2000c101132 */
[----:B------:R-:W-:Y:S01]  /*104a0*/  IMAD R173, R66, 0x2, R171 ;  /* 0x0000000242ad7824 */ /* 0x000fe200078e02ab */
[----:B--2---:R-:W-:Y:S02]  /*104b0*/  IADD3 R48, P2, R138, R204, RZ ;  /* 0x000000cc8a307210 */ /* 0x004fe40007f5e0ff */
[-C--:B------:R-:W-:Y:S01]  /*104c0*/  LEA.HI.X.SX32 R51, R142, R205.reuse, 0x1, P3 ;  /* 0x000000cd8e337211 */ /* 0x080fe200018f0eff */
[----:B------:R-:W-:Y:S01]  /*104d0*/  IMAD R175, R66, 0x2, R173 ;  /* 0x0000000242af7824 */ /* 0x000fe200078e02ad */
[----:B------:R-:W-:-:S03]  /*104e0*/  LEA.HI.X.SX32 R49, R138, R205, 0x1, P2 ;  /* 0x000000cd8a317211 */ /* 0x000fc600010f0eff */
[----:B------:R1:W-:Y:S01]  /*104f0*/  STG.E.U8 desc[UR50][R50.64], R140 ;  /* 0x0000008c32007986 */ /* 0x0003e2000c101132 */
[----:B------:R-:W-:Y:S01]  /*10500*/  IMAD R177, R66, 0x2, R175 ;  /* 0x0000000242b17824 */ /* 0x000fe200078e02af */
[----:B0-----:R-:W-:Y:S02]  /*10510*/  IADD3 R46, P3, R134, R204, RZ ;  /* 0x000000cc862e7210 */ /* 0x001fe40007f7e0ff */
[----:B------:R0:W-:Y:S01]  /*10520*/  STG.E.U8 desc[UR50][R48.64], R136 ;  /* 0x0000008830007986 */ /* 0x0001e2000c101132 */
[----:B------:R-:W-:Y:S01]  /*10530*/  IMAD R179, R66, 0x2, R177 ;  /* 0x0000000242b37824 */ /* 0x000fe200078e02b1 */
[----:B------:R-:W-:-:S03]  /*10540*/  LEA.HI.X.SX32 R47, R134, R205, 0x1, P3 ;  /* 0x000000cd862f7211 */ /* 0x000fc600018f0eff */
[----:B------:R-:W-:Y:S01]  /*10550*/  IMAD R181, R66, 0x2, R179 ;  /* 0x0000000242b57824 */ /* 0x000fe200078e02b3 */
[-C--:B-1----:R-:W-:Y:S01]  /*10560*/  IADD3 R50, P2, R130, R204.reuse, RZ ;  /* 0x000000cc82327210 */ /* 0x082fe20007f5e0ff */
[----:B------:R1:W-:Y:S02]  /*10570*/  STG.E.U8 desc[UR50][R46.64], R132 ;  /* 0x000000842e007986 */ /* 0x0003e4000c101132 */
[----:B------:R-:W-:Y:S01]  /*10580*/  IMAD R183, R66, 0x2, R181 ;  /* 0x0000000242b77824 */ /* 0x000fe200078e02b5 */
[----:B0-----:R-:W-:Y:S02]  /*10590*/  IADD3 R48, P3, R126, R204, RZ ;  /* 0x000000cc7e307210 */ /* 0x001fe40007f7e0ff */
[-C--:B------:R-:W-:Y:S01]  /*105a0*/  LEA.HI.X.SX32 R51, R130, R205.reuse, 0x1, P2 ;  /* 0x000000cd82337211 */ /* 0x080fe200010f0eff */
[----:B------:R-:W-:Y:S01]  /*105b0*/  IMAD R185, R66, 0x2, R183 ;  /* 0x0000000242b97824 */ /* 0x000fe200078e02b7 */
[----:B------:R-:W-:-:S03]  /*105c0*/  LEA.HI.X.SX32 R49, R126, R205, 0x1, P3 ;  /* 0x000000cd7e317211 */ /* 0x000fc600018f0eff */
[----:B------:R0:W-:Y:S01]  /*105d0*/  STG.E.U8 desc[UR50][R50.64], R128 ;  /* 0x0000008032007986 */ /* 0x0001e2000c101132 */
[----:B------:R-:W-:Y:S01]  /*105e0*/  IMAD R187, R66, 0x2, R185 ;  /* 0x0000000242bb7824 */ /* 0x000fe200078e02b9 */
[----:B-1----:R-:W-:Y:S02]  /*105f0*/  IADD3 R46, P2, R120, R204, RZ ;  /* 0x000000cc782e7210 */ /* 0x002fe40007f5e0ff */
[----:B------:R1:W-:Y:S01]  /*10600*/  STG.E.U8 desc[UR50][R48.64], R124 ;  /* 0x0000007c30007986 */ /* 0x0003e2000c101132 */
[----:B------:R-:W-:Y:S01]  /*10610*/  IMAD R189, R66, 0x2, R187 ;  /* 0x0000000242bd7824 */ /* 0x000fe200078e02bb */
[----:B------:R-:W-:-:S03]  /*10620*/  LEA.HI.X.SX32 R47, R120, R205, 0x1, P2 ;  /* 0x000000cd782f7211 */ /* 0x000fc600010f0eff */
[----:B------:R-:W-:Y:S02]  /*10630*/  IMAD R191, R66, 0x2, R189 ;  /* 0x0000000242bf7824 */ /* 0x000fe400078e02bd */
[----:B------:R2:W-:Y:S01]  /*10640*/  STG.E.U8 desc[UR50][R46.64], R122 ;  /* 0x0000007a2e007986 */ /* 0x0005e2000c101132 */
[-C--:B0-----:R-:W-:Y:S01]  /*10650*/  IADD3 R50, P3, R116, R204.reuse, RZ ;  /* 0x000000cc74327210 */ /* 0x081fe20007f7e0ff */
[----:B------:R-:W-:Y:S01]  /*10660*/  IMAD R193, R66, 0x2, R191 ;  /* 0x0000000242c17824 */ /* 0x000fe200078e02bf */
[----:B-1----:R-:W-:-:S03]  /*10670*/  IADD3 R48, P2, R114, R204, RZ ;  /* 0x000000cc72307210 */ /* 0x002fc60007f5e0ff */
[----:B------:R-:W-:Y:S01]  /*10680*/  IMAD R195, R66, 0x2, R193 ;  /* 0x0000000242c37824 */ /* 0x000fe200078e02c1 */
[-C--:B------:R-:W-:Y:S02]  /*10690*/  LEA.HI.X.SX32 R51, R116, R205.reuse, 0x1, P3 ;  /* 0x000000cd74337211 */ /* 0x080fe400018f0eff */
[-C--:B------:R-:W-:Y:S01]  /*106a0*/  LEA.HI.X.SX32 R49, R114, R205.reuse, 0x1, P2 ;  /* 0x000000cd72317211 */ /* 0x080fe200010f0eff */
[----:B------:R-:W-:Y:S01]  /*106b0*/  IMAD R197, R66, 0x2, R195 ;  /* 0x0000000242c57824 */ /* 0x000fe200078e02c3 */
[----:B--2---:R-:W-:Y:S01]  /*106c0*/  IADD3 R46, P3, R110, R204, RZ ;  /* 0x000000cc6e2e7210 */ /* 0x004fe20007f7e0ff */
[----:B------:R0:W-:Y:S02]  /*106d0*/  STG.E.U8 desc[UR50][R50.64], R118 ;  /* 0x0000007632007986 */ /* 0x0001e4000c101132 */
[----:B------:R-:W-:Y:S01]  /*106e0*/  IMAD R199, R66, 0x2, R197 ;  /* 0x0000000242c77824 */ /* 0x000fe200078e02c5 */
[----:B------:R-:W-:Y:S01]  /*106f0*/  LEA.HI.X.SX32 R47, R110, R205, 0x1, P3 ;  /* 0x000000cd6e2f7211 */ /* 0x000fe200018f0eff */
[----:B------:R1:W-:Y:S02]  /*10700*/  STG.E.U8 desc[UR50][R48.64], R112 ;  /* 0x0000007030007986 */ /* 0x0003e4000c101132 */
[----:B------:R-:W-:-:S02]  /*10710*/  IMAD R201, R66, 0x2, R199 ;  /* 0x0000000242c97824 */ /* 0x000fc400078e02c7 */
[----:B------:R2:W-:Y:S02]  /*10720*/  STG.E.U8 desc[UR50][R46.64], R108 ;  /* 0x0000006c2e007986 */ /* 0x0005e4000c101132 */
[----:B------:R-:W-:Y:S01]  /*10730*/  IMAD R223, R66, 0x2, R201 ;  /* 0x0000000242df7824 */ /* 0x000fe200078e02c9 */
[----:B0-----:R-:W-:-:S03]  /*10740*/  IADD3 R50, P2, R106, R204, RZ ;  /* 0x000000cc6a327210 */ /* 0x001fc60007f5e0ff */
[----:B------:R-:W-:Y:S01]  /*10750*/  IMAD R203, R66, 0x2, R223 ;  /* 0x0000000242cb7824 */ /* 0x000fe200078e02df */
[-C--:B-1----:R-:W-:Y:S02]  /*10760*/  IADD3 R48, P3, R102, R204.reuse, RZ ;  /* 0x000000cc66307210 */ /* 0x082fe40007f7e0ff */
[-C--:B------:R-:W-:Y:S02]  /*10770*/  LEA.HI.X.SX32 R51, R106, R205.reuse, 0x1, P2 ;  /* 0x000000cd6a337211 */ /* 0x080fe400010f0eff */
[----:B--2---:R-:W-:Y:S02]  /*10780*/  IADD3 R46, P2, R98, R204, RZ ;  /* 0x000000cc622e7210 */ /* 0x004fe40007f5e0ff */
[-C--:B------:R-:W-:Y:S01]  /*10790*/  LEA.HI.X.SX32 R49, R102, R205.reuse, 0x1, P3 ;  /* 0x000000cd66317211 */ /* 0x080fe200018f0eff */
[----:B------:R0:W-:Y:S01]  /*107a0*/  STG.E.U8 desc[UR50][R50.64], R104 ;  /* 0x0000006832007986 */ /* 0x0001e2000c101132 */
[----:B------:R-:W-:-:S03]  /*107b0*/  LEA.HI.X.SX32 R47, R98, R205, 0x1, P2 ;  /* 0x000000cd622f7211 */ /* 0x000fc600010f0eff */
[----:B------:R1:W-:Y:S04]  /*107c0*/  STG.E.U8 desc[UR50][R48.64], R100 ;  /* 0x0000006430007986 */ /* 0x0003e8000c101132 */
[----:B------:R2:W-:Y:S01]  /*107d0*/  STG.E.U8 desc[UR50][R46.64], R96 ;  /* 0x000000602e007986 */ /* 0x0005e2000c101132 */
[-C--:B0-----:R-:W-:Y:S02]  /*107e0*/  IADD3 R50, P3, R94, R204.reuse, RZ ;  /* 0x000000cc5e327210 */ /* 0x081fe40007f7e0ff */
[-C--:B-1----:R-:W-:Y:S02]  /*107f0*/  IADD3 R48, P2, R90, R204.reuse, RZ ;  /* 0x000000cc5a307210 */ /* 0x082fe40007f5e0ff */
[----:B------:R-:W-:Y:S02]  /*10800*/  LEA.HI.X.SX32 R51, R94, R205, 0x1, P3 ;  /* 0x000000cd5e337211 */ /* 0x000fe400018f0eff */
[----:B--2---:R-:W-:-:S02]  /*10810*/  IADD3 R46, P3, R86, R204, RZ ;  /* 0x000000cc562e7210 */ /* 0x004fc40007f7e0ff */
[-C--:B------:R-:W-:Y:S01]  /*10820*/  LEA.HI.X.SX32 R49, R90, R205.reuse, 0x1, P2 ;  /* 0x000000cd5a317211 */ /* 0x080fe200010f0eff */
[----:B------:R0:W-:Y:S01]  /*10830*/  STG.E.U8 desc[UR50][R50.64], R92 ;  /* 0x0000005c32007986 */ /* 0x0001e2000c101132 */
[-C--:B------:R-:W-:Y:S02]  /*10840*/  LEA.HI.X.SX32 R47, R86, R205.reuse, 0x1, P3 ;  /* 0x000000cd562f7211 */ /* 0x080fe400018f0eff */
[CC--:B------:R-:W-:Y:S01]  /*10850*/  IADD3 R52, P2, R82.reuse, R204.reuse, RZ ;  /* 0x000000cc52347210 */ /* 0x0c0fe20007f5e0ff */
[----:B------:R1:W-:Y:S03]  /*10860*/  STG.E.U8 desc[UR50][R48.64], R88 ;  /* 0x0000005830007986 */ /* 0x0003e6000c101132 */
[----:B------:R-:W-:Y:S01]  /*10870*/  LEA.HI.X.SX32 R53, R82, R205, 0x1, P2 ;  /* 0x000000cd52357211 */ /* 0x000fe200010f0eff */
[----:B------:R2:W-:Y:S01]  /*10880*/  STG.E.U8 desc[UR50][R46.64], R84 ;  /* 0x000000542e007986 */ /* 0x0005e2000c101132 */
[----:B0-----:R-:W-:-:S03]  /*10890*/  IADD3 R50, P3, R80, R204, RZ ;  /* 0x000000cc50327210 */ /* 0x001fc60007f7e0ff */
[----:B------:R0:W-:Y:S01]  /*108a0*/  STG.E.U8 desc[UR50][R52.64], R78 ;  /* 0x0000004e34007986 */ /* 0x0001e2000c101132 */
[-C--:B-1----:R-:W-:Y:S02]  /*108b0*/  IADD3 R48, P4, R74, R204.reuse, RZ ;  /* 0x000000cc4a307210 */ /* 0x082fe40007f9e0ff */
[-C--:B------:R-:W-:Y:S02]  /*108c0*/  LEA.HI.X.SX32 R51, R80, R205.reuse, 0x1, P3 ;  /* 0x000000cd50337211 */ /* 0x080fe400018f0eff */
[-C--:B--2---:R-:W-:Y:S02]  /*108d0*/  IADD3 R46, P2, R72, R204.reuse, RZ ;  /* 0x000000cc482e7210 */ /* 0x084fe40007f5e0ff */
[-C--:B------:R-:W-:Y:S01]  /*108e0*/  LEA.HI.X.SX32 R49, R74, R205.reuse, 0x1, P4 ;  /* 0x000000cd4a317211 */ /* 0x080fe200020f0eff */
[----:B------:R1:W-:Y:S01]  /*108f0*/  STG.E.U8 desc[UR50][R50.64], R76 ;  /* 0x0000004c32007986 */ /* 0x0003e2000c101132 */
[----:B------:R-:W-:Y:S02]  /*10900*/  LEA.HI.X.SX32 R47, R72, R205, 0x1, P2 ;  /* 0x000000cd482f7211 */ /* 0x000fe400010f0eff */
[----:B0-----:R-:W-:-:S03]  /*10910*/  IADD3 R52, P3, R60, R204, RZ ;  /* 0x000000cc3c347210 */ /* 0x001fc60007f7e0ff */
[----:B------:R0:W-:Y:S01]  /*10920*/  STG.E.U8 desc[UR50][R46.64], R68 ;  /* 0x000000442e007986 */ /* 0x0001e2000c101132 */
[-C--:B------:R-:W-:Y:S02]  /*10930*/  LEA.HI.X.SX32 R53, R60, R205.reuse, 0x1, P3 ;  /* 0x000000cd3c357211 */ /* 0x080fe400018f0eff */
[CC--:B------:R-:W-:Y:S01]  /*10940*/  IADD3 R60, P3, R61.reuse, R204.reuse, RZ ;  /* 0x000000cc3d3c7210 */ /* 0x0c0fe20007f7e0ff */
[----:B------:R2:W-:Y:S01]  /*10950*/  STG.E.U8 desc[UR50][R48.64], R70 ;  /* 0x0000004630007986 */ /* 0x0005e2000c101132 */
[CC--:B-1----:R-:W-:Y:S02]  /*10960*/  IADD3 R50, P2, R58.reuse, R204.reuse, RZ ;  /* 0x000000cc3a327210 */ /* 0x0c2fe40007f5e0ff */
[-C--:B------:R-:W-:Y:S02]  /*10970*/  LEA.HI.X.SX32 R61, R61, R205.reuse, 0x1, P3 ;  /* 0x000000cd3d3d7211 */ /* 0x080fe400018f0eff */
[----:B------:R-:W-:Y:S02]  /*10980*/  LEA.HI.X.SX32 R51, R58, R205, 0x1, P2 ;  /* 0x000000cd3a337211 */ /* 0x000fe400010f0eff */
[----:B0-----:R-:W-:-:S02]  /*10990*/  IADD3 R46, P4, R64, R204, RZ ;  /* 0x000000cc402e7210 */ /* 0x001fc40007f9e0ff */
[-C--:B------:R-:W-:Y:S02]  /*109a0*/  IADD3 R58, P2, R59, R204.reuse, RZ ;  /* 0x000000cc3b3a7210 */ /* 0x080fe40007f5e0ff */
[-C--:B--2---:R-:W-:Y:S02]  /*109b0*/  IADD3 R48, P6, R56, R204.reuse, RZ ;  /* 0x000000cc38307210 */ /* 0x084fe40007fde0ff */
[-C--:B------:R-:W-:Y:S02]  /*109c0*/  LEA.HI.X.SX32 R47, R64, R205.reuse, 0x1, P4 ;  /* 0x000000cd402f7211 */ /* 0x080fe400020f0eff */
[-C--:B------:R-:W-:Y:S02]  /*109d0*/  IADD3 R54, P4, R62, R204.reuse, RZ ;  /* 0x000000cc3e367210 */ /* 0x080fe40007f9e0ff */
[----:B------:R-:W-:Y:S01]  /*109e0*/  LEA.HI.X.SX32 R49, R56, R205, 0x1, P6 ;  /* 0x000000cd38317211 */ /* 0x000fe200030f0eff */
[----:B------:R-:W-:Y:S01]  /*109f0*/  STG.E.U8 desc[UR50][R46.64], R209 ;  /* 0x000000d12e007986 */ /* 0x000fe2000c101132 */
[----:B------:R-:W-:-:S02]  /*10a00*/  IADD3 R56, P6, R57, R204, RZ ;  /* 0x000000cc39387210 */ /* 0x000fc40007fde0ff */
[-C--:B------:R-:W-:Y:S01]  /*10a10*/  LEA.HI.X.SX32 R55, R62, R205.reuse, 0x1, P4 ;  /* 0x000000cd3e377211 */ /* 0x080fe200020f0eff */
[----:B------:R-:W-:Y:S01]  /*10a20*/  STG.E.U8 desc[UR50][R48.64], R208 ;  /* 0x000000d030007986 */ /* 0x000fe2000c101132 */
[-C--:B------:R-:W-:Y:S02]  /*10a30*/  IADD3 R62, P4, R63, R204.reuse, RZ ;  /* 0x000000cc3f3e7210 */ /* 0x080fe40007f9e0ff */
[-C--:B------:R-:W-:Y:S01]  /*10a40*/  LEA.HI.X.SX32 R57, R57, R205.reuse, 0x1, P6 ;  /* 0x000000cd39397211 */ /* 0x080fe200030f0eff */
[----:B------:R-:W-:Y:S01]  /*10a50*/  STG.E.U8 desc[UR50][R50.64], R207 ;  /* 0x000000cf32007986 */ /* 0x000fe2000c101132 */
[-C--:B------:R-:W-:Y:S02]  /*10a60*/  IADD3 R64, P6, R65, R204.reuse, RZ ;  /* 0x000000cc41407210 */ /* 0x080fe40007fde0ff */
[----:B------:R-:W-:Y:S01]  /*10a70*/  LEA.HI.X.SX32 R59, R59, R205, 0x1, P2 ;  /* 0x000000cd3b3b7211 */ /* 0x000fe200010f0eff */
[----:B------:R-:W-:Y:S01]  /*10a80*/  STG.E.U8 desc[UR50][R52.64], R206 ;  /* 0x000000ce34007986 */ /* 0x000fe2000c101132 */
[----:B------:R-:W-:-:S02]  /*10a90*/  IADD3 R66, P2, R67, R204, RZ ;  /* 0x000000cc43427210 */ /* 0x000fc40007f5e0ff */
[-C--:B------:R-:W-:Y:S01]  /*10aa0*/  IADD3 R68, P3, R69, R204.reuse, RZ ;  /* 0x000000cc45447210 */ /* 0x080fe20007f7e0ff */
[----:B------:R-:W-:Y:S01]  /*10ab0*/  STG.E.U8 desc[UR50][R54.64], R227 ;  /* 0x000000e336007986 */ /* 0x000fe2000c101132 */
[-C--:B------:R-:W-:Y:S02]  /*10ac0*/  LEA.HI.X.SX32 R63, R63, R205.reuse, 0x1, P4 ;  /* 0x000000cd3f3f7211 */ /* 0x080fe400020f0eff */
[-C--:B------:R-:W-:Y:S01]  /*10ad0*/  IADD3 R70, P4, R71, R204.reuse, RZ ;  /* 0x000000cc47467210 */ /* 0x080fe20007f9e0ff */
[----:B------:R-:W-:Y:S01]  /*10ae0*/  STG.E.U8 desc[UR50][R56.64], R224 ;  /* 0x000000e038007986 */ /* 0x000fe2000c101132 */
[-C--:B------:R-:W-:Y:S02]  /*10af0*/  LEA.HI.X.SX32 R65, R65, R205.reuse, 0x1, P6 ;  /* 0x000000cd41417211 */ /* 0x080fe400030f0eff */
[----:B------:R-:W-:Y:S01]  /*10b00*/  IADD3 R72, P6, R73, R204, RZ ;  /* 0x000000cc49487210 */ /* 0x000fe20007fde0ff */
[----:B------:R-:W-:Y:S01]  /*10b10*/  STG.E.U8 desc[UR50][R58.64], R45 ;  /* 0x0000002d3a007986 */ /* 0x000fe2000c101132 */
[----:B------:R-:W-:-:S02]  /*10b20*/  LEA.HI.X.SX32 R67, R67, R205, 0x1, P2 ;  /* 0x000000cd43437211 */ /* 0x000fc400010f0eff */
        /* <DEDUP_REMOVED lines=31> */
[----:B------:R0:W-:Y:S01]  /*10d20*/  STG.E.U8 desc[UR50][R80.64], R38 ;  /* 0x0000002650007986 */ /* 0x0001e2000c101132 */
        /* <DEDUP_REMOVED lines=9> */
[-C--:B------:R-:W-:Y:S01]  /*10dc0*/  LEA.HI.X.SX32 R95, R95, R205.reuse, 0x1, P4 ;  /* 0x000000cd5f5f7211 */ /* 0x080fe200020f0eff */
[----:B0-----:R-:W0:Y:S01]  /*10dd0*/  LDC.64 R38, c[0x0][0x230] ;  /* 0x00008c00ff267b82 */ /* 0x001e220000000a00 */
        /* <DEDUP_REMOVED lines=48> */
[-C--:B------:R-:W-:Y:S01]  /*110e0*/  LEA.HI.X.SX32 R129, R129, R205.reuse, 0x1, P6 ;  /* 0x000000cd81817211 */ /* 0x080fe200030f0eff */
[----:B------:R-:W-:Y:S01]  /*110f0*/  STG.E.U8 desc[UR50][R120.64], R18 ;  /* 0x0000001278007986 */ /* 0x000fe2000c101132 */
[-C--:B------:R-:W-:Y:S02]  /*11100*/  LEA.HI.X.SX32 R131, R131, R205.reuse, 0x1, P2 ;  /* 0x000000cd83837211 */ /* 0x080fe400010f0eff */
[----:B------:R-:W-:Y:S01]  /*11110*/  LEA.HI.X.SX32 R133, R133, R205, 0x1, P3 ;  /* 0x000000cd85857211 */ /* 0x000fe200018f0eff */
[----:B------:R-:W-:Y:S01]  /*11120*/  STG.E.U8 desc[UR50][R122.64], R17 ;  /* 0x000000117a007986 */ /* 0x000fe2000c101132 */
[-C--:B------:R-:W-:Y:S02]  /*11130*/  IADD3 R134, P4, R135, R204.reuse, RZ ;  /* 0x000000cc87867210 */ /* 0x080fe40007f9e0ff */
[-C--:B------:R-:W-:Y:S01]  /*11140*/  IADD3 R136, P6, R137, R204.reuse, RZ ;  /* 0x000000cc89887210 */ /* 0x080fe20007fde0ff */
        /* <DEDUP_REMOVED lines=8> */
[----:B------:R-:W-:Y:S01]  /*111d0*/  LEA.HI.X.SX32 R139, R139, R205, 0x1, P2 ;  /* 0x000000cd8b8b7211 */ /* 0x000fe200010f0eff */
[----:B------:R-:W-:Y:S01]  /*111e0*/  STG.E.U8 desc[UR50][R130.64], R13 ;  /* 0x0000000d82007986 */ /* 0x000fe2000c101132 */
[----:B------:R-:W-:-:S02]  /*111f0*/  IADD3 R144, P6, R145, R204, RZ ;  /* 0x000000cc91907210 */ /* 0x000fc40007fde0ff */
[-C--:B------:R-:W-:Y:S01]  /*11200*/  IADD3 R146, P2, R147, R204.reuse, RZ ;  /* 0x000000cc93927210 */ /* 0x080fe20007f5e0ff */
[----:B------:R-:W-:Y:S01]  /*11210*/  STG.E.U8 desc[UR50][R132.64], R12 ;  /* 0x0000000c84007986 */ /* 0x000fe2000c101132 */
[-C--:B------:R-:W-:Y:S02]  /*11220*/  LEA.HI.X.SX32 R141, R141, R205.reuse, 0x1, P3 ;  /* 0x000000cd8d8d7211 */ /* 0x080fe400018f0eff */
[-C--:B------:R-:W-:Y:S01]  /*11230*/  IADD3 R148, P3, R149, R204.reuse, RZ ;  /* 0x000000cc95947210 */ /* 0x080fe20007f7e0ff */
[----:B------:R-:W1:Y:S01]  /*11240*/  LDS.128 R12, [R231] ;  /* 0x00000000e70c7984 */ /* 0x000e620000000c00 */
[-C--:B------:R-:W-:Y:S02]  /*11250*/  LEA.HI.X.SX32 R143, R143, R205.reuse, 0x1, P4 ;  /* 0x000000cd8f8f7211 */ /* 0x080fe400020f0eff */
[----:B------:R-:W-:Y:S01]  /*11260*/  IADD3 R150, P4, R151, R204, RZ ;  /* 0x000000cc97967210 */ /* 0x000fe20007f9e0ff */
[----:B------:R-:W-:Y:S01]  /*11270*/  STG.E.U8 desc[UR50][R134.64], R4 ;  /* 0x0000000486007986 */ /* 0x000fe2000c101132 */
[----:B------:R-:W-:-:S02]  /*11280*/  LEA.HI.X.SX32 R145, R145, R205, 0x1, P6 ;  /* 0x000000cd91917211 */ /* 0x000fc400030f0eff */
[-C--:B------:R-:W-:Y:S01]  /*11290*/  LEA.HI.X.SX32 R147, R147, R205.reuse, 0x1, P2 ;  /* 0x000000cd93937211 */ /* 0x080fe200010f0eff */
[----:B------:R-:W-:Y:S01]  /*112a0*/  STG.E.U8 desc[UR50][R136.64], R5 ;  /* 0x0000000588007986 */ /* 0x000fe2000c101132 */
[-C--:B------:R-:W-:Y:S02]  /*112b0*/  IADD3 R152, P6, R153, R204.reuse, RZ ;  /* 0x000000cc99987210 */ /* 0x080fe40007fde0ff */
        /* <DEDUP_REMOVED lines=9> */
[-C--:B------:R-:W-:Y:S01]  /*11350*/  LEA.HI.X.SX32 R155, R155, R205.reuse, 0x1, P2 ;  /* 0x000000cd9b9b7211 */ /* 0x080fe200010f0eff */
[----:B------:R-:W-:Y:S01]  /*11360*/  STG.E.U8 desc[UR50][R144.64], R217 ;  /* 0x000000d990007986 */ /* 0x000fe2000c101132 */
[-C--:B------:R-:W-:Y:S02]  /*11370*/  IADD3 R160, P6, R161, R204.reuse, RZ ;  /* 0x000000cca1a07210 */ /* 0x080fe40007fde0ff */
        /* <DEDUP_REMOVED lines=31> */
[----:B------:R2:W-:Y:S01]  /*11570*/  STG.E.U8 desc[UR50][R166.64], R6 ;  /* 0x00000006a6007986 */ /* 0x0005e2000c101132 */
[-C--:B------:R-:W-:Y:S02]  /*11580*/  LEA.HI.X.SX32 R177, R177, R205.reuse, 0x1, P6 ;  /* 0x000000cdb1b17211 */ /* 0x080fe400030f0eff */
[-C--:B------:R-:W-:Y:S01]  /*11590*/  LEA.HI.X.SX32 R179, R179, R205.reuse, 0x1, P2 ;  /* 0x000000cdb3b37211 */ /* 0x080fe200010f0eff */
[----:B------:R-:W-:Y:S01]  /*115a0*/  STG.E.U8 desc[UR50][R168.64], R210 ;  /* 0x000000d2a8007986 */ /* 0x000fe2000c101132 */
[-C--:B------:R-:W-:Y:S02]  /*115b0*/  IADD3 R184, P6, R185, R204.reuse, RZ ;  /* 0x000000ccb9b87210 */ /* 0x080fe40007fde0ff */
[----:B------:R-:W-:Y:S01]  /*115c0*/  IADD3 R186, P2, R187, R204, RZ ;  /* 0x000000ccbbba7210 */ /* 0x000fe20007f5e0ff */
[----:B------:R-:W-:Y:S01]  /*115d0*/  STG.E.U8 desc[UR50][R170.64], R214 ;  /* 0x000000d6aa007986 */ /* 0x000fe2000c101132 */
[----:B------:R-:W-:-:S02]  /*115e0*/  LEA.HI.X.SX32 R181, R181, R205, 0x1, P3 ;  /* 0x000000cdb5b57211 */ /* 0x000fc400018f0eff */
[----:B------:R-:W-:Y:S01]  /*115f0*/  IADD3 R188, P3, R189, R204, RZ ;  /* 0x000000ccbdbc7210 */ /* 0x000fe20007f7e0ff */
[----:B------:R-:W-:Y:S01]  /*11600*/  STG.E.U8 desc[UR50][R172.64], R218 ;  /* 0x000000daac007986 */ /* 0x000fe2000c101132 */
[----:B-1----:R-:W-:Y:S01]  /*11610*/  PRMT R37, R12, 0x7770, RZ ;  /* 0x000077700c257816 */ /* 0x002fe200000000ff */
[----:B--2---:R-:W-:Y:S01]  /*11620*/  IMAD.SHL.U32 R6, R233, 0x2, RZ ;  /* 0x00000002e9067824 */ /* 0x004fe200078e00ff */
[C---:B------:R-:W-:Y:S02]  /*11630*/  PRMT R17, R13.reuse, 0x7773, RZ ;  /* 0x000077730d117816 */ /* 0x040fe400000000ff */
[C---:B------:R-:W-:Y:S01]  /*11640*/  PRMT R21, R13.reuse, 0x7772, RZ ;  /* 0x000077720d157816 */ /* 0x040fe200000000ff */
[----:B------:R-:W-:Y:S01]  /*11650*/  STG.E.U8 desc[UR50][R174.64], R37 ;  /* 0x00000025ae007986 */ /* 0x000fe2000c101132 */
[C---:B------:R-:W-:Y:S02]  /*11660*/  PRMT R29, R13.reuse, 0x7771, RZ ;  /* 0x000077710d1d7816 */ /* 0x040fe400000000ff */
[----:B------:R-:W-:-:S02]  /*11670*/  PRMT R35, R13, 0x7770, RZ ;  /* 0x000077700d237816 */ /* 0x000fc400000000ff */
[----:B------:R-:W-:Y:S02]  /*11680*/  LEA.HI.X.SX32 R183, R183, R205, 0x1, P4 ;  /* 0x000000cdb7b77211 */ /* 0x000fe400020f0eff */
[----:B------:R-:W-:Y:S01]  /*11690*/  PRMT R33, R14, 0x7770, RZ ;  /* 0x000077700e217816 */ /* 0x000fe200000000ff */
[----:B------:R-:W-:Y:S01]  /*116a0*/  STG.E.U8 desc[UR50][R176.64], R35 ;  /* 0x00000023b0007986 */ /* 0x000fe2000c101132 */
[C---:B------:R-:W-:Y:S02]  /*116b0*/  PRMT R9, R15.reuse, 0x7773, RZ ;  /* 0x000077730f097816 */ /* 0x040fe400000000ff */
[C---:B------:R-:W-:Y:S01]  /*116c0*/  PRMT R13, R15.reuse, 0x7772, RZ ;  /* 0x000077720f0d7816 */ /* 0x040fe200000000ff */
[----:B------:R-:W-:Y:S01]  /*116d0*/  STG.E.U8 desc[UR50][R178.64], R33 ;  /* 0x00000021b2007986 */ /* 0x000fe2000c101132 */
[----:B------:R-:W-:Y:S02]  /*116e0*/  PRMT R25, R15, 0x7771, RZ ;  /* 0x000077710f197816 */ /* 0x000fe400000000ff */
[----:B------:R-:W-:-:S02]  /*116f0*/  IADD3 R190, P4, R191, R204, RZ ;  /* 0x000000ccbfbe7210 */ /* 0x000fc40007f9e0ff */
[-C--:B------:R-:W-:Y:S02]  /*11700*/  LEA.HI.X.SX32 R185, R185, R205.reuse, 0x1, P6 ;  /* 0x000000cdb9b97211 */ /* 0x080fe400030f0eff */
[-C--:B------:R-:W-:Y:S02]  /*11710*/  LEA.HI.X.SX32 R187, R187, R205.reuse, 0x1, P2 ;  /* 0x000000cdbbbb7211 */ /* 0x080fe400010f0eff */
[----:B------:R-:W-:Y:S02]  /*11720*/  PRMT R15, R15, 0x7770, RZ ;  /* 0x000077700f0f7816 */ /* 0x000fe400000000ff */
[-C--:B------:R-:W-:Y:S02]  /*11730*/  IADD3 R192, P6, R193, R204.reuse, RZ ;  /* 0x000000ccc1c07210 */ /* 0x080fe40007fde0ff */
[----:B------:R-:W-:Y:S01]  /*11740*/  IADD3 R194, P2, R195, R204, RZ ;  /* 0x000000ccc3c27210 */ /* 0x000fe20007f5e0ff */
[----:B------:R1:W-:Y:S01]  /*11750*/  STG.E.U8 desc[UR50][R180.64], R15 ;  /* 0x0000000fb4007986 */ /* 0x0003e2000c101132 */
[----:B------:R-:W-:-:S02]  /*11760*/  LEA.HI.X.SX32 R189, R189, R205, 0x1, P3 ;  /* 0x000000cdbdbd7211 */ /* 0x000fc400018f0eff */
[----:B------:R-:W-:Y:S02]  /*11770*/  PRMT R31, R12, 0x7771, RZ ;  /* 0x000077710c1f7816 */ /* 0x000fe400000000ff */
[-C--:B------:R-:W-:Y:S02]  /*11780*/  IADD3 R196, P3, R197, R204.reuse, RZ ;  /* 0x000000ccc5c47210 */ /* 0x080fe40007f7e0ff */
[----:B------:R-:W-:Y:S01]  /*11790*/  PRMT R27, R14, 0x7771, RZ ;  /* 0x000077710e1b7816 */ /* 0x000fe200000000ff */
[----:B------:R-:W-:Y:S01]  /*117a0*/  STG.E.U8 desc[UR50][R182.64], R31 ;  /* 0x0000001fb6007986 */ /* 0x000fe2000c101132 */
[-C--:B------:R-:W-:Y:S02]  /*117b0*/  LEA.HI.X.SX32 R191, R191, R205.reuse, 0x1, P4 ;  /* 0x000000cdbfbf7211 */ /* 0x080fe400020f0eff */
[----:B------:R-:W-:Y:S01]  /*117c0*/  IADD3 R198, P4, R199, R204, RZ ;  /* 0x000000ccc7c67210 */ /* 0x000fe20007f9e0ff */
[----:B------:R-:W-:Y:S01]  /*117d0*/  STG.E.U8 desc[UR50][R184.64], R29 ;  /* 0x0000001db8007986 */ /* 0x000fe2000c101132 */
[-C--:B------:R-:W-:Y:S01]  /*117e0*/  LEA.HI.X.SX32 R193, R193, R205.reuse, 0x1, P6 ;  /* 0x000000cdc1c17211 */ /* 0x080fe200030f0eff */
[----:B-1----:R-:W-:Y:S01]  /*117f0*/  IMAD.SHL.U32 R15, R232, 0x4, RZ ;  /* 0x00000004e80f7824 */ /* 0x002fe200078e00ff */
[----:B------:R-:W-:Y:S01]  /*11800*/  LEA.HI.X.SX32 R195, R195, R205, 0x1, P2 ;  /* 0x000000cdc3c37211 */ /* 0x000fe200010f0eff */
[----:B------:R-:W-:Y:S01]  /*11810*/  STG.E.U8 desc[UR50][R186.64], R27 ;  /* 0x0000001bba007986 */ /* 0x000fe2000c101132 */
[----:B------:R-:W-:-:S02]  /*11820*/  PRMT R23, R12, 0x7772, RZ ;  /* 0x000077720c177816 */ /* 0x000fc400000000ff */
[-C--:B------:R-:W-:Y:S01]  /*11830*/  IADD3 R200, P6, R201, R204.reuse, RZ ;  /* 0x000000ccc9c87210 */ /* 0x080fe20007fde0ff */
[----:B------:R-:W-:Y:S01]  /*11840*/  STG.E.U8 desc[UR50][R188.64], R25 ;  /* 0x00000019bc007986 */ /* 0x000fe2000c101132 */
[-C--:B------:R-:W-:Y:S02]  /*11850*/  IADD3 R202, P2, R203, R204.reuse, RZ ;  /* 0x000000cccbca7210 */ /* 0x080fe40007f5e0ff */
[-C--:B------:R-:W-:Y:S01]  /*11860*/  LEA.HI.X.SX32 R197, R197, R205.reuse, 0x1, P3 ;  /* 0x000000cdc5c57211 */ /* 0x080fe200018f0eff */
[----:B------:R-:W-:Y:S01]  /*11870*/  STG.E.U8 desc[UR50][R190.64], R23 ;  /* 0x00000017be007986 */ /* 0x000fe2000c101132 */
[----:B------:R-:W-:Y:S02]  /*11880*/  IADD3 R204, P3, R223, R204, RZ ;  /* 0x000000ccdfcc7210 */ /* 0x000fe40007f7e0ff */
[----:B------:R-:W-:Y:S01]  /*11890*/  PRMT R19, R14, 0x7772, RZ ;  /* 0x000077720e137816 */ /* 0x000fe200000000ff */
[----:B------:R-:W-:Y:S01]  /*118a0*/  STG.E.U8 desc[UR50][R192.64], R21 ;  /* 0x00000015c0007986 */ /* 0x000fe2000c101132 */
[----:B------:R-:W-:-:S02]  /*118b0*/  LEA.HI.X.SX32 R199, R199, R205, 0x1, P4 ;  /* 0x000000cdc7c77211 */ /* 0x000fc400020f0eff */
[----:B------:R-:W-:Y:S01]  /*118c0*/  PRMT R5, R12, 0x7773, RZ ;  /* 0x000077730c057816 */ /* 0x000fe200000000ff */
[----:B------:R-:W-:Y:S01]  /*118d0*/  STG.E.U8 desc[UR50][R194.64], R19 ;  /* 0x00000013c2007986 */ /* 0x000fe2000c101132 */
[-C--:B------:R-:W-:Y:S02]  /*118e0*/  LEA.HI.X.SX32 R201, R201, R205.reuse, 0x1, P6 ;  /* 0x000000cdc9c97211 */ /* 0x080fe400030f0eff */
[-C--:B------:R-:W-:Y:S01]  /*118f0*/  LEA.HI.X.SX32 R203, R203, R205.reuse, 0x1, P2 ;  /* 0x000000cdcbcb7211 */ /* 0x080fe200010f0eff */
[----:B------:R-:W-:Y:S01]  /*11900*/  STG.E.U8 desc[UR50][R196.64], R13 ;  /* 0x0000000dc4007986 */ /* 0x000fe2000c101132 */
[----:B------:R-:W-:Y:S02]  /*11910*/  LEA.HI.X.SX32 R205, R223, R205, 0x1, P3 ;  /* 0x000000cddfcd7211 */ /* 0x000fe400018f0eff */
[----:B------:R-:W-:Y:S01]  /*11920*/  PRMT R11, R14, 0x7773, RZ ;  /* 0x000077730e0b7816 */ /* 0x000fe200000000ff */
[----:B------:R1:W-:Y:S01]  /*11930*/  STG.E.U8 desc[UR50][R198.64], R5 ;  /* 0x00000005c6007986 */ /* 0x0003e2000c101132 */
[----:B------:R-:W-:-:S02]  /*11940*/  FSEL R4, R2, -INF , P1 ;  /* 0xff80000002047808 */ /* 0x000fc40000800000 */
[----:B------:R-:W-:Y:S01]  /*11950*/  LOP3.LUT R6, R6, 0x1f8, RZ, 0xc0, !PT ;  /* 0x000001f806067812 */ /* 0x000fe200078ec0ff */
[----:B------:R2:W-:Y:S01]  /*11960*/  STG.E.U8 desc[UR50][R200.64], R17 ;  /* 0x00000011c8007986 */ /* 0x0005e2000c101132 */
[----:B0-----:R-:W-:Y:S01]  /*11970*/  IADD3 R2, P0, P1, R15, UR5, R38 ;  /* 0x000000050f027c10 */ /* 0x001fe2000f91e026 */
[----:B------:R-:W-:Y:S01]  /*11980*/  FFMA R4, R4, 0.69314718246459960938, R7 ;  /* 0x3f31721804047823 */ /* 0x000fe20000000007 */
[----:B------:R-:W-:Y:S01]  /*11990*/  UIMAD.WIDE UR4, UR4, 0x4, URZ ;  /* 0x00000004040478a5 */ /* 0x000fe2000f8e023f */
[----:B------:R2:W-:Y:S04]  /*119a0*/  STG.E.U8 desc[UR50][R204.64], R11 ;  /* 0x0000000bcc007986 */ /* 0x0005e8000c101132 */
[----:B------:R2:W-:Y:S01]  /*119b0*/  STG.E.U8 desc[UR50][R202.64], R9 ;  /* 0x00000009ca007986 */ /* 0x0005e2000c101132 */
[----:B-1----:R-:W-:Y:S01]  /*119c0*/  FFMA R5, R3, 0.69314718246459960938, R0 ;  /* 0x3f31721803057823 */ /* 0x002fe20000000000 */
[----:B------:R-:W-:Y:S01]  /*119d0*/  IMAD.HI R0, R232, 0x4, RZ ;  /* 0x00000004e8007827 */ /* 0x000fe200078e02ff */
[----:B------:R-:W-:Y:S04]  /*119e0*/  BAR.SYNC.DEFER_BLOCKING 0x0 ;  /* 0x0000000000007b1d */ /* 0x000fe80000010000 */
[----:B------:R-:W-:-:S02]  /*119f0*/  IADD3.X R3, R0, UR5, R39, P0, P1 ;  /* 0x0000000500037c10 */ /* 0x000fc400087e2427 */
[----:B------:R2:W-:Y:S02]  /*11a00*/  STS.64 [R6+UR48], R4 ;  /* 0x0000000406007988 */ /* 0x0005e40008000a30 */
[----:B------:R-:W-:Y:S06]  /*11a10*/  BAR.SYNC.DEFER_BLOCKING 0x0 ;  /* 0x0000000000007b1d */ /* 0x000fec0000010000 */
[----:B------:R-:W-:Y:S05]  /*11a20*/  @P5 EXIT ;  /* 0x000000000000594d */ /* 0x000fea0003800000 */
[----:B--2---:R-:W0:Y:S04]  /*11a30*/  LDS R5, [R230] ;  /* 0x00000000e6057984 */ /* 0x004e280000000800 */
[----:B0-----:R-:W-:Y:S01]  /*11a40*/  STG.E desc[UR50][R2.64], R5 ;  /* 0x0000000502007986 */ /* 0x001fe2000c101932 */
[----:B------:R-:W-:Y:S05]  /*11a50*/  EXIT ;  /* 0x000000000000794d */ /* 0x000fea0003800000 */
.L_x_2:
[----:B------:R-:W-:-:S00]  /*11a60*/  BRA `(.L_x_2) ;  /* 0xfffffffc00fc7947 */ /* 0x000fc0000383ffff */
[----:B------:R-:W-:-:S00]  /*11a70*/  NOP ;  /* 0x0000000000007918 */ /* 0x000fc00000000000 */
        /* <DEDUP_REMOVED lines=8> */
.L_x_3:


//--------------------- .nv.global.init           --------------------------
	.section	.nv.global.init,"aw",@progbits
.nv.global.init:
	.type		_$_str,@object
	.size		_$_str,(.L_0 - _$_str)
_$_str:
        /*0000*/ 	.byte	0x5f, 0x5f, 0x43, 0x55, 0x44, 0x41, 0x5f, 0x46, 0x54, 0x5a, 0x00
.L_0:


//--------------------- .nv.shared.attn_fwd       --------------------------
	.section	.nv.shared.attn_fwd,"aw",@nobits
	.sectionflags	@""
	.align	16
	.zero		1024


//--------------------- .nv.shared.reserved.0     --------------------------
	.section	.nv.shared.reserved.0,"aw",@nobits
	.weak		__nv_reservedSMEM_offset_0_alias
	.size		__nv_reservedSMEM_offset_0_alias, 0, 0
	.other		__nv_reservedSMEM_offset_0_alias,@"STO_CUDA_RESERVED_SHARED STV_DEFAULT"
__nv_reservedSMEM_offset_0_alias:
	.zero		0


//--------------------- .nv.constant0.attn_fwd    --------------------------
	.section	.nv.constant0.attn_fwd,"a",@progbits
	.sectionflags	@""
	.align	4
.nv.constant0.attn_fwd:
	.zero		664


//--------------------- SYMBOLS --------------------------

	.type		.nv.reservedSmem.offset0,@object
	.size		.nv.reservedSmem.offset0,0x4
